//
// Generated by NVIDIA NVVM Compiler
//
// Compiler Build ID: CL-36424714
// Cuda compilation tools, release 13.0, V13.0.88
// Based on NVVM 20.0.0
//

.version 9.0
.target sm_100
.address_size 64

	// .globl	_Z9kernelenkP3bigS0_S0_S0_S0_S0_S0_S0_

.visible .entry _Z9kernelenkP3bigS0_S0_S0_S0_S0_S0_S0_(
	.param .u64 .ptr .align 1 _Z9kernelenkP3bigS0_S0_S0_S0_S0_S0_S0__param_0,
	.param .u64 .ptr .align 1 _Z9kernelenkP3bigS0_S0_S0_S0_S0_S0_S0__param_1,
	.param .u64 .ptr .align 1 _Z9kernelenkP3bigS0_S0_S0_S0_S0_S0_S0__param_2,
	.param .u64 .ptr .align 1 _Z9kernelenkP3bigS0_S0_S0_S0_S0_S0_S0__param_3,
	.param .u64 .ptr .align 1 _Z9kernelenkP3bigS0_S0_S0_S0_S0_S0_S0__param_4,
	.param .u64 .ptr .align 1 _Z9kernelenkP3bigS0_S0_S0_S0_S0_S0_S0__param_5,
	.param .u64 .ptr .align 1 _Z9kernelenkP3bigS0_S0_S0_S0_S0_S0_S0__param_6,
	.param .u64 .ptr .align 1 _Z9kernelenkP3bigS0_S0_S0_S0_S0_S0_S0__param_7
)
{
	.reg .pred 	%p<795>;
	.reg .b16 	%rs<1021>;
	.reg .b32 	%r<1988>;
	.reg .b64 	%rd<1627>;

	ld.param.u64 	%rd123, [_Z9kernelenkP3bigS0_S0_S0_S0_S0_S0_S0__param_0];
	ld.param.u64 	%rd124, [_Z9kernelenkP3bigS0_S0_S0_S0_S0_S0_S0__param_1];
	ld.param.u64 	%rd125, [_Z9kernelenkP3bigS0_S0_S0_S0_S0_S0_S0__param_3];
	ld.param.u64 	%rd126, [_Z9kernelenkP3bigS0_S0_S0_S0_S0_S0_S0__param_5];
	ld.param.u64 	%rd122, [_Z9kernelenkP3bigS0_S0_S0_S0_S0_S0_S0__param_6];
	ld.param.u64 	%rd127, [_Z9kernelenkP3bigS0_S0_S0_S0_S0_S0_S0__param_7];
	cvta.to.global.u64 	%rd1, %rd125;
	cvta.to.global.u64 	%rd128, %rd127;
	cvta.to.global.u64 	%rd129, %rd123;
	cvta.to.global.u64 	%rd130, %rd124;
	cvta.to.global.u64 	%rd131, %rd126;
	cvta.to.global.u64 	%rd132, %rd122;
	mov.u32 	%r310, %tid.x;
	mov.u32 	%r311, %ctaid.x;
	mov.u32 	%r312, %ntid.x;
	mad.lo.s32 	%r313, %r311, %r312, %r310;
	mul.wide.s32 	%rd133, %r313, 16;
	add.s64 	%rd2, %rd129, %rd133;
	add.s64 	%rd3, %rd130, %rd133;
	shl.b32 	%r314, %r313, 1;
	mul.wide.s32 	%rd134, %r314, 16;
	add.s64 	%rd4, %rd131, %rd134;
	add.s64 	%rd5, %rd128, %rd133;
	add.s64 	%rd135, %rd132, %rd133;
	ld.global.u64 	%rd136, [%rd135+8];
	cvta.to.global.u64 	%rd6, %rd136;
	mov.b16 	%rs367, 1;
	st.global.u8 	[%rd4], %rs367;
	ld.global.u64 	%rd137, [%rd4+8];
	cvta.to.global.u64 	%rd138, %rd137;
	mov.b32 	%r315, 1;
	st.global.u32 	[%rd138], %r315;
	ld.global.u64 	%rd139, [%rd3+8];
	cvta.to.global.u64 	%rd140, %rd139;
	ld.global.s8 	%rs368, [%rd3];
	cvt.s32.s16 	%r316, %rs368;
	mul.wide.s32 	%rd141, %r316, 4;
	add.s64 	%rd142, %rd140, %rd141;
	ld.global.u32 	%r317, [%rd142+-4];
	setp.eq.s32 	%p136, %r317, 0;
	clz.b32 	%r318, %r317;
	cvt.u16.u32 	%rs369, %r318;
	sub.s16 	%rs370, 32, %rs369;
	selp.b16 	%rs371, 0, %rs370, %p136;
	shl.b16 	%rs372, %rs368, 5;
	add.s16 	%rs373, %rs372, %rs371;
	add.s16 	%rs853, %rs373, -32;
	setp.lt.s16 	%p137, %rs853, 1;
	@%p137 bra 	$L__BB0_181;
	ld.global.u8 	%rs919, [%rd4];
$L__BB0_2:
	mov.u16 	%rs4, %rs853;
	and.b16  	%rs374, %rs919, 255;
	setp.ne.s16 	%p138, %rs374, 0;
	@%p138 bra 	$L__BB0_4;
	mov.b16 	%rs919, 0;
	st.global.u8 	[%rd5], %rs919;
	bra.uni 	$L__BB0_24;
$L__BB0_4:
	shl.b16 	%rs5, %rs919, 1;
	cvt.s16.s8 	%rs375, %rs5;
	st.global.u8 	[%rd5], %rs5;
	setp.lt.s16 	%p139, %rs375, 1;
	@%p139 bra 	$L__BB0_10;
	and.b16  	%rs377, %rs5, 255;
	setp.lt.u16 	%p140, %rs377, 4;
	mov.b16 	%rs854, 0;
	@%p140 bra 	$L__BB0_8;
	and.b16  	%rs854, %rs5, 124;
	mov.b16 	%rs855, 0;
$L__BB0_7:
	ld.global.u64 	%rd143, [%rd5+8];
	cvta.to.global.u64 	%rd144, %rd143;
	cvt.u32.u16 	%r319, %rs855;
	and.b32  	%r320, %r319, 255;
	mul.wide.u32 	%rd145, %r320, 4;
	add.s64 	%rd146, %rd144, %rd145;
	mov.b32 	%r321, 0;
	st.global.u32 	[%rd146], %r321;
	ld.global.u64 	%rd147, [%rd5+8];
	cvta.to.global.u64 	%rd148, %rd147;
	add.s64 	%rd149, %rd148, %rd145;
	st.global.u32 	[%rd149+4], %r321;
	ld.global.u64 	%rd150, [%rd5+8];
	cvta.to.global.u64 	%rd151, %rd150;
	add.s64 	%rd152, %rd151, %rd145;
	st.global.u32 	[%rd152+8], %r321;
	ld.global.u64 	%rd153, [%rd5+8];
	cvta.to.global.u64 	%rd154, %rd153;
	add.s64 	%rd155, %rd154, %rd145;
	st.global.u32 	[%rd155+12], %r321;
	add.s16 	%rs855, %rs855, 4;
	and.b16  	%rs379, %rs855, 255;
	setp.eq.s16 	%p141, %rs379, %rs854;
	@%p141 bra 	$L__BB0_8;
	bra.uni 	$L__BB0_7;
$L__BB0_8:
	and.b16  	%rs380, %rs919, 1;
	setp.eq.b16 	%p142, %rs380, 1;
	not.pred 	%p143, %p142;
	@%p143 bra 	$L__BB0_10;
	ld.global.u64 	%rd156, [%rd5+8];
	cvta.to.global.u64 	%rd157, %rd156;
	cvt.u32.u16 	%r322, %rs854;
	mul.wide.u32 	%rd158, %r322, 4;
	add.s64 	%rd159, %rd157, %rd158;
	mov.b32 	%r323, 0;
	st.global.u32 	[%rd159], %r323;
	ld.global.u64 	%rd160, [%rd5+8];
	cvta.to.global.u64 	%rd161, %rd160;
	add.s64 	%rd162, %rd161, %rd158;
	st.global.u32 	[%rd162+4], %r323;
$L__BB0_10:
	cvt.s16.s8 	%rs381, %rs919;
	setp.lt.s16 	%p144, %rs381, 1;
	@%p144 bra 	$L__BB0_22;
	mov.b16 	%rs856, 0;
$L__BB0_12:
	ld.global.u64 	%rd163, [%rd4+8];
	cvta.to.global.u64 	%rd164, %rd163;
	cvt.u32.u16 	%r324, %rs856;
	and.b32  	%r325, %r324, 255;
	mul.wide.u32 	%rd165, %r325, 4;
	add.s64 	%rd166, %rd164, %rd165;
	ld.global.u32 	%r1, [%rd166];
	setp.eq.s32 	%p145, %r1, 0;
	@%p145 bra 	$L__BB0_21;
	setp.lt.u16 	%p146, %rs374, 4;
	mov.b16 	%rs858, 0;
	mov.b32 	%r1885, 0;
	@%p146 bra 	$L__BB0_16;
	mov.b16 	%rs857, 0;
	mov.b32 	%r1885, 0;
$L__BB0_15:
	ld.global.u64 	%rd167, [%rd4+8];
	cvta.to.global.u64 	%rd168, %rd167;
	cvt.u32.u16 	%r328, %rs857;
	and.b32  	%r329, %r328, 255;
	mul.wide.u32 	%rd169, %r329, 4;
	add.s64 	%rd170, %rd168, %rd169;
	ld.global.u32 	%r330, [%rd170];
	ld.global.u64 	%rd171, [%rd5+8];
	cvta.to.global.u64 	%rd172, %rd171;
	add.s16 	%rs386, %rs857, %rs856;
	cvt.u32.u16 	%r331, %rs386;
	and.b32  	%r332, %r331, 255;
	mul.wide.u32 	%rd173, %r332, 4;
	add.s64 	%rd174, %rd172, %rd173;
	ld.global.u32 	%r333, [%rd174];
	mad.lo.s32 	%r334, %r330, %r1, %r333;
	add.s32 	%r336, %r334, %r1885;
	setp.eq.s32 	%p147, %r336, -1;
	selp.b32 	%r337, 0, %r336, %p147;
	st.global.u32 	[%rd174], %r337;
	selp.u32 	%r338, 1, 0, %p147;
	ld.global.u64 	%rd175, [%rd4+8];
	cvta.to.global.u64 	%rd176, %rd175;
	add.s64 	%rd177, %rd176, %rd169;
	ld.global.u32 	%r339, [%rd177+4];
	ld.global.u64 	%rd178, [%rd5+8];
	cvta.to.global.u64 	%rd179, %rd178;
	add.s64 	%rd180, %rd179, %rd173;
	ld.global.u32 	%r340, [%rd180+4];
	mad.lo.s32 	%r341, %r339, %r1, %r340;
	add.s32 	%r343, %r341, %r338;
	setp.eq.s32 	%p148, %r343, -1;
	selp.b32 	%r344, 0, %r343, %p148;
	st.global.u32 	[%rd180+4], %r344;
	selp.u32 	%r345, 1, 0, %p148;
	ld.global.u64 	%rd181, [%rd4+8];
	cvta.to.global.u64 	%rd182, %rd181;
	add.s64 	%rd183, %rd182, %rd169;
	ld.global.u32 	%r346, [%rd183+8];
	ld.global.u64 	%rd184, [%rd5+8];
	cvta.to.global.u64 	%rd185, %rd184;
	add.s64 	%rd186, %rd185, %rd173;
	ld.global.u32 	%r347, [%rd186+8];
	mad.lo.s32 	%r348, %r346, %r1, %r347;
	add.s32 	%r350, %r348, %r345;
	setp.eq.s32 	%p149, %r350, -1;
	selp.b32 	%r351, 0, %r350, %p149;
	st.global.u32 	[%rd186+8], %r351;
	selp.u32 	%r352, 1, 0, %p149;
	ld.global.u64 	%rd187, [%rd4+8];
	cvta.to.global.u64 	%rd188, %rd187;
	add.s64 	%rd189, %rd188, %rd169;
	ld.global.u32 	%r353, [%rd189+12];
	ld.global.u64 	%rd190, [%rd5+8];
	cvta.to.global.u64 	%rd191, %rd190;
	add.s64 	%rd192, %rd191, %rd173;
	ld.global.u32 	%r354, [%rd192+12];
	mad.lo.s32 	%r355, %r353, %r1, %r354;
	add.s32 	%r357, %r355, %r352;
	setp.eq.s32 	%p150, %r357, -1;
	selp.b32 	%r358, 0, %r357, %p150;
	st.global.u32 	[%rd192+12], %r358;
	selp.u32 	%r1885, 1, 0, %p150;
	add.s16 	%rs857, %rs857, 4;
	and.b16  	%rs387, %rs857, 255;
	and.b16  	%rs858, %rs919, 124;
	setp.ne.s16 	%p151, %rs387, %rs858;
	@%p151 bra 	$L__BB0_15;
$L__BB0_16:
	and.b16  	%rs15, %rs919, 3;
	setp.eq.s16 	%p152, %rs15, 0;
	@%p152 bra 	$L__BB0_20;
	setp.eq.s16 	%p153, %rs15, 1;
	ld.global.u64 	%rd193, [%rd4+8];
	cvta.to.global.u64 	%rd194, %rd193;
	cvt.u64.u16 	%rd7, %rs858;
	cvt.u32.u16 	%r359, %rs858;
	mul.wide.u32 	%rd195, %r359, 4;
	add.s64 	%rd196, %rd194, %rd195;
	ld.global.u32 	%r360, [%rd196];
	ld.global.u64 	%rd197, [%rd5+8];
	cvta.to.global.u64 	%rd198, %rd197;
	add.s16 	%rs388, %rs858, %rs856;
	cvt.u32.u16 	%r361, %rs388;
	and.b32  	%r362, %r361, 255;
	mul.wide.u32 	%rd199, %r362, 4;
	add.s64 	%rd200, %rd198, %rd199;
	ld.global.u32 	%r363, [%rd200];
	mad.lo.s32 	%r364, %r360, %r1, %r363;
	add.s32 	%r5, %r364, %r1885;
	setp.eq.s32 	%p154, %r5, -1;
	selp.b32 	%r366, 0, %r5, %p154;
	st.global.u32 	[%rd200], %r366;
	@%p153 bra 	$L__BB0_20;
	setp.eq.s16 	%p156, %rs15, 2;
	selp.u32 	%r367, 1, 0, %p154;
	ld.global.u64 	%rd201, [%rd4+8];
	cvta.to.global.u64 	%rd202, %rd201;
	shl.b64 	%rd203, %rd7, 2;
	add.s64 	%rd204, %rd202, %rd203;
	ld.global.u32 	%r368, [%rd204+4];
	ld.global.u64 	%rd205, [%rd5+8];
	cvta.to.global.u64 	%rd206, %rd205;
	cvt.u64.u16 	%rd207, %rs856;
	and.b64  	%rd208, %rd207, 255;
	add.s64 	%rd8, %rd7, %rd208;
	shl.b64 	%rd209, %rd8, 2;
	add.s64 	%rd210, %rd206, %rd209;
	ld.global.u32 	%r369, [%rd210+4];
	mad.lo.s32 	%r370, %r368, %r1, %r369;
	add.s32 	%r6, %r370, %r367;
	setp.eq.s32 	%p157, %r6, -1;
	selp.b32 	%r372, 0, %r6, %p157;
	st.global.u32 	[%rd210+4], %r372;
	@%p156 bra 	$L__BB0_20;
	selp.u32 	%r373, 1, 0, %p157;
	ld.global.u64 	%rd211, [%rd4+8];
	cvta.to.global.u64 	%rd212, %rd211;
	add.s64 	%rd214, %rd212, %rd203;
	ld.global.u32 	%r374, [%rd214+8];
	ld.global.u64 	%rd215, [%rd5+8];
	cvta.to.global.u64 	%rd216, %rd215;
	add.s64 	%rd218, %rd216, %rd209;
	ld.global.u32 	%r375, [%rd218+8];
	mad.lo.s32 	%r376, %r374, %r1, %r375;
	add.s32 	%r378, %r376, %r373;
	setp.eq.s32 	%p159, %r378, -1;
	selp.b32 	%r379, 0, %r378, %p159;
	st.global.u32 	[%rd218+8], %r379;
$L__BB0_20:
	ld.global.u64 	%rd219, [%rd5+8];
	cvta.to.global.u64 	%rd220, %rd219;
	add.s16 	%rs389, %rs856, %rs919;
	cvt.u32.u16 	%r380, %rs389;
	and.b32  	%r381, %r380, 255;
	mul.wide.u32 	%rd221, %r381, 4;
	add.s64 	%rd222, %rd220, %rd221;
	mov.b32 	%r382, 0;
	st.global.u32 	[%rd222], %r382;
$L__BB0_21:
	add.s16 	%rs390, %rs856, 1;
	cvt.s16.s8 	%rs856, %rs390;
	setp.lt.s16 	%p160, %rs856, %rs381;
	@%p160 bra 	$L__BB0_12;
$L__BB0_22:
	ld.global.u64 	%rd223, [%rd5+8];
	cvta.to.global.u64 	%rd224, %rd223;
	ld.global.u8 	%rs919, [%rd5];
	cvt.u32.u16 	%r383, %rs919;
	cvt.s32.s8 	%r384, %r383;
	mul.wide.s32 	%rd225, %r384, 4;
	add.s64 	%rd226, %rd224, %rd225;
	ld.global.u32 	%r385, [%rd226+-4];
	setp.ne.s32 	%p161, %r385, 0;
	@%p161 bra 	$L__BB0_24;
	add.s16 	%rs919, %rs919, -1;
	st.global.u8 	[%rd5], %rs919;
$L__BB0_24:
	st.global.u8 	[%rd4], %rs919;
	cvt.s16.s8 	%rs393, %rs919;
	setp.lt.s16 	%p162, %rs393, 1;
	@%p162 bra 	$L__BB0_27;
	mov.b16 	%rs860, 0;
$L__BB0_26:
	ld.global.u64 	%rd227, [%rd5+8];
	cvta.to.global.u64 	%rd228, %rd227;
	cvt.u32.u16 	%r386, %rs860;
	and.b32  	%r387, %r386, 255;
	mul.wide.u32 	%rd229, %r387, 4;
	add.s64 	%rd230, %rd228, %rd229;
	ld.global.u32 	%r388, [%rd230];
	ld.global.u64 	%rd231, [%rd4+8];
	cvta.to.global.u64 	%rd232, %rd231;
	add.s64 	%rd233, %rd232, %rd229;
	st.global.u32 	[%rd233], %r388;
	add.s16 	%rs395, %rs860, 1;
	cvt.s16.s8 	%rs860, %rs395;
	ld.global.s8 	%rs919, [%rd4];
	setp.lt.s16 	%p163, %rs860, %rs919;
	@%p163 bra 	$L__BB0_26;
$L__BB0_27:
	ld.global.s8 	%rs24, [%rd5];
	ld.global.s8 	%rs25, [%rd1];
	setp.lt.s16 	%p164, %rs24, %rs25;
	@%p164 bra 	$L__BB0_60;
	ld.global.u64 	%rd234, [%rd4+8];
	cvta.to.global.u64 	%rd235, %rd234;
	cvt.u32.u16 	%r389, %rs919;
	cvt.s32.s8 	%r390, %r389;
	mul.wide.s32 	%rd236, %r390, 4;
	add.s64 	%rd237, %rd235, %rd236;
	mov.b32 	%r391, 0;
	st.global.u32 	[%rd237], %r391;
	ld.global.u8 	%rs396, [%rd4];
	add.s16 	%rs919, %rs396, 1;
	st.global.u8 	[%rd4], %rs919;
	sub.s16 	%rs397, %rs24, %rs25;
	add.s16 	%rs398, %rs397, 1;
	cvt.s16.s8 	%rs863, %rs398;
	setp.lt.s16 	%p165, %rs863, 1;
	setp.lt.s16 	%p166, %rs25, 0;
	or.pred  	%p167, %p165, %p166;
	@%p167 bra 	$L__BB0_56;
	add.s16 	%rs399, %rs25, 1;
	and.b16  	%rs29, %rs399, 3;
	add.s16 	%rs28, %rs29, -1;
	and.b16  	%rs30, %rs399, -4;
	and.b16  	%rs31, %rs399, 1;
$L__BB0_30:
	mov.u16 	%rs34, %rs863;
	add.s16 	%rs863, %rs34, -1;
	mov.b32 	%r1886, 32;
$L__BB0_31:
	add.s32 	%r8, %r1886, -1;
	setp.ne.s32 	%p168, %r8, 0;
	sub.s32 	%r9, 33, %r1886;
	@%p168 bra 	$L__BB0_64;
	setp.lt.u16 	%p204, %rs25, 3;
	mov.b16 	%rs871, 0;
	mov.pred 	%p744, 0;
	mov.u16 	%rs878, %rs863;
	@%p204 bra 	$L__BB0_43;
	mov.b16 	%rs865, 0;
	mov.pred 	%p744, 0;
	mov.u16 	%rs878, %rs863;
$L__BB0_34:
	.pragma "nounroll";
	ld.global.u64 	%rd308, [%rd4+8];
	cvta.to.global.u64 	%rd309, %rd308;
	cvt.u64.u16 	%rd310, %rs878;
	and.b64  	%rd10, %rd310, 255;
	cvt.u32.u16 	%r503, %rs878;
	and.b32  	%r504, %r503, 255;
	mul.wide.u32 	%rd311, %r504, 4;
	add.s64 	%rd312, %rd309, %rd311;
	ld.global.u32 	%r10, [%rd312];
	ld.global.u8 	%rs430, [%rd1];
	and.b16  	%rs431, %rs865, 255;
	setp.eq.s16 	%p206, %rs431, %rs430;
	mov.b32 	%r1887, 0;
	@%p206 bra 	$L__BB0_36;
	ld.global.u64 	%rd313, [%rd1+8];
	cvta.to.global.u64 	%rd314, %rd313;
	cvt.u32.u16 	%r505, %rs865;
	and.b32  	%r506, %r505, 255;
	mul.wide.u32 	%rd315, %r506, 4;
	add.s64 	%rd316, %rd314, %rd315;
	ld.global.u32 	%r1887, [%rd316];
$L__BB0_36:
	sub.s32 	%r508, %r10, %r1887;
	setp.lt.u32 	%p207, %r10, %r1887;
	add.s32 	%r509, %r508, -1;
	setp.ge.u32 	%p208, %r509, %r10;
	selp.s32 	%r510, -1, 0, %p744;
	add.s32 	%r511, %r508, %r510;
	selp.u32 	%r512, -1, 0, %p207;
	selp.u32 	%r513, -1, 0, %p208;
	selp.b32 	%r514, %r513, %r512, %p744;
	and.b32  	%r515, %r514, 1;
	setp.eq.b32 	%p2, %r515, 1;
	shl.b64 	%rd317, %rd10, 2;
	add.s64 	%rd11, %rd6, %rd317;
	st.global.u32 	[%rd11], %r511;
	add.s16 	%rs432, %rs865, 1;
	and.b16  	%rs433, %rs432, 255;
	ld.global.u64 	%rd318, [%rd4+8];
	cvta.to.global.u64 	%rd319, %rd318;
	add.s64 	%rd320, %rd319, %rd317;
	ld.global.u32 	%r13, [%rd320+4];
	ld.global.u8 	%rs434, [%rd1];
	setp.eq.s16 	%p209, %rs433, %rs434;
	mov.b32 	%r1888, 0;
	@%p209 bra 	$L__BB0_38;
	ld.global.u64 	%rd321, [%rd1+8];
	cvta.to.global.u64 	%rd322, %rd321;
	cvt.u32.u16 	%r516, %rs865;
	and.b32  	%r517, %r516, 255;
	mul.wide.u32 	%rd323, %r517, 4;
	add.s64 	%rd324, %rd322, %rd323;
	ld.global.u32 	%r1888, [%rd324+4];
$L__BB0_38:
	sub.s32 	%r519, %r13, %r1888;
	setp.lt.u32 	%p210, %r13, %r1888;
	add.s32 	%r520, %r519, -1;
	setp.ge.u32 	%p211, %r520, %r13;
	selp.s32 	%r521, -1, 0, %p2;
	add.s32 	%r522, %r519, %r521;
	selp.u32 	%r523, -1, 0, %p210;
	selp.u32 	%r524, -1, 0, %p211;
	selp.b32 	%r525, %r524, %r523, %p2;
	and.b32  	%r526, %r525, 1;
	setp.eq.b32 	%p3, %r526, 1;
	st.global.u32 	[%rd11+4], %r522;
	add.s16 	%rs435, %rs865, 2;
	and.b16  	%rs436, %rs435, 255;
	ld.global.u64 	%rd325, [%rd4+8];
	cvta.to.global.u64 	%rd326, %rd325;
	add.s64 	%rd328, %rd326, %rd317;
	ld.global.u32 	%r16, [%rd328+8];
	ld.global.u8 	%rs437, [%rd1];
	setp.eq.s16 	%p212, %rs436, %rs437;
	mov.b32 	%r1889, 0;
	@%p212 bra 	$L__BB0_40;
	ld.global.u64 	%rd329, [%rd1+8];
	cvta.to.global.u64 	%rd330, %rd329;
	cvt.u32.u16 	%r527, %rs865;
	and.b32  	%r528, %r527, 255;
	mul.wide.u32 	%rd331, %r528, 4;
	add.s64 	%rd332, %rd330, %rd331;
	ld.global.u32 	%r1889, [%rd332+8];
$L__BB0_40:
	sub.s32 	%r530, %r16, %r1889;
	setp.lt.u32 	%p213, %r16, %r1889;
	add.s32 	%r531, %r530, -1;
	setp.ge.u32 	%p214, %r531, %r16;
	selp.s32 	%r532, -1, 0, %p3;
	add.s32 	%r533, %r530, %r532;
	selp.u32 	%r534, -1, 0, %p213;
	selp.u32 	%r535, -1, 0, %p214;
	selp.b32 	%r536, %r535, %r534, %p3;
	and.b32  	%r537, %r536, 1;
	setp.eq.b32 	%p4, %r537, 1;
	st.global.u32 	[%rd11+8], %r533;
	add.s16 	%rs438, %rs865, 3;
	and.b16  	%rs439, %rs438, 255;
	ld.global.u64 	%rd333, [%rd4+8];
	cvta.to.global.u64 	%rd334, %rd333;
	add.s64 	%rd336, %rd334, %rd317;
	ld.global.u32 	%r19, [%rd336+12];
	ld.global.u8 	%rs440, [%rd1];
	setp.eq.s16 	%p215, %rs439, %rs440;
	mov.b32 	%r1890, 0;
	@%p215 bra 	$L__BB0_42;
	ld.global.u64 	%rd337, [%rd1+8];
	cvta.to.global.u64 	%rd338, %rd337;
	cvt.u32.u16 	%r538, %rs865;
	and.b32  	%r539, %r538, 255;
	mul.wide.u32 	%rd339, %r539, 4;
	add.s64 	%rd340, %rd338, %rd339;
	ld.global.u32 	%r1890, [%rd340+12];
$L__BB0_42:
	sub.s32 	%r540, %r19, %r1890;
	setp.lt.u32 	%p216, %r19, %r1890;
	add.s32 	%r541, %r540, -1;
	setp.ge.u32 	%p217, %r541, %r19;
	selp.s32 	%r542, -1, 0, %p4;
	add.s32 	%r543, %r540, %r542;
	selp.u32 	%r544, -1, 0, %p216;
	selp.u32 	%r545, -1, 0, %p217;
	selp.b32 	%r546, %r545, %r544, %p4;
	and.b32  	%r547, %r546, 1;
	setp.eq.b32 	%p744, %r547, 1;
	st.global.u32 	[%rd11+12], %r543;
	add.s16 	%rs865, %rs865, 4;
	and.b16  	%rs441, %rs865, 255;
	add.s16 	%rs878, %rs878, 4;
	and.b16  	%rs442, %rs30, 255;
	setp.ne.s16 	%p218, %rs441, %rs442;
	mov.u16 	%rs871, %rs30;
	@%p218 bra 	$L__BB0_34;
$L__BB0_43:
	setp.eq.s16 	%p219, %rs29, 0;
	@%p219 bra 	$L__BB0_92;
	setp.eq.s16 	%p221, %rs28, 0;
	@%p221 bra 	$L__BB0_50;
	ld.global.u64 	%rd341, [%rd4+8];
	cvta.to.global.u64 	%rd342, %rd341;
	cvt.u64.u16 	%rd343, %rs878;
	and.b64  	%rd12, %rd343, 255;
	cvt.u32.u16 	%r549, %rs878;
	and.b32  	%r550, %r549, 255;
	mul.wide.u32 	%rd344, %r550, 4;
	add.s64 	%rd345, %rd342, %rd344;
	ld.global.u32 	%r22, [%rd345];
	ld.global.u8 	%rs444, [%rd1];
	and.b16  	%rs445, %rs871, 255;
	setp.eq.s16 	%p222, %rs445, %rs444;
	mov.b32 	%r1891, 0;
	@%p222 bra 	$L__BB0_47;
	ld.global.u64 	%rd346, [%rd1+8];
	cvta.to.global.u64 	%rd347, %rd346;
	cvt.u32.u16 	%r551, %rs871;
	and.b32  	%r552, %r551, 255;
	mul.wide.u32 	%rd348, %r552, 4;
	add.s64 	%rd349, %rd347, %rd348;
	ld.global.u32 	%r1891, [%rd349];
$L__BB0_47:
	sub.s32 	%r554, %r22, %r1891;
	setp.lt.u32 	%p223, %r22, %r1891;
	add.s32 	%r555, %r554, -1;
	setp.ge.u32 	%p224, %r555, %r22;
	selp.s32 	%r556, -1, 0, %p744;
	add.s32 	%r557, %r554, %r556;
	selp.u32 	%r558, -1, 0, %p223;
	selp.u32 	%r559, -1, 0, %p224;
	selp.b32 	%r560, %r559, %r558, %p744;
	and.b32  	%r561, %r560, 1;
	setp.eq.b32 	%p8, %r561, 1;
	shl.b64 	%rd350, %rd12, 2;
	add.s64 	%rd13, %rd6, %rd350;
	st.global.u32 	[%rd13], %r557;
	add.s16 	%rs446, %rs871, 1;
	and.b16  	%rs447, %rs446, 255;
	ld.global.u64 	%rd351, [%rd4+8];
	cvta.to.global.u64 	%rd352, %rd351;
	add.s64 	%rd353, %rd352, %rd350;
	ld.global.u32 	%r25, [%rd353+4];
	ld.global.u8 	%rs448, [%rd1];
	setp.eq.s16 	%p225, %rs447, %rs448;
	mov.b32 	%r1892, 0;
	@%p225 bra 	$L__BB0_49;
	ld.global.u64 	%rd354, [%rd1+8];
	cvta.to.global.u64 	%rd355, %rd354;
	cvt.u32.u16 	%r562, %rs871;
	and.b32  	%r563, %r562, 255;
	mul.wide.u32 	%rd356, %r563, 4;
	add.s64 	%rd357, %rd355, %rd356;
	ld.global.u32 	%r1892, [%rd357+4];
$L__BB0_49:
	sub.s32 	%r564, %r25, %r1892;
	setp.lt.u32 	%p226, %r25, %r1892;
	add.s32 	%r565, %r564, -1;
	setp.ge.u32 	%p227, %r565, %r25;
	selp.s32 	%r566, -1, 0, %p8;
	add.s32 	%r567, %r564, %r566;
	selp.u32 	%r568, -1, 0, %p226;
	selp.u32 	%r569, -1, 0, %p227;
	selp.b32 	%r570, %r569, %r568, %p8;
	and.b32  	%r571, %r570, 1;
	setp.eq.b32 	%p744, %r571, 1;
	st.global.u32 	[%rd13+4], %r567;
	add.s16 	%rs871, %rs871, 2;
	add.s16 	%rs878, %rs878, 2;
$L__BB0_50:
	setp.eq.s16 	%p228, %rs31, 0;
	@%p228 bra 	$L__BB0_92;
	ld.global.u64 	%rd358, [%rd4+8];
	cvta.to.global.u64 	%rd359, %rd358;
	cvt.u64.u16 	%rd360, %rs878;
	and.b64  	%rd14, %rd360, 255;
	cvt.u32.u16 	%r573, %rs878;
	and.b32  	%r574, %r573, 255;
	mul.wide.u32 	%rd361, %r574, 4;
	add.s64 	%rd362, %rd359, %rd361;
	ld.global.u32 	%r28, [%rd362];
	ld.global.u8 	%rs449, [%rd1];
	and.b16  	%rs450, %rs871, 255;
	setp.eq.s16 	%p229, %rs450, %rs449;
	mov.b32 	%r1893, 0;
	@%p229 bra 	$L__BB0_53;
	ld.global.u64 	%rd363, [%rd1+8];
	cvta.to.global.u64 	%rd364, %rd363;
	cvt.u32.u16 	%r575, %rs871;
	and.b32  	%r576, %r575, 255;
	mul.wide.u32 	%rd365, %r576, 4;
	add.s64 	%rd366, %rd364, %rd365;
	ld.global.u32 	%r1893, [%rd366];
$L__BB0_53:
	sub.s32 	%r577, %r28, %r1893;
	setp.lt.u32 	%p230, %r28, %r1893;
	add.s32 	%r578, %r577, -1;
	setp.ge.u32 	%p231, %r578, %r28;
	selp.s32 	%r579, -1, 0, %p744;
	add.s32 	%r580, %r577, %r579;
	selp.u32 	%r581, -1, 0, %p230;
	selp.u32 	%r582, -1, 0, %p231;
	selp.b32 	%r583, %r582, %r581, %p744;
	and.b32  	%r584, %r583, 1;
	setp.eq.b32 	%p744, %r584, 1;
	shl.b64 	%rd367, %rd14, 2;
	add.s64 	%rd368, %rd6, %rd367;
	st.global.u32 	[%rd368], %r580;
	add.s16 	%rs878, %rs878, 1;
	bra.uni 	$L__BB0_92;
$L__BB0_54:
	setp.gt.s16 	%p242, %rs453, 1;
	@%p242 bra 	$L__BB0_30;
	ld.global.u8 	%rs919, [%rd4];
$L__BB0_56:
	cvt.s16.s8 	%rs458, %rs919;
	setp.lt.s16 	%p243, %rs458, 1;
	@%p243 bra 	$L__BB0_60;
	ld.global.u64 	%rd379, [%rd4+8];
	cvta.to.global.u64 	%rd9, %rd379;
$L__BB0_58:
	cvt.u32.u16 	%r592, %rs919;
	and.b32  	%r593, %r592, 255;
	mul.wide.u32 	%rd380, %r593, 4;
	add.s64 	%rd381, %rd9, %rd380;
	ld.global.u32 	%r594, [%rd381+-4];
	setp.ne.s32 	%p244, %r594, 0;
	@%p244 bra 	$L__BB0_60;
	cvt.s16.s8 	%rs459, %rs919;
	add.s16 	%rs919, %rs919, -1;
	st.global.u8 	[%rd4], %rs919;
	setp.gt.s16 	%p245, %rs459, 1;
	@%p245 bra 	$L__BB0_58;
$L__BB0_60:
	ld.global.u64 	%rd382, [%rd3+8];
	cvta.to.global.u64 	%rd383, %rd382;
	add.s16 	%rs460, %rs4, -1;
	shr.u16 	%rs461, %rs460, 5;
	cvt.u32.u16 	%r595, %rs461;
	mul.wide.u32 	%rd384, %r595, 4;
	add.s64 	%rd385, %rd383, %rd384;
	ld.global.u32 	%r596, [%rd385];
	and.b16  	%rs462, %rs460, 31;
	cvt.u32.u16 	%r597, %rs462;
	shr.u32 	%r598, %r596, %r597;
	and.b32  	%r599, %r598, 1;
	setp.eq.b32 	%p246, %r599, 1;
	not.pred 	%p247, %p246;
	@%p247 bra 	$L__BB0_180;
	and.b16  	%rs463, %rs919, 255;
	setp.eq.s16 	%p248, %rs463, 0;
	@%p248 bra 	$L__BB0_63;
	ld.param.u64 	%rd1609, [_Z9kernelenkP3bigS0_S0_S0_S0_S0_S0_S0__param_2];
	cvta.to.global.u64 	%rd386, %rd1609;
	ld.global.u8 	%rs464, [%rd386];
	setp.ne.s16 	%p249, %rs464, 0;
	@%p249 bra 	$L__BB0_97;
$L__BB0_63:
	mov.b16 	%rs919, 0;
	st.global.u8 	[%rd5], %rs919;
	bra.uni 	$L__BB0_144;
$L__BB0_64:
	setp.lt.u16 	%p171, %rs25, 3;
	mov.b16 	%rs877, 0;
	mov.pred 	%p744, 0;
	mov.u16 	%rs878, %rs863;
	@%p171 bra 	$L__BB0_77;
	mov.b16 	%rs880, 0;
	mov.pred 	%p744, 0;
	mov.u16 	%rs878, %rs863;
$L__BB0_66:
	.pragma "nounroll";
	ld.global.u64 	%rd238, [%rd4+8];
	cvta.to.global.u64 	%rd239, %rd238;
	cvt.u64.u16 	%rd240, %rs878;
	and.b64  	%rd19, %rd240, 255;
	cvt.u32.u16 	%r394, %rs878;
	and.b32  	%r395, %r394, 255;
	mul.wide.u32 	%rd241, %r395, 4;
	add.s64 	%rd242, %rd239, %rd241;
	ld.global.u32 	%r45, [%rd242];
	and.b16  	%rs403, %rs880, 255;
	setp.eq.s16 	%p173, %rs403, 0;
	mov.b32 	%r1899, 0;
	@%p173 bra 	$L__BB0_68;
	ld.global.u64 	%rd243, [%rd1+8];
	cvta.to.global.u64 	%rd244, %rd243;
	cvt.u32.u16 	%r396, %rs880;
	and.b32  	%r397, %r396, 255;
	mul.wide.u32 	%rd245, %r397, 4;
	add.s64 	%rd246, %rd244, %rd245;
	ld.global.u32 	%r398, [%rd246+-4];
	shr.u32 	%r1899, %r398, %r9;
$L__BB0_68:
	ld.global.u8 	%rs404, [%rd1];
	and.b16  	%rs405, %rs880, 255;
	setp.eq.s16 	%p174, %rs405, %rs404;
	mov.b32 	%r1900, 0;
	@%p174 bra 	$L__BB0_70;
	ld.global.u64 	%rd247, [%rd1+8];
	cvta.to.global.u64 	%rd248, %rd247;
	cvt.u32.u16 	%r400, %rs880;
	and.b32  	%r401, %r400, 255;
	mul.wide.u32 	%rd249, %r401, 4;
	add.s64 	%rd250, %rd248, %rd249;
	ld.global.u32 	%r402, [%rd250];
	shl.b32 	%r1900, %r402, %r8;
$L__BB0_70:
	or.b32  	%r404, %r1900, %r1899;
	sub.s32 	%r405, %r45, %r404;
	setp.lt.u32 	%p175, %r45, %r404;
	add.s32 	%r406, %r405, -1;
	setp.ge.u32 	%p176, %r406, %r45;
	selp.s32 	%r407, -1, 0, %p744;
	add.s32 	%r408, %r405, %r407;
	selp.u32 	%r409, -1, 0, %p175;
	selp.u32 	%r410, -1, 0, %p176;
	selp.b32 	%r411, %r410, %r409, %p744;
	and.b32  	%r412, %r411, 1;
	setp.eq.b32 	%p22, %r412, 1;
	shl.b64 	%rd251, %rd19, 2;
	add.s64 	%rd20, %rd6, %rd251;
	st.global.u32 	[%rd20], %r408;
	add.s16 	%rs406, %rs880, 1;
	and.b16  	%rs407, %rs406, 255;
	ld.global.u64 	%rd252, [%rd4+8];
	cvta.to.global.u64 	%rd253, %rd252;
	add.s64 	%rd254, %rd253, %rd251;
	ld.global.u32 	%r50, [%rd254+4];
	ld.global.u64 	%rd255, [%rd1+8];
	cvta.to.global.u64 	%rd256, %rd255;
	cvt.u64.u16 	%rd257, %rs880;
	and.b64  	%rd21, %rd257, 255;
	cvt.u32.u16 	%r413, %rs880;
	and.b32  	%r414, %r413, 255;
	mul.wide.u32 	%rd258, %r414, 4;
	add.s64 	%rd22, %rd256, %rd258;
	ld.global.u32 	%r51, [%rd22];
	ld.global.u8 	%rs408, [%rd1];
	setp.eq.s16 	%p177, %rs407, %rs408;
	mov.b32 	%r1901, 0;
	@%p177 bra 	$L__BB0_72;
	ld.global.u32 	%r415, [%rd22+4];
	shl.b32 	%r1901, %r415, %r8;
$L__BB0_72:
	shr.u32 	%r417, %r51, %r9;
	or.b32  	%r418, %r1901, %r417;
	sub.s32 	%r419, %r50, %r418;
	setp.lt.u32 	%p178, %r50, %r418;
	add.s32 	%r420, %r419, -1;
	setp.ge.u32 	%p179, %r420, %r50;
	selp.s32 	%r421, -1, 0, %p22;
	add.s32 	%r422, %r419, %r421;
	selp.u32 	%r423, -1, 0, %p178;
	selp.u32 	%r424, -1, 0, %p179;
	selp.b32 	%r425, %r424, %r423, %p22;
	and.b32  	%r426, %r425, 1;
	setp.eq.b32 	%p23, %r426, 1;
	st.global.u32 	[%rd20+4], %r422;
	add.s16 	%rs409, %rs880, 2;
	and.b16  	%rs410, %rs409, 255;
	ld.global.u64 	%rd259, [%rd4+8];
	cvta.to.global.u64 	%rd260, %rd259;
	add.s64 	%rd262, %rd260, %rd251;
	ld.global.u32 	%r54, [%rd262+8];
	ld.global.u64 	%rd263, [%rd1+8];
	cvta.to.global.u64 	%rd264, %rd263;
	shl.b64 	%rd265, %rd21, 2;
	add.s64 	%rd23, %rd264, %rd265;
	ld.global.u32 	%r55, [%rd23+4];
	ld.global.u8 	%rs411, [%rd1];
	setp.eq.s16 	%p180, %rs410, %rs411;
	mov.b32 	%r1902, 0;
	@%p180 bra 	$L__BB0_74;
	ld.global.u32 	%r427, [%rd23+8];
	shl.b32 	%r1902, %r427, %r8;
$L__BB0_74:
	shr.u32 	%r429, %r55, %r9;
	or.b32  	%r430, %r1902, %r429;
	sub.s32 	%r431, %r54, %r430;
	setp.lt.u32 	%p181, %r54, %r430;
	add.s32 	%r432, %r431, -1;
	setp.ge.u32 	%p182, %r432, %r54;
	selp.s32 	%r433, -1, 0, %p23;
	add.s32 	%r434, %r431, %r433;
	selp.u32 	%r435, -1, 0, %p181;
	selp.u32 	%r436, -1, 0, %p182;
	selp.b32 	%r437, %r436, %r435, %p23;
	and.b32  	%r438, %r437, 1;
	setp.eq.b32 	%p24, %r438, 1;
	st.global.u32 	[%rd20+8], %r434;
	add.s16 	%rs412, %rs880, 3;
	and.b16  	%rs413, %rs412, 255;
	ld.global.u64 	%rd266, [%rd4+8];
	cvta.to.global.u64 	%rd267, %rd266;
	add.s64 	%rd269, %rd267, %rd251;
	ld.global.u32 	%r58, [%rd269+12];
	ld.global.u64 	%rd270, [%rd1+8];
	cvta.to.global.u64 	%rd271, %rd270;
	add.s64 	%rd24, %rd271, %rd265;
	ld.global.u32 	%r59, [%rd24+8];
	ld.global.u8 	%rs414, [%rd1];
	setp.eq.s16 	%p183, %rs413, %rs414;
	mov.b32 	%r1903, 0;
	@%p183 bra 	$L__BB0_76;
	ld.global.u32 	%r439, [%rd24+12];
	shl.b32 	%r1903, %r439, %r8;
$L__BB0_76:
	shr.u32 	%r440, %r59, %r9;
	or.b32  	%r441, %r1903, %r440;
	sub.s32 	%r442, %r58, %r441;
	setp.lt.u32 	%p184, %r58, %r441;
	add.s32 	%r443, %r442, -1;
	setp.ge.u32 	%p185, %r443, %r58;
	selp.s32 	%r444, -1, 0, %p24;
	add.s32 	%r445, %r442, %r444;
	selp.u32 	%r446, -1, 0, %p184;
	selp.u32 	%r447, -1, 0, %p185;
	selp.b32 	%r448, %r447, %r446, %p24;
	and.b32  	%r449, %r448, 1;
	setp.eq.b32 	%p744, %r449, 1;
	st.global.u32 	[%rd20+12], %r445;
	add.s16 	%rs880, %rs880, 4;
	and.b16  	%rs415, %rs880, 255;
	add.s16 	%rs878, %rs878, 4;
	and.b16  	%rs416, %rs30, 255;
	setp.eq.s16 	%p186, %rs415, %rs416;
	mov.u16 	%rs877, %rs30;
	@%p186 bra 	$L__BB0_77;
	bra.uni 	$L__BB0_66;
$L__BB0_77:
	setp.eq.s16 	%p187, %rs29, 0;
	@%p187 bra 	$L__BB0_92;
	setp.eq.s16 	%p189, %rs28, 0;
	@%p189 bra 	$L__BB0_86;
	ld.global.u64 	%rd273, [%rd4+8];
	cvta.to.global.u64 	%rd274, %rd273;
	cvt.u64.u16 	%rd275, %rs878;
	and.b64  	%rd15, %rd275, 255;
	cvt.u32.u16 	%r451, %rs878;
	and.b32  	%r452, %r451, 255;
	mul.wide.u32 	%rd276, %r452, 4;
	add.s64 	%rd277, %rd274, %rd276;
	ld.global.u32 	%r31, [%rd277];
	and.b16  	%rs418, %rs877, 255;
	setp.eq.s16 	%p190, %rs418, 0;
	mov.b32 	%r1894, 0;
	@%p190 bra 	$L__BB0_81;
	ld.global.u64 	%rd278, [%rd1+8];
	cvta.to.global.u64 	%rd279, %rd278;
	cvt.u32.u16 	%r453, %rs877;
	and.b32  	%r454, %r453, 255;
	mul.wide.u32 	%rd280, %r454, 4;
	add.s64 	%rd281, %rd279, %rd280;
	ld.global.u32 	%r455, [%rd281+-4];
	shr.u32 	%r1894, %r455, %r9;
$L__BB0_81:
	ld.global.u8 	%rs419, [%rd1];
	and.b16  	%rs420, %rs877, 255;
	setp.eq.s16 	%p191, %rs420, %rs419;
	mov.b32 	%r1895, 0;
	@%p191 bra 	$L__BB0_83;
	ld.global.u64 	%rd282, [%rd1+8];
	cvta.to.global.u64 	%rd283, %rd282;
	cvt.u32.u16 	%r457, %rs877;
	and.b32  	%r458, %r457, 255;
	mul.wide.u32 	%rd284, %r458, 4;
	add.s64 	%rd285, %rd283, %rd284;
	ld.global.u32 	%r459, [%rd285];
	shl.b32 	%r1895, %r459, %r8;
$L__BB0_83:
	or.b32  	%r461, %r1895, %r1894;
	sub.s32 	%r462, %r31, %r461;
	setp.lt.u32 	%p192, %r31, %r461;
	add.s32 	%r463, %r462, -1;
	setp.ge.u32 	%p193, %r463, %r31;
	selp.s32 	%r464, -1, 0, %p744;
	add.s32 	%r465, %r462, %r464;
	selp.u32 	%r466, -1, 0, %p192;
	selp.u32 	%r467, -1, 0, %p193;
	selp.b32 	%r468, %r467, %r466, %p744;
	and.b32  	%r469, %r468, 1;
	setp.eq.b32 	%p15, %r469, 1;
	shl.b64 	%rd286, %rd15, 2;
	add.s64 	%rd16, %rd6, %rd286;
	st.global.u32 	[%rd16], %r465;
	add.s16 	%rs421, %rs877, 1;
	and.b16  	%rs422, %rs421, 255;
	ld.global.u64 	%rd287, [%rd4+8];
	cvta.to.global.u64 	%rd288, %rd287;
	add.s64 	%rd289, %rd288, %rd286;
	ld.global.u32 	%r36, [%rd289+4];
	ld.global.u64 	%rd290, [%rd1+8];
	cvta.to.global.u64 	%rd291, %rd290;
	cvt.u32.u16 	%r470, %rs877;
	and.b32  	%r471, %r470, 255;
	mul.wide.u32 	%rd292, %r471, 4;
	add.s64 	%rd17, %rd291, %rd292;
	ld.global.u32 	%r37, [%rd17];
	ld.global.u8 	%rs423, [%rd1];
	setp.eq.s16 	%p194, %rs422, %rs423;
	mov.b32 	%r1896, 0;
	@%p194 bra 	$L__BB0_85;
	ld.global.u32 	%r472, [%rd17+4];
	shl.b32 	%r1896, %r472, %r8;
$L__BB0_85:
	shr.u32 	%r473, %r37, %r9;
	or.b32  	%r474, %r1896, %r473;
	sub.s32 	%r475, %r36, %r474;
	setp.lt.u32 	%p195, %r36, %r474;
	add.s32 	%r476, %r475, -1;
	setp.ge.u32 	%p196, %r476, %r36;
	selp.s32 	%r477, -1, 0, %p15;
	add.s32 	%r478, %r475, %r477;
	selp.u32 	%r479, -1, 0, %p195;
	selp.u32 	%r480, -1, 0, %p196;
	selp.b32 	%r481, %r480, %r479, %p15;
	and.b32  	%r482, %r481, 1;
	setp.eq.b32 	%p744, %r482, 1;
	st.global.u32 	[%rd16+4], %r478;
	add.s16 	%rs877, %rs877, 2;
	add.s16 	%rs878, %rs878, 2;
$L__BB0_86:
	setp.eq.s16 	%p197, %rs31, 0;
	@%p197 bra 	$L__BB0_92;
	ld.global.u64 	%rd293, [%rd4+8];
	cvta.to.global.u64 	%rd294, %rd293;
	cvt.u64.u16 	%rd295, %rs878;
	and.b64  	%rd18, %rd295, 255;
	cvt.u32.u16 	%r484, %rs878;
	and.b32  	%r485, %r484, 255;
	mul.wide.u32 	%rd296, %r485, 4;
	add.s64 	%rd297, %rd294, %rd296;
	ld.global.u32 	%r40, [%rd297];
	and.b16  	%rs424, %rs877, 255;
	setp.eq.s16 	%p198, %rs424, 0;
	mov.b32 	%r1897, 0;
	@%p198 bra 	$L__BB0_89;
	ld.global.u64 	%rd298, [%rd1+8];
	cvta.to.global.u64 	%rd299, %rd298;
	cvt.u32.u16 	%r486, %rs877;
	and.b32  	%r487, %r486, 255;
	mul.wide.u32 	%rd300, %r487, 4;
	add.s64 	%rd301, %rd299, %rd300;
	ld.global.u32 	%r488, [%rd301+-4];
	shr.u32 	%r1897, %r488, %r9;
$L__BB0_89:
	ld.global.u8 	%rs425, [%rd1];
	and.b16  	%rs426, %rs877, 255;
	setp.eq.s16 	%p199, %rs426, %rs425;
	mov.b32 	%r1898, 0;
	@%p199 bra 	$L__BB0_91;
	ld.global.u64 	%rd302, [%rd1+8];
	cvta.to.global.u64 	%rd303, %rd302;
	cvt.u32.u16 	%r490, %rs877;
	and.b32  	%r491, %r490, 255;
	mul.wide.u32 	%rd304, %r491, 4;
	add.s64 	%rd305, %rd303, %rd304;
	ld.global.u32 	%r492, [%rd305];
	shl.b32 	%r1898, %r492, %r8;
$L__BB0_91:
	or.b32  	%r493, %r1898, %r1897;
	sub.s32 	%r494, %r40, %r493;
	setp.lt.u32 	%p200, %r40, %r493;
	add.s32 	%r495, %r494, -1;
	setp.ge.u32 	%p201, %r495, %r40;
	selp.s32 	%r496, -1, 0, %p744;
	add.s32 	%r497, %r494, %r496;
	selp.u32 	%r498, -1, 0, %p200;
	selp.u32 	%r499, -1, 0, %p201;
	selp.b32 	%r500, %r499, %r498, %p744;
	and.b32  	%r501, %r500, 1;
	setp.eq.b32 	%p744, %r501, 1;
	shl.b64 	%rd306, %rd18, 2;
	add.s64 	%rd307, %rd6, %rd306;
	st.global.u32 	[%rd307], %r497;
	add.s16 	%rs878, %rs878, 1;
$L__BB0_92:
	cvt.s16.s8 	%rs451, %rs878;
	setp.ge.s16 	%p232, %rs451, %rs24;
	not.pred 	%p233, %p744;
	or.pred  	%p234, %p232, %p233;
	@%p234 bra 	$L__BB0_94;
$L__BB0_93:
	ld.global.u64 	%rd369, [%rd4+8];
	cvta.to.global.u64 	%rd370, %rd369;
	cvt.u32.u16 	%r585, %rs878;
	and.b32  	%r586, %r585, 255;
	mul.wide.u32 	%rd371, %r586, 4;
	add.s64 	%rd372, %rd370, %rd371;
	ld.global.u32 	%r587, [%rd372];
	setp.eq.s32 	%p744, %r587, 0;
	add.s32 	%r588, %r587, -1;
	add.s64 	%rd373, %rd6, %rd371;
	st.global.u32 	[%rd373], %r588;
	add.s16 	%rs452, %rs878, 1;
	cvt.s16.s8 	%rs878, %rs452;
	setp.lt.s16 	%p236, %rs878, %rs24;
	and.pred  	%p237, %p236, %p744;
	@%p237 bra 	$L__BB0_93;
$L__BB0_94:
	cvt.s16.s8 	%rs453, %rs34;
	cvt.s16.s8 	%rs454, %rs878;
	setp.lt.s16 	%p238, %rs454, %rs453;
	or.pred  	%p239, %p744, %p238;
	@%p239 bra 	$L__BB0_96;
$L__BB0_95:
	cvt.s16.s8 	%rs455, %rs878;
	add.s16 	%rs878, %rs878, -1;
	cvt.u32.u16 	%r589, %rs878;
	and.b32  	%r590, %r589, 255;
	mul.wide.u32 	%rd374, %r590, 4;
	add.s64 	%rd375, %rd6, %rd374;
	ld.global.u32 	%r591, [%rd375];
	ld.global.u64 	%rd376, [%rd4+8];
	cvta.to.global.u64 	%rd377, %rd376;
	add.s64 	%rd378, %rd377, %rd374;
	st.global.u32 	[%rd378], %r591;
	setp.gt.s16 	%p240, %rs455, %rs453;
	@%p240 bra 	$L__BB0_95;
$L__BB0_96:
	setp.gt.u32 	%p241, %r1886, 1;
	mov.u32 	%r1886, %r8;
	@%p241 bra 	$L__BB0_31;
	bra.uni 	$L__BB0_54;
$L__BB0_97:
	add.s16 	%rs72, %rs464, %rs919;
	cvt.s16.s8 	%rs466, %rs72;
	st.global.u8 	[%rd5], %rs72;
	setp.lt.s16 	%p250, %rs466, 1;
	@%p250 bra 	$L__BB0_105;
	and.b16  	%rs73, %rs72, 3;
	and.b16  	%rs468, %rs72, 255;
	setp.lt.u16 	%p251, %rs468, 4;
	mov.b16 	%rs885, 0;
	@%p251 bra 	$L__BB0_101;
	and.b16  	%rs885, %rs72, 124;
	mov.b16 	%rs891, 0;
$L__BB0_100:
	ld.global.u64 	%rd387, [%rd5+8];
	cvta.to.global.u64 	%rd388, %rd387;
	cvt.u32.u16 	%r600, %rs891;
	and.b32  	%r601, %r600, 255;
	mul.wide.u32 	%rd389, %r601, 4;
	add.s64 	%rd390, %rd388, %rd389;
	mov.b32 	%r602, 0;
	st.global.u32 	[%rd390], %r602;
	ld.global.u64 	%rd391, [%rd5+8];
	cvta.to.global.u64 	%rd392, %rd391;
	add.s64 	%rd393, %rd392, %rd389;
	st.global.u32 	[%rd393+4], %r602;
	ld.global.u64 	%rd394, [%rd5+8];
	cvta.to.global.u64 	%rd395, %rd394;
	add.s64 	%rd396, %rd395, %rd389;
	st.global.u32 	[%rd396+8], %r602;
	ld.global.u64 	%rd397, [%rd5+8];
	cvta.to.global.u64 	%rd398, %rd397;
	add.s64 	%rd399, %rd398, %rd389;
	st.global.u32 	[%rd399+12], %r602;
	add.s16 	%rs891, %rs891, 4;
	and.b16  	%rs470, %rs891, 255;
	setp.eq.s16 	%p252, %rs470, %rs885;
	@%p252 bra 	$L__BB0_101;
	bra.uni 	$L__BB0_100;
$L__BB0_101:
	setp.eq.s16 	%p253, %rs73, 0;
	@%p253 bra 	$L__BB0_105;
	ld.global.u64 	%rd400, [%rd5+8];
	cvta.to.global.u64 	%rd401, %rd400;
	cvt.u64.u16 	%rd25, %rs885;
	cvt.u32.u16 	%r603, %rs885;
	mul.wide.u32 	%rd402, %r603, 4;
	add.s64 	%rd403, %rd401, %rd402;
	mov.b32 	%r604, 0;
	st.global.u32 	[%rd403], %r604;
	setp.eq.s16 	%p254, %rs73, 1;
	@%p254 bra 	$L__BB0_105;
	ld.global.u64 	%rd404, [%rd5+8];
	cvta.to.global.u64 	%rd405, %rd404;
	shl.b64 	%rd406, %rd25, 2;
	add.s64 	%rd407, %rd405, %rd406;
	mov.b32 	%r605, 0;
	st.global.u32 	[%rd407+4], %r605;
	setp.eq.s16 	%p255, %rs73, 2;
	@%p255 bra 	$L__BB0_105;
	ld.global.u64 	%rd408, [%rd5+8];
	cvta.to.global.u64 	%rd409, %rd408;
	add.s64 	%rd411, %rd409, %rd406;
	mov.b32 	%r606, 0;
	st.global.u32 	[%rd411+8], %r606;
$L__BB0_105:
	cvt.s16.s8 	%rs471, %rs919;
	setp.lt.s16 	%p256, %rs471, 1;
	@%p256 bra 	$L__BB0_142;
	cvt.s16.s8 	%rs472, %rs464;
	setp.lt.s16 	%p257, %rs472, 1;
	cvt.u64.u16 	%rd412, %rs464;
	cvt.s64.s8 	%rd26, %rd412;
	@%p257 bra 	$L__BB0_122;
	mov.b16 	%rs886, 0;
$L__BB0_108:
	ld.global.u64 	%rd473, [%rd4+8];
	cvta.to.global.u64 	%rd474, %rd473;
	cvt.u64.u16 	%rd475, %rs886;
	and.b64  	%rd27, %rd475, 255;
	cvt.u32.u16 	%r624, %rs886;
	and.b32  	%r625, %r624, 255;
	mul.wide.u32 	%rd476, %r625, 4;
	add.s64 	%rd477, %rd474, %rd476;
	ld.global.u32 	%r62, [%rd477];
	setp.eq.s32 	%p270, %r62, 0;
	@%p270 bra 	$L__BB0_109;
	bra.uni 	$L__BB0_110;
$L__BB0_109:
	add.s16 	%rs489, %rs886, 1;
	cvt.s16.s8 	%rs886, %rs489;
	cvt.s16.s8 	%rs490, %rs919;
	setp.lt.s16 	%p294, %rs886, %rs490;
	@%p294 bra 	$L__BB0_108;
	bra.uni 	$L__BB0_142;
$L__BB0_110:
	setp.lt.u16 	%p271, %rs464, 8;
	mov.b16 	%rs889, 0;
	mov.b32 	%r1905, 0;
	@%p271 bra 	$L__BB0_113;
	mov.b16 	%rs887, 0;
	mov.b32 	%r1905, 0;
$L__BB0_112:
	.pragma "nounroll";
	ld.param.u64 	%rd1610, [_Z9kernelenkP3bigS0_S0_S0_S0_S0_S0_S0__param_2];
	cvta.to.global.u64 	%rd478, %rd1610;
	ld.global.u64 	%rd479, [%rd478+8];
	cvta.to.global.u64 	%rd480, %rd479;
	cvt.u32.u16 	%r628, %rs887;
	and.b32  	%r629, %r628, 255;
	mul.wide.u32 	%rd481, %r629, 4;
	add.s64 	%rd482, %rd480, %rd481;
	ld.global.u32 	%r630, [%rd482];
	ld.global.u64 	%rd483, [%rd5+8];
	cvta.to.global.u64 	%rd484, %rd483;
	add.s16 	%rs481, %rs887, %rs886;
	cvt.u32.u16 	%r631, %rs481;
	and.b32  	%r632, %r631, 255;
	mul.wide.u32 	%rd485, %r632, 4;
	add.s64 	%rd486, %rd484, %rd485;
	ld.global.u32 	%r633, [%rd486];
	mad.lo.s32 	%r634, %r630, %r62, %r633;
	add.s32 	%r636, %r634, %r1905;
	setp.eq.s32 	%p272, %r636, -1;
	selp.b32 	%r637, 0, %r636, %p272;
	st.global.u32 	[%rd486], %r637;
	selp.u32 	%r638, 1, 0, %p272;
	ld.global.u64 	%rd487, [%rd478+8];
	cvta.to.global.u64 	%rd488, %rd487;
	add.s64 	%rd489, %rd488, %rd481;
	ld.global.u32 	%r639, [%rd489+4];
	ld.global.u64 	%rd490, [%rd5+8];
	cvta.to.global.u64 	%rd491, %rd490;
	add.s64 	%rd492, %rd491, %rd485;
	ld.global.u32 	%r640, [%rd492+4];
	mad.lo.s32 	%r641, %r639, %r62, %r640;
	add.s32 	%r643, %r641, %r638;
	setp.eq.s32 	%p273, %r643, -1;
	selp.b32 	%r644, 0, %r643, %p273;
	st.global.u32 	[%rd492+4], %r644;
	selp.u32 	%r645, 1, 0, %p273;
	ld.global.u64 	%rd493, [%rd478+8];
	cvta.to.global.u64 	%rd494, %rd493;
	add.s64 	%rd495, %rd494, %rd481;
	ld.global.u32 	%r646, [%rd495+8];
	ld.global.u64 	%rd496, [%rd5+8];
	cvta.to.global.u64 	%rd497, %rd496;
	add.s64 	%rd498, %rd497, %rd485;
	ld.global.u32 	%r647, [%rd498+8];
	mad.lo.s32 	%r648, %r646, %r62, %r647;
	add.s32 	%r650, %r648, %r645;
	setp.eq.s32 	%p274, %r650, -1;
	selp.b32 	%r651, 0, %r650, %p274;
	st.global.u32 	[%rd498+8], %r651;
	selp.u32 	%r652, 1, 0, %p274;
	ld.global.u64 	%rd499, [%rd478+8];
	cvta.to.global.u64 	%rd500, %rd499;
	add.s64 	%rd501, %rd500, %rd481;
	ld.global.u32 	%r653, [%rd501+12];
	ld.global.u64 	%rd502, [%rd5+8];
	cvta.to.global.u64 	%rd503, %rd502;
	add.s64 	%rd504, %rd503, %rd485;
	ld.global.u32 	%r654, [%rd504+12];
	mad.lo.s32 	%r655, %r653, %r62, %r654;
	add.s32 	%r657, %r655, %r652;
	setp.eq.s32 	%p275, %r657, -1;
	selp.b32 	%r658, 0, %r657, %p275;
	st.global.u32 	[%rd504+12], %r658;
	selp.u32 	%r659, 1, 0, %p275;
	ld.global.u64 	%rd505, [%rd478+8];
	cvta.to.global.u64 	%rd506, %rd505;
	add.s64 	%rd507, %rd506, %rd481;
	ld.global.u32 	%r660, [%rd507+16];
	ld.global.u64 	%rd508, [%rd5+8];
	cvta.to.global.u64 	%rd509, %rd508;
	add.s64 	%rd510, %rd509, %rd485;
	ld.global.u32 	%r661, [%rd510+16];
	mad.lo.s32 	%r662, %r660, %r62, %r661;
	add.s32 	%r664, %r662, %r659;
	setp.eq.s32 	%p276, %r664, -1;
	selp.b32 	%r665, 0, %r664, %p276;
	st.global.u32 	[%rd510+16], %r665;
	selp.u32 	%r666, 1, 0, %p276;
	ld.global.u64 	%rd511, [%rd478+8];
	cvta.to.global.u64 	%rd512, %rd511;
	add.s64 	%rd513, %rd512, %rd481;
	ld.global.u32 	%r667, [%rd513+20];
	ld.global.u64 	%rd514, [%rd5+8];
	cvta.to.global.u64 	%rd515, %rd514;
	add.s64 	%rd516, %rd515, %rd485;
	ld.global.u32 	%r668, [%rd516+20];
	mad.lo.s32 	%r669, %r667, %r62, %r668;
	add.s32 	%r671, %r669, %r666;
	setp.eq.s32 	%p277, %r671, -1;
	selp.b32 	%r672, 0, %r671, %p277;
	st.global.u32 	[%rd516+20], %r672;
	selp.u32 	%r673, 1, 0, %p277;
	ld.global.u64 	%rd517, [%rd478+8];
	cvta.to.global.u64 	%rd518, %rd517;
	add.s64 	%rd519, %rd518, %rd481;
	ld.global.u32 	%r674, [%rd519+24];
	ld.global.u64 	%rd520, [%rd5+8];
	cvta.to.global.u64 	%rd521, %rd520;
	add.s64 	%rd522, %rd521, %rd485;
	ld.global.u32 	%r675, [%rd522+24];
	mad.lo.s32 	%r676, %r674, %r62, %r675;
	add.s32 	%r678, %r676, %r673;
	setp.eq.s32 	%p278, %r678, -1;
	selp.b32 	%r679, 0, %r678, %p278;
	st.global.u32 	[%rd522+24], %r679;
	selp.u32 	%r680, 1, 0, %p278;
	ld.global.u64 	%rd523, [%rd478+8];
	cvta.to.global.u64 	%rd524, %rd523;
	add.s64 	%rd525, %rd524, %rd481;
	ld.global.u32 	%r681, [%rd525+28];
	ld.global.u64 	%rd526, [%rd5+8];
	cvta.to.global.u64 	%rd527, %rd526;
	add.s64 	%rd528, %rd527, %rd485;
	ld.global.u32 	%r682, [%rd528+28];
	mad.lo.s32 	%r683, %r681, %r62, %r682;
	add.s32 	%r685, %r683, %r680;
	setp.eq.s32 	%p279, %r685, -1;
	selp.b32 	%r686, 0, %r685, %p279;
	st.global.u32 	[%rd528+28], %r686;
	selp.u32 	%r1905, 1, 0, %p279;
	add.s16 	%rs887, %rs887, 8;
	and.b16  	%rs482, %rs887, 255;
	and.b16  	%rs889, %rs464, 120;
	setp.eq.s16 	%p280, %rs482, %rs889;
	@%p280 bra 	$L__BB0_113;
	bra.uni 	$L__BB0_112;
$L__BB0_113:
	and.b16  	%rs82, %rs464, 7;
	setp.eq.s16 	%p281, %rs82, 0;
	@%p281 bra 	$L__BB0_121;
	add.s16 	%rs483, %rs82, -1;
	setp.lt.u16 	%p282, %rs483, 3;
	@%p282 bra 	$L__BB0_116;
	ld.param.u64 	%rd1611, [_Z9kernelenkP3bigS0_S0_S0_S0_S0_S0_S0__param_2];
	cvta.to.global.u64 	%rd529, %rd1611;
	ld.global.u64 	%rd530, [%rd529+8];
	cvta.to.global.u64 	%rd531, %rd530;
	cvt.u64.u16 	%rd532, %rs889;
	cvt.u32.u16 	%r687, %rs889;
	mul.wide.u32 	%rd533, %r687, 4;
	add.s64 	%rd534, %rd531, %rd533;
	ld.global.u32 	%r688, [%rd534];
	ld.global.u64 	%rd535, [%rd5+8];
	cvta.to.global.u64 	%rd536, %rd535;
	add.s16 	%rs484, %rs889, %rs886;
	cvt.u32.u16 	%r689, %rs484;
	and.b32  	%r690, %r689, 255;
	mul.wide.u32 	%rd537, %r690, 4;
	add.s64 	%rd538, %rd536, %rd537;
	ld.global.u32 	%r691, [%rd538];
	mad.lo.s32 	%r692, %r688, %r62, %r691;
	add.s32 	%r694, %r692, %r1905;
	setp.eq.s32 	%p283, %r694, -1;
	selp.b32 	%r695, 0, %r694, %p283;
	st.global.u32 	[%rd538], %r695;
	selp.u32 	%r696, 1, 0, %p283;
	ld.global.u64 	%rd539, [%rd529+8];
	cvta.to.global.u64 	%rd540, %rd539;
	add.s64 	%rd541, %rd540, %rd533;
	ld.global.u32 	%r697, [%rd541+4];
	ld.global.u64 	%rd542, [%rd5+8];
	cvta.to.global.u64 	%rd543, %rd542;
	add.s64 	%rd544, %rd532, %rd27;
	shl.b64 	%rd545, %rd544, 2;
	add.s64 	%rd546, %rd543, %rd545;
	ld.global.u32 	%r698, [%rd546+4];
	mad.lo.s32 	%r699, %r697, %r62, %r698;
	add.s32 	%r701, %r699, %r696;
	setp.eq.s32 	%p284, %r701, -1;
	selp.b32 	%r702, 0, %r701, %p284;
	st.global.u32 	[%rd546+4], %r702;
	selp.u32 	%r703, 1, 0, %p284;
	ld.global.u64 	%rd547, [%rd529+8];
	cvta.to.global.u64 	%rd548, %rd547;
	add.s64 	%rd549, %rd548, %rd533;
	ld.global.u32 	%r704, [%rd549+8];
	ld.global.u64 	%rd550, [%rd5+8];
	cvta.to.global.u64 	%rd551, %rd550;
	add.s64 	%rd552, %rd551, %rd545;
	ld.global.u32 	%r705, [%rd552+8];
	mad.lo.s32 	%r706, %r704, %r62, %r705;
	add.s32 	%r708, %r706, %r703;
	setp.eq.s32 	%p285, %r708, -1;
	selp.b32 	%r709, 0, %r708, %p285;
	st.global.u32 	[%rd552+8], %r709;
	selp.u32 	%r710, 1, 0, %p285;
	ld.global.u64 	%rd553, [%rd529+8];
	cvta.to.global.u64 	%rd554, %rd553;
	add.s64 	%rd555, %rd554, %rd533;
	ld.global.u32 	%r711, [%rd555+12];
	ld.global.u64 	%rd556, [%rd5+8];
	cvta.to.global.u64 	%rd557, %rd556;
	add.s64 	%rd558, %rd557, %rd545;
	ld.global.u32 	%r712, [%rd558+12];
	mad.lo.s32 	%r713, %r711, %r62, %r712;
	add.s32 	%r715, %r713, %r710;
	setp.eq.s32 	%p286, %r715, -1;
	selp.b32 	%r716, 0, %r715, %p286;
	st.global.u32 	[%rd558+12], %r716;
	add.s16 	%rs889, %rs889, 4;
	selp.u32 	%r1905, 1, 0, %p286;
$L__BB0_116:
	and.b16  	%rs485, %rs464, 3;
	setp.eq.s16 	%p287, %rs485, 0;
	@%p287 bra 	$L__BB0_121;
	setp.eq.s16 	%p288, %rs485, 1;
	@%p288 bra 	$L__BB0_119;
	ld.param.u64 	%rd1612, [_Z9kernelenkP3bigS0_S0_S0_S0_S0_S0_S0__param_2];
	cvta.to.global.u64 	%rd559, %rd1612;
	ld.global.u64 	%rd560, [%rd559+8];
	cvta.to.global.u64 	%rd561, %rd560;
	cvt.u64.u16 	%rd562, %rs889;
	cvt.u32.u16 	%r717, %rs889;
	mul.wide.u32 	%rd563, %r717, 4;
	add.s64 	%rd564, %rd561, %rd563;
	ld.global.u32 	%r718, [%rd564];
	ld.global.u64 	%rd565, [%rd5+8];
	cvta.to.global.u64 	%rd566, %rd565;
	add.s16 	%rs486, %rs889, %rs886;
	cvt.u32.u16 	%r719, %rs486;
	and.b32  	%r720, %r719, 255;
	mul.wide.u32 	%rd567, %r720, 4;
	add.s64 	%rd568, %rd566, %rd567;
	ld.global.u32 	%r721, [%rd568];
	mad.lo.s32 	%r722, %r718, %r62, %r721;
	add.s32 	%r724, %r722, %r1905;
	setp.eq.s32 	%p289, %r724, -1;
	selp.b32 	%r725, 0, %r724, %p289;
	st.global.u32 	[%rd568], %r725;
	selp.u32 	%r726, 1, 0, %p289;
	ld.global.u64 	%rd569, [%rd559+8];
	cvta.to.global.u64 	%rd570, %rd569;
	add.s64 	%rd571, %rd570, %rd563;
	ld.global.u32 	%r727, [%rd571+4];
	ld.global.u64 	%rd572, [%rd5+8];
	cvta.to.global.u64 	%rd573, %rd572;
	add.s64 	%rd574, %rd562, %rd27;
	shl.b64 	%rd575, %rd574, 2;
	add.s64 	%rd576, %rd573, %rd575;
	ld.global.u32 	%r728, [%rd576+4];
	mad.lo.s32 	%r729, %r727, %r62, %r728;
	add.s32 	%r731, %r729, %r726;
	setp.eq.s32 	%p290, %r731, -1;
	selp.b32 	%r732, 0, %r731, %p290;
	st.global.u32 	[%rd576+4], %r732;
	add.s16 	%rs889, %rs889, 2;
	selp.u32 	%r1905, 1, 0, %p290;
$L__BB0_119:
	and.b16  	%rs487, %rs464, 1;
	setp.eq.b16 	%p291, %rs487, 1;
	not.pred 	%p292, %p291;
	@%p292 bra 	$L__BB0_121;
	ld.param.u64 	%rd1613, [_Z9kernelenkP3bigS0_S0_S0_S0_S0_S0_S0__param_2];
	cvta.to.global.u64 	%rd577, %rd1613;
	ld.global.u64 	%rd578, [%rd577+8];
	cvta.to.global.u64 	%rd579, %rd578;
	cvt.u32.u16 	%r733, %rs889;
	and.b32  	%r734, %r733, 255;
	mul.wide.u32 	%rd580, %r734, 4;
	add.s64 	%rd581, %rd579, %rd580;
	ld.global.u32 	%r735, [%rd581];
	ld.global.u64 	%rd582, [%rd5+8];
	cvta.to.global.u64 	%rd583, %rd582;
	add.s16 	%rs488, %rs889, %rs886;
	cvt.u32.u16 	%r736, %rs488;
	and.b32  	%r737, %r736, 255;
	mul.wide.u32 	%rd584, %r737, 4;
	add.s64 	%rd585, %rd583, %rd584;
	ld.global.u32 	%r738, [%rd585];
	mad.lo.s32 	%r739, %r735, %r62, %r738;
	add.s32 	%r741, %r739, %r1905;
	setp.eq.s32 	%p293, %r741, -1;
	selp.b32 	%r742, 0, %r741, %p293;
	st.global.u32 	[%rd585], %r742;
$L__BB0_121:
	ld.global.u64 	%rd586, [%rd5+8];
	cvta.to.global.u64 	%rd587, %rd586;
	cvt.u64.u16 	%rd588, %rs464;
	cvt.s64.s8 	%rd589, %rd588;
	add.s64 	%rd590, %rd27, %rd589;
	shl.b64 	%rd591, %rd590, 2;
	add.s64 	%rd592, %rd587, %rd591;
	mov.b32 	%r743, 0;
	st.global.u32 	[%rd592], %r743;
	bra.uni 	$L__BB0_109;
$L__BB0_122:
	and.b16  	%rs87, %rs919, 3;
	setp.lt.u16 	%p258, %rs463, 4;
	mov.b16 	%rs893, 0;
	@%p258 bra 	$L__BB0_133;
	and.b16  	%rs893, %rs919, 124;
	mov.b16 	%rs892, 0;
$L__BB0_124:
	ld.global.u64 	%rd1622, [%rd4+8];
	cvta.to.global.u64 	%rd413, %rd1622;
	cvt.u64.u16 	%rd414, %rs892;
	and.b64  	%rd29, %rd414, 255;
	cvt.u32.u16 	%r607, %rs892;
	and.b32  	%r608, %r607, 255;
	mul.wide.u32 	%rd415, %r608, 4;
	add.s64 	%rd416, %rd413, %rd415;
	ld.global.u32 	%r609, [%rd416];
	setp.eq.s32 	%p259, %r609, 0;
	@%p259 bra 	$L__BB0_126;
	ld.global.u64 	%rd417, [%rd5+8];
	cvta.to.global.u64 	%rd418, %rd417;
	add.s64 	%rd419, %rd29, %rd26;
	shl.b64 	%rd420, %rd419, 2;
	add.s64 	%rd421, %rd418, %rd420;
	mov.b32 	%r610, 0;
	st.global.u32 	[%rd421], %r610;
	ld.global.u64 	%rd1622, [%rd4+8];
$L__BB0_126:
	cvta.to.global.u64 	%rd422, %rd1622;
	shl.b64 	%rd423, %rd29, 2;
	add.s64 	%rd424, %rd422, %rd423;
	ld.global.u32 	%r611, [%rd424+4];
	setp.eq.s32 	%p260, %r611, 0;
	@%p260 bra 	$L__BB0_128;
	ld.global.u64 	%rd425, [%rd5+8];
	cvta.to.global.u64 	%rd426, %rd425;
	add.s64 	%rd427, %rd29, %rd26;
	shl.b64 	%rd428, %rd427, 2;
	add.s64 	%rd429, %rd426, %rd428;
	mov.b32 	%r612, 0;
	st.global.u32 	[%rd429+4], %r612;
	ld.global.u64 	%rd1622, [%rd4+8];
$L__BB0_128:
	cvta.to.global.u64 	%rd430, %rd1622;
	add.s64 	%rd432, %rd430, %rd423;
	ld.global.u32 	%r613, [%rd432+8];
	setp.eq.s32 	%p261, %r613, 0;
	@%p261 bra 	$L__BB0_130;
	ld.global.u64 	%rd433, [%rd5+8];
	cvta.to.global.u64 	%rd434, %rd433;
	add.s64 	%rd435, %rd29, %rd26;
	shl.b64 	%rd436, %rd435, 2;
	add.s64 	%rd437, %rd434, %rd436;
	mov.b32 	%r614, 0;
	st.global.u32 	[%rd437+8], %r614;
	ld.global.u64 	%rd1622, [%rd4+8];
$L__BB0_130:
	cvta.to.global.u64 	%rd438, %rd1622;
	add.s64 	%rd440, %rd438, %rd423;
	ld.global.u32 	%r615, [%rd440+12];
	setp.eq.s32 	%p262, %r615, 0;
	@%p262 bra 	$L__BB0_132;
	ld.global.u64 	%rd441, [%rd5+8];
	cvta.to.global.u64 	%rd442, %rd441;
	add.s64 	%rd443, %rd29, %rd26;
	shl.b64 	%rd444, %rd443, 2;
	add.s64 	%rd445, %rd442, %rd444;
	mov.b32 	%r616, 0;
	st.global.u32 	[%rd445+12], %r616;
$L__BB0_132:
	add.s16 	%rs892, %rs892, 4;
	and.b16  	%rs476, %rs892, 255;
	setp.ne.s16 	%p263, %rs476, %rs893;
	@%p263 bra 	$L__BB0_124;
$L__BB0_133:
	setp.eq.s16 	%p264, %rs87, 0;
	@%p264 bra 	$L__BB0_142;
	ld.global.u64 	%rd446, [%rd4+8];
	cvta.to.global.u64 	%rd447, %rd446;
	cvt.u64.u16 	%rd36, %rs893;
	cvt.u32.u16 	%r617, %rs893;
	mul.wide.u32 	%rd448, %r617, 4;
	add.s64 	%rd449, %rd447, %rd448;
	ld.global.u32 	%r618, [%rd449];
	setp.eq.s32 	%p265, %r618, 0;
	@%p265 bra 	$L__BB0_136;
	ld.global.u64 	%rd450, [%rd5+8];
	cvta.to.global.u64 	%rd451, %rd450;
	add.s64 	%rd452, %rd36, %rd26;
	shl.b64 	%rd453, %rd452, 2;
	add.s64 	%rd454, %rd451, %rd453;
	mov.b32 	%r619, 0;
	st.global.u32 	[%rd454], %r619;
$L__BB0_136:
	setp.eq.s16 	%p266, %rs87, 1;
	@%p266 bra 	$L__BB0_142;
	ld.global.u64 	%rd455, [%rd4+8];
	cvta.to.global.u64 	%rd456, %rd455;
	shl.b64 	%rd457, %rd36, 2;
	add.s64 	%rd458, %rd456, %rd457;
	ld.global.u32 	%r620, [%rd458+4];
	setp.eq.s32 	%p267, %r620, 0;
	@%p267 bra 	$L__BB0_139;
	ld.global.u64 	%rd459, [%rd5+8];
	cvta.to.global.u64 	%rd460, %rd459;
	add.s64 	%rd461, %rd36, %rd26;
	shl.b64 	%rd462, %rd461, 2;
	add.s64 	%rd463, %rd460, %rd462;
	mov.b32 	%r621, 0;
	st.global.u32 	[%rd463+4], %r621;
$L__BB0_139:
	setp.eq.s16 	%p268, %rs87, 2;
	@%p268 bra 	$L__BB0_142;
	ld.global.u64 	%rd464, [%rd4+8];
	cvta.to.global.u64 	%rd465, %rd464;
	add.s64 	%rd467, %rd465, %rd457;
	ld.global.u32 	%r622, [%rd467+8];
	setp.eq.s32 	%p269, %r622, 0;
	@%p269 bra 	$L__BB0_142;
	ld.global.u64 	%rd468, [%rd5+8];
	cvta.to.global.u64 	%rd469, %rd468;
	add.s64 	%rd470, %rd36, %rd26;
	shl.b64 	%rd471, %rd470, 2;
	add.s64 	%rd472, %rd469, %rd471;
	mov.b32 	%r623, 0;
	st.global.u32 	[%rd472+8], %r623;
$L__BB0_142:
	ld.global.u64 	%rd593, [%rd5+8];
	cvta.to.global.u64 	%rd594, %rd593;
	ld.global.u8 	%rs919, [%rd5];
	cvt.u32.u16 	%r744, %rs919;
	cvt.s32.s8 	%r745, %r744;
	mul.wide.s32 	%rd595, %r745, 4;
	add.s64 	%rd596, %rd594, %rd595;
	ld.global.u32 	%r746, [%rd596+-4];
	setp.ne.s32 	%p295, %r746, 0;
	@%p295 bra 	$L__BB0_144;
	add.s16 	%rs919, %rs919, -1;
	st.global.u8 	[%rd5], %rs919;
$L__BB0_144:
	st.global.u8 	[%rd4], %rs919;
	cvt.s16.s8 	%rs492, %rs919;
	setp.lt.s16 	%p296, %rs492, 1;
	@%p296 bra 	$L__BB0_147;
	mov.b16 	%rs895, 0;
$L__BB0_146:
	ld.global.u64 	%rd597, [%rd5+8];
	cvta.to.global.u64 	%rd598, %rd597;
	cvt.u32.u16 	%r747, %rs895;
	and.b32  	%r748, %r747, 255;
	mul.wide.u32 	%rd599, %r748, 4;
	add.s64 	%rd600, %rd598, %rd599;
	ld.global.u32 	%r749, [%rd600];
	ld.global.u64 	%rd601, [%rd4+8];
	cvta.to.global.u64 	%rd602, %rd601;
	add.s64 	%rd603, %rd602, %rd599;
	st.global.u32 	[%rd603], %r749;
	add.s16 	%rs494, %rs895, 1;
	cvt.s16.s8 	%rs895, %rs494;
	ld.global.s8 	%rs919, [%rd4];
	setp.lt.s16 	%p297, %rs895, %rs919;
	@%p297 bra 	$L__BB0_146;
$L__BB0_147:
	ld.global.s8 	%rs101, [%rd5];
	ld.global.s8 	%rs102, [%rd1];
	setp.lt.s16 	%p298, %rs101, %rs102;
	@%p298 bra 	$L__BB0_180;
	ld.global.u64 	%rd604, [%rd4+8];
	cvta.to.global.u64 	%rd605, %rd604;
	cvt.u32.u16 	%r750, %rs919;
	cvt.s32.s8 	%r751, %r750;
	mul.wide.s32 	%rd606, %r751, 4;
	add.s64 	%rd607, %rd605, %rd606;
	mov.b32 	%r752, 0;
	st.global.u32 	[%rd607], %r752;
	ld.global.u8 	%rs495, [%rd4];
	add.s16 	%rs919, %rs495, 1;
	st.global.u8 	[%rd4], %rs919;
	sub.s16 	%rs496, %rs101, %rs102;
	add.s16 	%rs497, %rs496, 1;
	cvt.s16.s8 	%rs898, %rs497;
	setp.lt.s16 	%p299, %rs898, 1;
	setp.lt.s16 	%p300, %rs102, 0;
	or.pred  	%p301, %p299, %p300;
	@%p301 bra 	$L__BB0_176;
	add.s16 	%rs498, %rs102, 1;
	and.b16  	%rs105, %rs498, -4;
$L__BB0_150:
	mov.b32 	%r1908, 32;
$L__BB0_151:
	add.s16 	%rs913, %rs898, -1;
	add.s32 	%r71, %r1908, -1;
	setp.ne.s32 	%p302, %r71, 0;
	sub.s32 	%r72, 33, %r1908;
	@%p302 bra 	$L__BB0_184;
	setp.lt.u16 	%p338, %rs102, 3;
	mov.b16 	%rs906, 0;
	mov.pred 	%p756, 0;
	@%p338 bra 	$L__BB0_163;
	mov.b16 	%rs900, 0;
	mov.pred 	%p756, 0;
$L__BB0_154:
	.pragma "nounroll";
	ld.global.u64 	%rd678, [%rd4+8];
	cvta.to.global.u64 	%rd679, %rd678;
	cvt.u64.u16 	%rd680, %rs913;
	and.b64  	%rd38, %rd680, 255;
	cvt.u32.u16 	%r864, %rs913;
	and.b32  	%r865, %r864, 255;
	mul.wide.u32 	%rd681, %r865, 4;
	add.s64 	%rd682, %rd679, %rd681;
	ld.global.u32 	%r73, [%rd682];
	ld.global.u8 	%rs533, [%rd1];
	and.b16  	%rs534, %rs900, 255;
	setp.eq.s16 	%p340, %rs534, %rs533;
	mov.b32 	%r1909, 0;
	@%p340 bra 	$L__BB0_156;
	ld.global.u64 	%rd683, [%rd1+8];
	cvta.to.global.u64 	%rd684, %rd683;
	cvt.u32.u16 	%r866, %rs900;
	and.b32  	%r867, %r866, 255;
	mul.wide.u32 	%rd685, %r867, 4;
	add.s64 	%rd686, %rd684, %rd685;
	ld.global.u32 	%r1909, [%rd686];
$L__BB0_156:
	sub.s32 	%r869, %r73, %r1909;
	setp.lt.u32 	%p341, %r73, %r1909;
	add.s32 	%r870, %r869, -1;
	setp.ge.u32 	%p342, %r870, %r73;
	selp.s32 	%r871, -1, 0, %p756;
	add.s32 	%r872, %r869, %r871;
	selp.u32 	%r873, -1, 0, %p341;
	selp.u32 	%r874, -1, 0, %p342;
	selp.b32 	%r875, %r874, %r873, %p756;
	and.b32  	%r876, %r875, 1;
	setp.eq.b32 	%p29, %r876, 1;
	shl.b64 	%rd687, %rd38, 2;
	add.s64 	%rd39, %rd6, %rd687;
	st.global.u32 	[%rd39], %r872;
	add.s16 	%rs535, %rs900, 1;
	and.b16  	%rs536, %rs535, 255;
	ld.global.u64 	%rd688, [%rd4+8];
	cvta.to.global.u64 	%rd689, %rd688;
	add.s64 	%rd690, %rd689, %rd687;
	ld.global.u32 	%r76, [%rd690+4];
	ld.global.u8 	%rs537, [%rd1];
	setp.eq.s16 	%p343, %rs536, %rs537;
	mov.b32 	%r1910, 0;
	@%p343 bra 	$L__BB0_158;
	ld.global.u64 	%rd691, [%rd1+8];
	cvta.to.global.u64 	%rd692, %rd691;
	cvt.u32.u16 	%r877, %rs900;
	and.b32  	%r878, %r877, 255;
	mul.wide.u32 	%rd693, %r878, 4;
	add.s64 	%rd694, %rd692, %rd693;
	ld.global.u32 	%r1910, [%rd694+4];
$L__BB0_158:
	sub.s32 	%r880, %r76, %r1910;
	setp.lt.u32 	%p344, %r76, %r1910;
	add.s32 	%r881, %r880, -1;
	setp.ge.u32 	%p345, %r881, %r76;
	selp.s32 	%r882, -1, 0, %p29;
	add.s32 	%r883, %r880, %r882;
	selp.u32 	%r884, -1, 0, %p344;
	selp.u32 	%r885, -1, 0, %p345;
	selp.b32 	%r886, %r885, %r884, %p29;
	and.b32  	%r887, %r886, 1;
	setp.eq.b32 	%p30, %r887, 1;
	st.global.u32 	[%rd39+4], %r883;
	add.s16 	%rs538, %rs900, 2;
	and.b16  	%rs539, %rs538, 255;
	ld.global.u64 	%rd695, [%rd4+8];
	cvta.to.global.u64 	%rd696, %rd695;
	add.s64 	%rd698, %rd696, %rd687;
	ld.global.u32 	%r79, [%rd698+8];
	ld.global.u8 	%rs540, [%rd1];
	setp.eq.s16 	%p346, %rs539, %rs540;
	mov.b32 	%r1911, 0;
	@%p346 bra 	$L__BB0_160;
	ld.global.u64 	%rd699, [%rd1+8];
	cvta.to.global.u64 	%rd700, %rd699;
	cvt.u32.u16 	%r888, %rs900;
	and.b32  	%r889, %r888, 255;
	mul.wide.u32 	%rd701, %r889, 4;
	add.s64 	%rd702, %rd700, %rd701;
	ld.global.u32 	%r1911, [%rd702+8];
$L__BB0_160:
	sub.s32 	%r891, %r79, %r1911;
	setp.lt.u32 	%p347, %r79, %r1911;
	add.s32 	%r892, %r891, -1;
	setp.ge.u32 	%p348, %r892, %r79;
	selp.s32 	%r893, -1, 0, %p30;
	add.s32 	%r894, %r891, %r893;
	selp.u32 	%r895, -1, 0, %p347;
	selp.u32 	%r896, -1, 0, %p348;
	selp.b32 	%r897, %r896, %r895, %p30;
	and.b32  	%r898, %r897, 1;
	setp.eq.b32 	%p31, %r898, 1;
	st.global.u32 	[%rd39+8], %r894;
	add.s16 	%rs541, %rs900, 3;
	and.b16  	%rs542, %rs541, 255;
	ld.global.u64 	%rd703, [%rd4+8];
	cvta.to.global.u64 	%rd704, %rd703;
	add.s64 	%rd706, %rd704, %rd687;
	ld.global.u32 	%r82, [%rd706+12];
	ld.global.u8 	%rs543, [%rd1];
	setp.eq.s16 	%p349, %rs542, %rs543;
	mov.b32 	%r1912, 0;
	@%p349 bra 	$L__BB0_162;
	ld.global.u64 	%rd707, [%rd1+8];
	cvta.to.global.u64 	%rd708, %rd707;
	cvt.u32.u16 	%r899, %rs900;
	and.b32  	%r900, %r899, 255;
	mul.wide.u32 	%rd709, %r900, 4;
	add.s64 	%rd710, %rd708, %rd709;
	ld.global.u32 	%r1912, [%rd710+12];
$L__BB0_162:
	sub.s32 	%r901, %r82, %r1912;
	setp.lt.u32 	%p350, %r82, %r1912;
	add.s32 	%r902, %r901, -1;
	setp.ge.u32 	%p351, %r902, %r82;
	selp.s32 	%r903, -1, 0, %p31;
	add.s32 	%r904, %r901, %r903;
	selp.u32 	%r905, -1, 0, %p350;
	selp.u32 	%r906, -1, 0, %p351;
	selp.b32 	%r907, %r906, %r905, %p31;
	and.b32  	%r908, %r907, 1;
	setp.eq.b32 	%p756, %r908, 1;
	st.global.u32 	[%rd39+12], %r904;
	add.s16 	%rs900, %rs900, 4;
	and.b16  	%rs544, %rs900, 255;
	add.s16 	%rs913, %rs913, 4;
	and.b16  	%rs545, %rs105, 255;
	setp.ne.s16 	%p352, %rs544, %rs545;
	mov.u16 	%rs906, %rs105;
	@%p352 bra 	$L__BB0_154;
$L__BB0_163:
	add.s16 	%rs546, %rs102, 1;
	and.b16  	%rs547, %rs546, 3;
	setp.eq.s16 	%p353, %rs547, 0;
	@%p353 bra 	$L__BB0_212;
	and.b16  	%rs549, %rs102, 3;
	setp.eq.s16 	%p355, %rs549, 0;
	@%p355 bra 	$L__BB0_170;
	ld.global.u64 	%rd711, [%rd4+8];
	cvta.to.global.u64 	%rd712, %rd711;
	cvt.u32.u16 	%r910, %rs913;
	and.b32  	%r911, %r910, 255;
	mul.wide.u32 	%rd713, %r911, 4;
	add.s64 	%rd714, %rd712, %rd713;
	ld.global.u32 	%r85, [%rd714];
	ld.global.u8 	%rs550, [%rd1];
	and.b16  	%rs551, %rs906, 255;
	setp.eq.s16 	%p356, %rs551, %rs550;
	mov.b32 	%r1913, 0;
	@%p356 bra 	$L__BB0_167;
	ld.global.u64 	%rd715, [%rd1+8];
	cvta.to.global.u64 	%rd716, %rd715;
	cvt.u32.u16 	%r912, %rs906;
	and.b32  	%r913, %r912, 255;
	mul.wide.u32 	%rd717, %r913, 4;
	add.s64 	%rd718, %rd716, %rd717;
	ld.global.u32 	%r1913, [%rd718];
$L__BB0_167:
	sub.s32 	%r915, %r85, %r1913;
	setp.lt.u32 	%p357, %r85, %r1913;
	add.s32 	%r916, %r915, -1;
	setp.ge.u32 	%p358, %r916, %r85;
	selp.s32 	%r917, -1, 0, %p756;
	add.s32 	%r918, %r915, %r917;
	selp.u32 	%r919, -1, 0, %p357;
	selp.u32 	%r920, -1, 0, %p358;
	selp.b32 	%r921, %r920, %r919, %p756;
	and.b32  	%r922, %r921, 1;
	setp.eq.b32 	%p35, %r922, 1;
	mul.wide.u32 	%rd719, %r911, 4;
	add.s64 	%rd40, %rd6, %rd719;
	st.global.u32 	[%rd40], %r918;
	add.s16 	%rs552, %rs906, 1;
	and.b16  	%rs553, %rs552, 255;
	ld.global.u64 	%rd720, [%rd4+8];
	cvta.to.global.u64 	%rd721, %rd720;
	add.s64 	%rd722, %rd721, %rd719;
	ld.global.u32 	%r88, [%rd722+4];
	ld.global.u8 	%rs554, [%rd1];
	setp.eq.s16 	%p359, %rs553, %rs554;
	mov.b32 	%r1914, 0;
	@%p359 bra 	$L__BB0_169;
	ld.global.u64 	%rd723, [%rd1+8];
	cvta.to.global.u64 	%rd724, %rd723;
	cvt.u32.u16 	%r925, %rs906;
	and.b32  	%r926, %r925, 255;
	mul.wide.u32 	%rd725, %r926, 4;
	add.s64 	%rd726, %rd724, %rd725;
	ld.global.u32 	%r1914, [%rd726+4];
$L__BB0_169:
	sub.s32 	%r927, %r88, %r1914;
	setp.lt.u32 	%p360, %r88, %r1914;
	add.s32 	%r928, %r927, -1;
	setp.ge.u32 	%p361, %r928, %r88;
	selp.s32 	%r929, -1, 0, %p35;
	add.s32 	%r930, %r927, %r929;
	selp.u32 	%r931, -1, 0, %p360;
	selp.u32 	%r932, -1, 0, %p361;
	selp.b32 	%r933, %r932, %r931, %p35;
	and.b32  	%r934, %r933, 1;
	setp.eq.b32 	%p756, %r934, 1;
	st.global.u32 	[%rd40+4], %r930;
	add.s16 	%rs906, %rs906, 2;
	add.s16 	%rs913, %rs913, 2;
$L__BB0_170:
	and.b16  	%rs555, %rs102, 1;
	setp.eq.b16 	%p362, %rs555, 1;
	@%p362 bra 	$L__BB0_212;
	ld.global.u64 	%rd727, [%rd4+8];
	cvta.to.global.u64 	%rd728, %rd727;
	cvt.u64.u16 	%rd729, %rs913;
	and.b64  	%rd41, %rd729, 255;
	cvt.u32.u16 	%r936, %rs913;
	and.b32  	%r937, %r936, 255;
	mul.wide.u32 	%rd730, %r937, 4;
	add.s64 	%rd731, %rd728, %rd730;
	ld.global.u32 	%r91, [%rd731];
	ld.global.u8 	%rs556, [%rd1];
	and.b16  	%rs557, %rs906, 255;
	setp.eq.s16 	%p363, %rs557, %rs556;
	mov.b32 	%r1915, 0;
	@%p363 bra 	$L__BB0_173;
	ld.global.u64 	%rd732, [%rd1+8];
	cvta.to.global.u64 	%rd733, %rd732;
	cvt.u32.u16 	%r938, %rs906;
	and.b32  	%r939, %r938, 255;
	mul.wide.u32 	%rd734, %r939, 4;
	add.s64 	%rd735, %rd733, %rd734;
	ld.global.u32 	%r1915, [%rd735];
$L__BB0_173:
	sub.s32 	%r940, %r91, %r1915;
	setp.lt.u32 	%p364, %r91, %r1915;
	add.s32 	%r941, %r940, -1;
	setp.ge.u32 	%p365, %r941, %r91;
	selp.s32 	%r942, -1, 0, %p756;
	add.s32 	%r943, %r940, %r942;
	selp.u32 	%r944, -1, 0, %p364;
	selp.u32 	%r945, -1, 0, %p365;
	selp.b32 	%r946, %r945, %r944, %p756;
	and.b32  	%r947, %r946, 1;
	setp.eq.b32 	%p756, %r947, 1;
	shl.b64 	%rd736, %rd41, 2;
	add.s64 	%rd737, %rd6, %rd736;
	st.global.u32 	[%rd737], %r943;
	add.s16 	%rs913, %rs913, 1;
	bra.uni 	$L__BB0_212;
$L__BB0_174:
	add.s16 	%rs898, %rs898, -1;
	setp.gt.s16 	%p376, %rs560, 1;
	@%p376 bra 	$L__BB0_150;
	ld.global.u8 	%rs919, [%rd4];
$L__BB0_176:
	cvt.s16.s8 	%rs565, %rs919;
	setp.lt.s16 	%p377, %rs565, 1;
	@%p377 bra 	$L__BB0_180;
	ld.global.u64 	%rd748, [%rd4+8];
	cvta.to.global.u64 	%rd37, %rd748;
	mov.u16 	%rs918, %rs919;
$L__BB0_178:
	cvt.u32.u16 	%r955, %rs918;
	and.b32  	%r956, %r955, 255;
	mul.wide.u32 	%rd749, %r956, 4;
	add.s64 	%rd750, %rd37, %rd749;
	ld.global.u32 	%r957, [%rd750+-4];
	setp.ne.s32 	%p378, %r957, 0;
	mov.u16 	%rs919, %rs918;
	@%p378 bra 	$L__BB0_180;
	and.b16  	%rs567, %rs918, 255;
	add.s16 	%rs918, %rs918, -1;
	st.global.u8 	[%rd4], %rs918;
	setp.gt.u16 	%p379, %rs567, 1;
	mov.b16 	%rs919, 0;
	@%p379 bra 	$L__BB0_178;
$L__BB0_180:
	add.s16 	%rs853, %rs4, -1;
	setp.gt.s16 	%p380, %rs4, 1;
	@%p380 bra 	$L__BB0_2;
$L__BB0_181:
	ld.param.u64 	%rd1619, [_Z9kernelenkP3bigS0_S0_S0_S0_S0_S0_S0__param_6];
	cvta.to.global.u64 	%rd751, %rd1619;
	mov.u32 	%r958, %ctaid.x;
	mov.u32 	%r959, %ntid.x;
	mov.u32 	%r960, %tid.x;
	mad.lo.s32 	%r961, %r958, %r959, %r960;
	mul.wide.s32 	%rd752, %r961, 16;
	add.s64 	%rd753, %rd751, %rd752;
	ld.global.u64 	%rd754, [%rd753+8];
	cvta.to.global.u64 	%rd52, %rd754;
	mov.b16 	%rs568, 1;
	st.global.u8 	[%rd4+16], %rs568;
	ld.global.u64 	%rd755, [%rd4+24];
	cvta.to.global.u64 	%rd756, %rd755;
	mov.b32 	%r962, 1;
	st.global.u32 	[%rd756], %r962;
	ld.global.u64 	%rd757, [%rd3+8];
	cvta.to.global.u64 	%rd758, %rd757;
	ld.global.s8 	%rs569, [%rd3];
	cvt.s32.s16 	%r963, %rs569;
	mul.wide.s32 	%rd759, %r963, 4;
	add.s64 	%rd760, %rd758, %rd759;
	ld.global.u32 	%r964, [%rd760+-4];
	setp.eq.s32 	%p381, %r964, 0;
	clz.b32 	%r965, %r964;
	cvt.u16.u32 	%rs570, %r965;
	sub.s16 	%rs571, 32, %rs570;
	selp.b16 	%rs572, 0, %rs571, %p381;
	shl.b16 	%rs573, %rs569, 5;
	add.s16 	%rs574, %rs573, %rs572;
	add.s16 	%rs921, %rs574, -32;
	setp.lt.s16 	%p382, %rs921, 1;
	ld.global.u8 	%rs987, [%rd4+16];
	@%p382 bra 	$L__BB0_394;
$L__BB0_182:
	mov.u16 	%rs150, %rs921;
	and.b16  	%rs575, %rs987, 255;
	setp.ne.s16 	%p383, %rs575, 0;
	@%p383 bra 	$L__BB0_217;
	mov.b16 	%rs987, 0;
	st.global.u8 	[%rd5], %rs987;
	bra.uni 	$L__BB0_237;
$L__BB0_184:
	setp.lt.u16 	%p305, %rs102, 3;
	mov.b16 	%rs912, 0;
	mov.pred 	%p756, 0;
	@%p305 bra 	$L__BB0_197;
	mov.b16 	%rs915, 0;
	mov.pred 	%p756, 0;
$L__BB0_186:
	.pragma "nounroll";
	ld.global.u64 	%rd608, [%rd4+8];
	cvta.to.global.u64 	%rd609, %rd608;
	cvt.u64.u16 	%rd610, %rs913;
	and.b64  	%rd46, %rd610, 255;
	cvt.u32.u16 	%r755, %rs913;
	and.b32  	%r756, %r755, 255;
	mul.wide.u32 	%rd611, %r756, 4;
	add.s64 	%rd612, %rd609, %rd611;
	ld.global.u32 	%r108, [%rd612];
	and.b16  	%rs502, %rs915, 255;
	setp.eq.s16 	%p307, %rs502, 0;
	mov.b32 	%r1921, 0;
	@%p307 bra 	$L__BB0_188;
	ld.global.u64 	%rd613, [%rd1+8];
	cvta.to.global.u64 	%rd614, %rd613;
	cvt.u32.u16 	%r757, %rs915;
	and.b32  	%r758, %r757, 255;
	mul.wide.u32 	%rd615, %r758, 4;
	add.s64 	%rd616, %rd614, %rd615;
	ld.global.u32 	%r759, [%rd616+-4];
	shr.u32 	%r1921, %r759, %r72;
$L__BB0_188:
	ld.global.u8 	%rs503, [%rd1];
	setp.eq.s16 	%p308, %rs502, %rs503;
	mov.b32 	%r1922, 0;
	@%p308 bra 	$L__BB0_190;
	ld.global.u64 	%rd617, [%rd1+8];
	cvta.to.global.u64 	%rd618, %rd617;
	cvt.u32.u16 	%r761, %rs915;
	and.b32  	%r762, %r761, 255;
	mul.wide.u32 	%rd619, %r762, 4;
	add.s64 	%rd620, %rd618, %rd619;
	ld.global.u32 	%r763, [%rd620];
	shl.b32 	%r1922, %r763, %r71;
$L__BB0_190:
	or.b32  	%r765, %r1922, %r1921;
	sub.s32 	%r766, %r108, %r765;
	setp.lt.u32 	%p309, %r108, %r765;
	add.s32 	%r767, %r766, -1;
	setp.ge.u32 	%p310, %r767, %r108;
	selp.s32 	%r768, -1, 0, %p756;
	add.s32 	%r769, %r766, %r768;
	selp.u32 	%r770, -1, 0, %p309;
	selp.u32 	%r771, -1, 0, %p310;
	selp.b32 	%r772, %r771, %r770, %p756;
	and.b32  	%r773, %r772, 1;
	setp.eq.b32 	%p49, %r773, 1;
	shl.b64 	%rd621, %rd46, 2;
	add.s64 	%rd47, %rd6, %rd621;
	st.global.u32 	[%rd47], %r769;
	add.s16 	%rs505, %rs915, 1;
	and.b16  	%rs506, %rs505, 255;
	ld.global.u64 	%rd622, [%rd4+8];
	cvta.to.global.u64 	%rd623, %rd622;
	add.s64 	%rd624, %rd623, %rd621;
	ld.global.u32 	%r113, [%rd624+4];
	ld.global.u64 	%rd625, [%rd1+8];
	cvta.to.global.u64 	%rd626, %rd625;
	cvt.u64.u16 	%rd627, %rs915;
	and.b64  	%rd48, %rd627, 255;
	cvt.u32.u16 	%r774, %rs915;
	and.b32  	%r775, %r774, 255;
	mul.wide.u32 	%rd628, %r775, 4;
	add.s64 	%rd49, %rd626, %rd628;
	ld.global.u32 	%r114, [%rd49];
	ld.global.u8 	%rs507, [%rd1];
	setp.eq.s16 	%p311, %rs506, %rs507;
	mov.b32 	%r1923, 0;
	@%p311 bra 	$L__BB0_192;
	ld.global.u32 	%r776, [%rd49+4];
	shl.b32 	%r1923, %r776, %r71;
$L__BB0_192:
	shr.u32 	%r778, %r114, %r72;
	or.b32  	%r779, %r1923, %r778;
	sub.s32 	%r780, %r113, %r779;
	setp.lt.u32 	%p312, %r113, %r779;
	add.s32 	%r781, %r780, -1;
	setp.ge.u32 	%p313, %r781, %r113;
	selp.s32 	%r782, -1, 0, %p49;
	add.s32 	%r783, %r780, %r782;
	selp.u32 	%r784, -1, 0, %p312;
	selp.u32 	%r785, -1, 0, %p313;
	selp.b32 	%r786, %r785, %r784, %p49;
	and.b32  	%r787, %r786, 1;
	setp.eq.b32 	%p50, %r787, 1;
	st.global.u32 	[%rd47+4], %r783;
	add.s16 	%rs508, %rs915, 2;
	and.b16  	%rs509, %rs508, 255;
	ld.global.u64 	%rd629, [%rd4+8];
	cvta.to.global.u64 	%rd630, %rd629;
	add.s64 	%rd632, %rd630, %rd621;
	ld.global.u32 	%r117, [%rd632+8];
	ld.global.u64 	%rd633, [%rd1+8];
	cvta.to.global.u64 	%rd634, %rd633;
	shl.b64 	%rd635, %rd48, 2;
	add.s64 	%rd50, %rd634, %rd635;
	ld.global.u32 	%r118, [%rd50+4];
	ld.global.u8 	%rs510, [%rd1];
	setp.eq.s16 	%p314, %rs509, %rs510;
	mov.b32 	%r1924, 0;
	@%p314 bra 	$L__BB0_194;
	ld.global.u32 	%r788, [%rd50+8];
	shl.b32 	%r1924, %r788, %r71;
$L__BB0_194:
	shr.u32 	%r790, %r118, %r72;
	or.b32  	%r791, %r1924, %r790;
	sub.s32 	%r792, %r117, %r791;
	setp.lt.u32 	%p315, %r117, %r791;
	add.s32 	%r793, %r792, -1;
	setp.ge.u32 	%p316, %r793, %r117;
	selp.s32 	%r794, -1, 0, %p50;
	add.s32 	%r795, %r792, %r794;
	selp.u32 	%r796, -1, 0, %p315;
	selp.u32 	%r797, -1, 0, %p316;
	selp.b32 	%r798, %r797, %r796, %p50;
	and.b32  	%r799, %r798, 1;
	setp.eq.b32 	%p51, %r799, 1;
	st.global.u32 	[%rd47+8], %r795;
	add.s16 	%rs511, %rs915, 3;
	and.b16  	%rs512, %rs511, 255;
	ld.global.u64 	%rd636, [%rd4+8];
	cvta.to.global.u64 	%rd637, %rd636;
	add.s64 	%rd639, %rd637, %rd621;
	ld.global.u32 	%r121, [%rd639+12];
	ld.global.u64 	%rd640, [%rd1+8];
	cvta.to.global.u64 	%rd641, %rd640;
	add.s64 	%rd51, %rd641, %rd635;
	ld.global.u32 	%r122, [%rd51+8];
	ld.global.u8 	%rs513, [%rd1];
	setp.eq.s16 	%p317, %rs512, %rs513;
	mov.b32 	%r1925, 0;
	@%p317 bra 	$L__BB0_196;
	ld.global.u32 	%r800, [%rd51+12];
	shl.b32 	%r1925, %r800, %r71;
$L__BB0_196:
	shr.u32 	%r801, %r122, %r72;
	or.b32  	%r802, %r1925, %r801;
	sub.s32 	%r803, %r121, %r802;
	setp.lt.u32 	%p318, %r121, %r802;
	add.s32 	%r804, %r803, -1;
	setp.ge.u32 	%p319, %r804, %r121;
	selp.s32 	%r805, -1, 0, %p51;
	add.s32 	%r806, %r803, %r805;
	selp.u32 	%r807, -1, 0, %p318;
	selp.u32 	%r808, -1, 0, %p319;
	selp.b32 	%r809, %r808, %r807, %p51;
	and.b32  	%r810, %r809, 1;
	setp.eq.b32 	%p756, %r810, 1;
	st.global.u32 	[%rd47+12], %r806;
	add.s16 	%rs915, %rs915, 4;
	and.b16  	%rs514, %rs915, 255;
	add.s16 	%rs913, %rs913, 4;
	and.b16  	%rs515, %rs105, 255;
	setp.eq.s16 	%p320, %rs514, %rs515;
	mov.u16 	%rs912, %rs105;
	@%p320 bra 	$L__BB0_197;
	bra.uni 	$L__BB0_186;
$L__BB0_197:
	add.s16 	%rs516, %rs102, 1;
	and.b16  	%rs517, %rs516, 3;
	setp.eq.s16 	%p321, %rs517, 0;
	@%p321 bra 	$L__BB0_212;
	and.b16  	%rs519, %rs102, 3;
	setp.eq.s16 	%p323, %rs519, 0;
	@%p323 bra 	$L__BB0_206;
	ld.global.u64 	%rd643, [%rd4+8];
	cvta.to.global.u64 	%rd644, %rd643;
	cvt.u64.u16 	%rd645, %rs913;
	and.b64  	%rd42, %rd645, 255;
	cvt.u32.u16 	%r812, %rs913;
	and.b32  	%r813, %r812, 255;
	mul.wide.u32 	%rd646, %r813, 4;
	add.s64 	%rd647, %rd644, %rd646;
	ld.global.u32 	%r94, [%rd647];
	and.b16  	%rs520, %rs912, 255;
	setp.eq.s16 	%p324, %rs520, 0;
	mov.b32 	%r1916, 0;
	@%p324 bra 	$L__BB0_201;
	ld.global.u64 	%rd648, [%rd1+8];
	cvta.to.global.u64 	%rd649, %rd648;
	cvt.u32.u16 	%r814, %rs912;
	and.b32  	%r815, %r814, 255;
	mul.wide.u32 	%rd650, %r815, 4;
	add.s64 	%rd651, %rd649, %rd650;
	ld.global.u32 	%r816, [%rd651+-4];
	shr.u32 	%r1916, %r816, %r72;
$L__BB0_201:
	ld.global.u8 	%rs521, [%rd1];
	setp.eq.s16 	%p325, %rs520, %rs521;
	mov.b32 	%r1917, 0;
	@%p325 bra 	$L__BB0_203;
	ld.global.u64 	%rd652, [%rd1+8];
	cvta.to.global.u64 	%rd653, %rd652;
	cvt.u32.u16 	%r818, %rs912;
	and.b32  	%r819, %r818, 255;
	mul.wide.u32 	%rd654, %r819, 4;
	add.s64 	%rd655, %rd653, %rd654;
	ld.global.u32 	%r820, [%rd655];
	shl.b32 	%r1917, %r820, %r71;
$L__BB0_203:
	or.b32  	%r822, %r1917, %r1916;
	sub.s32 	%r823, %r94, %r822;
	setp.lt.u32 	%p326, %r94, %r822;
	add.s32 	%r824, %r823, -1;
	setp.ge.u32 	%p327, %r824, %r94;
	selp.s32 	%r825, -1, 0, %p756;
	add.s32 	%r826, %r823, %r825;
	selp.u32 	%r827, -1, 0, %p326;
	selp.u32 	%r828, -1, 0, %p327;
	selp.b32 	%r829, %r828, %r827, %p756;
	and.b32  	%r830, %r829, 1;
	setp.eq.b32 	%p42, %r830, 1;
	shl.b64 	%rd656, %rd42, 2;
	add.s64 	%rd43, %rd6, %rd656;
	st.global.u32 	[%rd43], %r826;
	add.s16 	%rs523, %rs912, 1;
	and.b16  	%rs524, %rs523, 255;
	ld.global.u64 	%rd657, [%rd4+8];
	cvta.to.global.u64 	%rd658, %rd657;
	add.s64 	%rd659, %rd658, %rd656;
	ld.global.u32 	%r99, [%rd659+4];
	ld.global.u64 	%rd660, [%rd1+8];
	cvta.to.global.u64 	%rd661, %rd660;
	cvt.u32.u16 	%r831, %rs912;
	and.b32  	%r832, %r831, 255;
	mul.wide.u32 	%rd662, %r832, 4;
	add.s64 	%rd44, %rd661, %rd662;
	ld.global.u32 	%r100, [%rd44];
	ld.global.u8 	%rs525, [%rd1];
	setp.eq.s16 	%p328, %rs524, %rs525;
	mov.b32 	%r1918, 0;
	@%p328 bra 	$L__BB0_205;
	ld.global.u32 	%r833, [%rd44+4];
	shl.b32 	%r1918, %r833, %r71;
$L__BB0_205:
	shr.u32 	%r834, %r100, %r72;
	or.b32  	%r835, %r1918, %r834;
	sub.s32 	%r836, %r99, %r835;
	setp.lt.u32 	%p329, %r99, %r835;
	add.s32 	%r837, %r836, -1;
	setp.ge.u32 	%p330, %r837, %r99;
	selp.s32 	%r838, -1, 0, %p42;
	add.s32 	%r839, %r836, %r838;
	selp.u32 	%r840, -1, 0, %p329;
	selp.u32 	%r841, -1, 0, %p330;
	selp.b32 	%r842, %r841, %r840, %p42;
	and.b32  	%r843, %r842, 1;
	setp.eq.b32 	%p756, %r843, 1;
	st.global.u32 	[%rd43+4], %r839;
	add.s16 	%rs912, %rs912, 2;
	add.s16 	%rs913, %rs913, 2;
$L__BB0_206:
	and.b16  	%rs526, %rs102, 1;
	setp.eq.b16 	%p331, %rs526, 1;
	@%p331 bra 	$L__BB0_212;
	ld.global.u64 	%rd663, [%rd4+8];
	cvta.to.global.u64 	%rd664, %rd663;
	cvt.u64.u16 	%rd665, %rs913;
	and.b64  	%rd45, %rd665, 255;
	cvt.u32.u16 	%r845, %rs913;
	and.b32  	%r846, %r845, 255;
	mul.wide.u32 	%rd666, %r846, 4;
	add.s64 	%rd667, %rd664, %rd666;
	ld.global.u32 	%r103, [%rd667];
	and.b16  	%rs527, %rs912, 255;
	setp.eq.s16 	%p332, %rs527, 0;
	mov.b32 	%r1919, 0;
	@%p332 bra 	$L__BB0_209;
	ld.global.u64 	%rd668, [%rd1+8];
	cvta.to.global.u64 	%rd669, %rd668;
	cvt.u32.u16 	%r847, %rs912;
	and.b32  	%r848, %r847, 255;
	mul.wide.u32 	%rd670, %r848, 4;
	add.s64 	%rd671, %rd669, %rd670;
	ld.global.u32 	%r849, [%rd671+-4];
	shr.u32 	%r1919, %r849, %r72;
$L__BB0_209:
	ld.global.u8 	%rs528, [%rd1];
	setp.eq.s16 	%p333, %rs527, %rs528;
	mov.b32 	%r1920, 0;
	@%p333 bra 	$L__BB0_211;
	ld.global.u64 	%rd672, [%rd1+8];
	cvta.to.global.u64 	%rd673, %rd672;
	cvt.u32.u16 	%r851, %rs912;
	and.b32  	%r852, %r851, 255;
	mul.wide.u32 	%rd674, %r852, 4;
	add.s64 	%rd675, %rd673, %rd674;
	ld.global.u32 	%r853, [%rd675];
	shl.b32 	%r1920, %r853, %r71;
$L__BB0_211:
	or.b32  	%r854, %r1920, %r1919;
	sub.s32 	%r855, %r103, %r854;
	setp.lt.u32 	%p334, %r103, %r854;
	add.s32 	%r856, %r855, -1;
	setp.ge.u32 	%p335, %r856, %r103;
	selp.s32 	%r857, -1, 0, %p756;
	add.s32 	%r858, %r855, %r857;
	selp.u32 	%r859, -1, 0, %p334;
	selp.u32 	%r860, -1, 0, %p335;
	selp.b32 	%r861, %r860, %r859, %p756;
	and.b32  	%r862, %r861, 1;
	setp.eq.b32 	%p756, %r862, 1;
	shl.b64 	%rd676, %rd45, 2;
	add.s64 	%rd677, %rd6, %rd676;
	st.global.u32 	[%rd677], %r858;
	add.s16 	%rs913, %rs913, 1;
$L__BB0_212:
	cvt.s16.s8 	%rs558, %rs913;
	setp.ge.s16 	%p366, %rs558, %rs101;
	not.pred 	%p367, %p756;
	or.pred  	%p368, %p366, %p367;
	@%p368 bra 	$L__BB0_214;
$L__BB0_213:
	ld.global.u64 	%rd738, [%rd4+8];
	cvta.to.global.u64 	%rd739, %rd738;
	cvt.u32.u16 	%r948, %rs913;
	and.b32  	%r949, %r948, 255;
	mul.wide.u32 	%rd740, %r949, 4;
	add.s64 	%rd741, %rd739, %rd740;
	ld.global.u32 	%r950, [%rd741];
	setp.eq.s32 	%p756, %r950, 0;
	add.s32 	%r951, %r950, -1;
	add.s64 	%rd742, %rd6, %rd740;
	st.global.u32 	[%rd742], %r951;
	add.s16 	%rs559, %rs913, 1;
	cvt.s16.s8 	%rs913, %rs559;
	setp.lt.s16 	%p370, %rs913, %rs101;
	and.pred  	%p371, %p370, %p756;
	@%p371 bra 	$L__BB0_213;
$L__BB0_214:
	cvt.s16.s8 	%rs560, %rs898;
	cvt.s16.s8 	%rs561, %rs913;
	setp.lt.s16 	%p372, %rs561, %rs560;
	or.pred  	%p373, %p756, %p372;
	@%p373 bra 	$L__BB0_216;
$L__BB0_215:
	cvt.s16.s8 	%rs562, %rs913;
	add.s16 	%rs913, %rs913, -1;
	cvt.u32.u16 	%r952, %rs913;
	and.b32  	%r953, %r952, 255;
	mul.wide.u32 	%rd743, %r953, 4;
	add.s64 	%rd744, %rd6, %rd743;
	ld.global.u32 	%r954, [%rd744];
	ld.global.u64 	%rd745, [%rd4+8];
	cvta.to.global.u64 	%rd746, %rd745;
	add.s64 	%rd747, %rd746, %rd743;
	st.global.u32 	[%rd747], %r954;
	setp.gt.s16 	%p374, %rs562, %rs560;
	@%p374 bra 	$L__BB0_215;
$L__BB0_216:
	setp.gt.u32 	%p375, %r1908, 1;
	mov.u32 	%r1908, %r71;
	@%p375 bra 	$L__BB0_151;
	bra.uni 	$L__BB0_174;
$L__BB0_217:
	shl.b16 	%rs151, %rs987, 1;
	cvt.s16.s8 	%rs576, %rs151;
	st.global.u8 	[%rd5], %rs151;
	setp.lt.s16 	%p384, %rs576, 1;
	@%p384 bra 	$L__BB0_223;
	and.b16  	%rs578, %rs151, 255;
	setp.lt.u16 	%p385, %rs578, 4;
	mov.b16 	%rs922, 0;
	@%p385 bra 	$L__BB0_221;
	and.b16  	%rs922, %rs151, 124;
	mov.b16 	%rs923, 0;
$L__BB0_220:
	ld.global.u64 	%rd761, [%rd5+8];
	cvta.to.global.u64 	%rd762, %rd761;
	cvt.u32.u16 	%r966, %rs923;
	and.b32  	%r967, %r966, 255;
	mul.wide.u32 	%rd763, %r967, 4;
	add.s64 	%rd764, %rd762, %rd763;
	mov.b32 	%r968, 0;
	st.global.u32 	[%rd764], %r968;
	ld.global.u64 	%rd765, [%rd5+8];
	cvta.to.global.u64 	%rd766, %rd765;
	add.s64 	%rd767, %rd766, %rd763;
	st.global.u32 	[%rd767+4], %r968;
	ld.global.u64 	%rd768, [%rd5+8];
	cvta.to.global.u64 	%rd769, %rd768;
	add.s64 	%rd770, %rd769, %rd763;
	st.global.u32 	[%rd770+8], %r968;
	ld.global.u64 	%rd771, [%rd5+8];
	cvta.to.global.u64 	%rd772, %rd771;
	add.s64 	%rd773, %rd772, %rd763;
	st.global.u32 	[%rd773+12], %r968;
	add.s16 	%rs923, %rs923, 4;
	and.b16  	%rs580, %rs923, 255;
	setp.eq.s16 	%p386, %rs580, %rs922;
	@%p386 bra 	$L__BB0_221;
	bra.uni 	$L__BB0_220;
$L__BB0_221:
	and.b16  	%rs581, %rs987, 1;
	setp.eq.b16 	%p387, %rs581, 1;
	not.pred 	%p388, %p387;
	@%p388 bra 	$L__BB0_223;
	ld.global.u64 	%rd774, [%rd5+8];
	cvta.to.global.u64 	%rd775, %rd774;
	cvt.u32.u16 	%r969, %rs922;
	mul.wide.u32 	%rd776, %r969, 4;
	add.s64 	%rd777, %rd775, %rd776;
	mov.b32 	%r970, 0;
	st.global.u32 	[%rd777], %r970;
	ld.global.u64 	%rd778, [%rd5+8];
	cvta.to.global.u64 	%rd779, %rd778;
	add.s64 	%rd780, %rd779, %rd776;
	st.global.u32 	[%rd780+4], %r970;
$L__BB0_223:
	cvt.s16.s8 	%rs582, %rs987;
	setp.lt.s16 	%p389, %rs582, 1;
	@%p389 bra 	$L__BB0_235;
	and.b16  	%rs154, %rs987, 3;
	and.b16  	%rs155, %rs987, 124;
	mov.b16 	%rs924, 0;
$L__BB0_225:
	ld.global.u64 	%rd781, [%rd4+24];
	cvta.to.global.u64 	%rd782, %rd781;
	cvt.u64.u16 	%rd783, %rs924;
	and.b64  	%rd53, %rd783, 255;
	cvt.u32.u16 	%r971, %rs924;
	and.b32  	%r972, %r971, 255;
	mul.wide.u32 	%rd784, %r972, 4;
	add.s64 	%rd785, %rd782, %rd784;
	ld.global.u32 	%r125, [%rd785];
	setp.eq.s32 	%p390, %r125, 0;
	@%p390 bra 	$L__BB0_234;
	setp.lt.u16 	%p391, %rs575, 4;
	mov.b16 	%rs926, 0;
	mov.b32 	%r1927, 0;
	@%p391 bra 	$L__BB0_229;
	mov.b16 	%rs925, 0;
	mov.b32 	%r1927, 0;
$L__BB0_228:
	ld.global.u64 	%rd786, [%rd4+24];
	cvta.to.global.u64 	%rd787, %rd786;
	cvt.u32.u16 	%r975, %rs925;
	and.b32  	%r976, %r975, 255;
	mul.wide.u32 	%rd788, %r976, 4;
	add.s64 	%rd789, %rd787, %rd788;
	ld.global.u32 	%r977, [%rd789];
	ld.global.u64 	%rd790, [%rd5+8];
	cvta.to.global.u64 	%rd791, %rd790;
	add.s16 	%rs587, %rs925, %rs924;
	cvt.u32.u16 	%r978, %rs587;
	and.b32  	%r979, %r978, 255;
	mul.wide.u32 	%rd792, %r979, 4;
	add.s64 	%rd793, %rd791, %rd792;
	ld.global.u32 	%r980, [%rd793];
	mad.lo.s32 	%r981, %r977, %r125, %r980;
	add.s32 	%r983, %r981, %r1927;
	setp.eq.s32 	%p392, %r983, -1;
	selp.b32 	%r984, 0, %r983, %p392;
	st.global.u32 	[%rd793], %r984;
	selp.u32 	%r985, 1, 0, %p392;
	ld.global.u64 	%rd794, [%rd4+24];
	cvta.to.global.u64 	%rd795, %rd794;
	add.s64 	%rd796, %rd795, %rd788;
	ld.global.u32 	%r986, [%rd796+4];
	ld.global.u64 	%rd797, [%rd5+8];
	cvta.to.global.u64 	%rd798, %rd797;
	add.s64 	%rd799, %rd798, %rd792;
	ld.global.u32 	%r987, [%rd799+4];
	mad.lo.s32 	%r988, %r986, %r125, %r987;
	add.s32 	%r990, %r988, %r985;
	setp.eq.s32 	%p393, %r990, -1;
	selp.b32 	%r991, 0, %r990, %p393;
	st.global.u32 	[%rd799+4], %r991;
	selp.u32 	%r992, 1, 0, %p393;
	ld.global.u64 	%rd800, [%rd4+24];
	cvta.to.global.u64 	%rd801, %rd800;
	add.s64 	%rd802, %rd801, %rd788;
	ld.global.u32 	%r993, [%rd802+8];
	ld.global.u64 	%rd803, [%rd5+8];
	cvta.to.global.u64 	%rd804, %rd803;
	add.s64 	%rd805, %rd804, %rd792;
	ld.global.u32 	%r994, [%rd805+8];
	mad.lo.s32 	%r995, %r993, %r125, %r994;
	add.s32 	%r997, %r995, %r992;
	setp.eq.s32 	%p394, %r997, -1;
	selp.b32 	%r998, 0, %r997, %p394;
	st.global.u32 	[%rd805+8], %r998;
	selp.u32 	%r999, 1, 0, %p394;
	ld.global.u64 	%rd806, [%rd4+24];
	cvta.to.global.u64 	%rd807, %rd806;
	add.s64 	%rd808, %rd807, %rd788;
	ld.global.u32 	%r1000, [%rd808+12];
	ld.global.u64 	%rd809, [%rd5+8];
	cvta.to.global.u64 	%rd810, %rd809;
	add.s64 	%rd811, %rd810, %rd792;
	ld.global.u32 	%r1001, [%rd811+12];
	mad.lo.s32 	%r1002, %r1000, %r125, %r1001;
	add.s32 	%r1004, %r1002, %r999;
	setp.eq.s32 	%p395, %r1004, -1;
	selp.b32 	%r1005, 0, %r1004, %p395;
	st.global.u32 	[%rd811+12], %r1005;
	selp.u32 	%r1927, 1, 0, %p395;
	add.s16 	%rs925, %rs925, 4;
	and.b16  	%rs588, %rs925, 255;
	setp.ne.s16 	%p396, %rs588, %rs155;
	mov.u16 	%rs926, %rs155;
	@%p396 bra 	$L__BB0_228;
$L__BB0_229:
	setp.eq.s16 	%p397, %rs154, 0;
	@%p397 bra 	$L__BB0_233;
	setp.eq.s16 	%p398, %rs154, 1;
	ld.global.u64 	%rd812, [%rd4+24];
	cvta.to.global.u64 	%rd813, %rd812;
	cvt.u64.u16 	%rd54, %rs926;
	cvt.u32.u16 	%r1006, %rs926;
	mul.wide.u32 	%rd814, %r1006, 4;
	add.s64 	%rd815, %rd813, %rd814;
	ld.global.u32 	%r1007, [%rd815];
	ld.global.u64 	%rd816, [%rd5+8];
	cvta.to.global.u64 	%rd817, %rd816;
	add.s16 	%rs589, %rs926, %rs924;
	cvt.u32.u16 	%r1008, %rs589;
	and.b32  	%r1009, %r1008, 255;
	mul.wide.u32 	%rd818, %r1009, 4;
	add.s64 	%rd819, %rd817, %rd818;
	ld.global.u32 	%r1010, [%rd819];
	mad.lo.s32 	%r1011, %r1007, %r125, %r1010;
	add.s32 	%r129, %r1011, %r1927;
	setp.eq.s32 	%p399, %r129, -1;
	selp.b32 	%r1013, 0, %r129, %p399;
	st.global.u32 	[%rd819], %r1013;
	@%p398 bra 	$L__BB0_233;
	setp.eq.s16 	%p401, %rs154, 2;
	selp.u32 	%r1014, 1, 0, %p399;
	ld.global.u64 	%rd820, [%rd4+24];
	cvta.to.global.u64 	%rd821, %rd820;
	shl.b64 	%rd822, %rd54, 2;
	add.s64 	%rd823, %rd821, %rd822;
	ld.global.u32 	%r1015, [%rd823+4];
	ld.global.u64 	%rd824, [%rd5+8];
	cvta.to.global.u64 	%rd825, %rd824;
	add.s64 	%rd55, %rd54, %rd53;
	shl.b64 	%rd826, %rd55, 2;
	add.s64 	%rd827, %rd825, %rd826;
	ld.global.u32 	%r1016, [%rd827+4];
	mad.lo.s32 	%r1017, %r1015, %r125, %r1016;
	add.s32 	%r130, %r1017, %r1014;
	setp.eq.s32 	%p402, %r130, -1;
	selp.b32 	%r1019, 0, %r130, %p402;
	st.global.u32 	[%rd827+4], %r1019;
	@%p401 bra 	$L__BB0_233;
	selp.u32 	%r1020, 1, 0, %p402;
	ld.global.u64 	%rd828, [%rd4+24];
	cvta.to.global.u64 	%rd829, %rd828;
	add.s64 	%rd831, %rd829, %rd822;
	ld.global.u32 	%r1021, [%rd831+8];
	ld.global.u64 	%rd832, [%rd5+8];
	cvta.to.global.u64 	%rd833, %rd832;
	add.s64 	%rd835, %rd833, %rd826;
	ld.global.u32 	%r1022, [%rd835+8];
	mad.lo.s32 	%r1023, %r1021, %r125, %r1022;
	add.s32 	%r1025, %r1023, %r1020;
	setp.eq.s32 	%p404, %r1025, -1;
	selp.b32 	%r1026, 0, %r1025, %p404;
	st.global.u32 	[%rd835+8], %r1026;
$L__BB0_233:
	ld.global.u64 	%rd836, [%rd5+8];
	cvta.to.global.u64 	%rd837, %rd836;
	add.s16 	%rs590, %rs924, %rs987;
	cvt.u32.u16 	%r1027, %rs590;
	and.b32  	%r1028, %r1027, 255;
	mul.wide.u32 	%rd838, %r1028, 4;
	add.s64 	%rd839, %rd837, %rd838;
	mov.b32 	%r1029, 0;
	st.global.u32 	[%rd839], %r1029;
$L__BB0_234:
	add.s16 	%rs591, %rs924, 1;
	cvt.s16.s8 	%rs924, %rs591;
	cvt.s16.s8 	%rs592, %rs987;
	setp.lt.s16 	%p405, %rs924, %rs592;
	@%p405 bra 	$L__BB0_225;
$L__BB0_235:
	ld.global.u64 	%rd840, [%rd5+8];
	cvta.to.global.u64 	%rd841, %rd840;
	ld.global.u8 	%rs987, [%rd5];
	cvt.u32.u16 	%r1030, %rs987;
	cvt.s32.s8 	%r1031, %r1030;
	mul.wide.s32 	%rd842, %r1031, 4;
	add.s64 	%rd843, %rd841, %rd842;
	ld.global.u32 	%r1032, [%rd843+-4];
	setp.ne.s32 	%p406, %r1032, 0;
	@%p406 bra 	$L__BB0_237;
	add.s16 	%rs987, %rs987, -1;
	st.global.u8 	[%rd5], %rs987;
$L__BB0_237:
	st.global.u8 	[%rd4+16], %rs987;
	cvt.s16.s8 	%rs594, %rs987;
	setp.lt.s16 	%p407, %rs594, 1;
	@%p407 bra 	$L__BB0_240;
	mov.b16 	%rs928, 0;
$L__BB0_239:
	ld.global.u64 	%rd844, [%rd5+8];
	cvta.to.global.u64 	%rd845, %rd844;
	cvt.u32.u16 	%r1033, %rs928;
	and.b32  	%r1034, %r1033, 255;
	mul.wide.u32 	%rd846, %r1034, 4;
	add.s64 	%rd847, %rd845, %rd846;
	ld.global.u32 	%r1035, [%rd847];
	ld.global.u64 	%rd848, [%rd4+24];
	cvta.to.global.u64 	%rd849, %rd848;
	add.s64 	%rd850, %rd849, %rd846;
	st.global.u32 	[%rd850], %r1035;
	add.s16 	%rs596, %rs928, 1;
	cvt.s16.s8 	%rs928, %rs596;
	ld.global.s8 	%rs987, [%rd4+16];
	setp.lt.s16 	%p408, %rs928, %rs987;
	@%p408 bra 	$L__BB0_239;
$L__BB0_240:
	ld.global.s8 	%rs170, [%rd5];
	ld.global.s8 	%rs171, [%rd1];
	setp.lt.s16 	%p409, %rs170, %rs171;
	@%p409 bra 	$L__BB0_273;
	ld.global.u64 	%rd851, [%rd4+24];
	cvta.to.global.u64 	%rd852, %rd851;
	cvt.u32.u16 	%r1036, %rs987;
	cvt.s32.s8 	%r1037, %r1036;
	mul.wide.s32 	%rd853, %r1037, 4;
	add.s64 	%rd854, %rd852, %rd853;
	mov.b32 	%r1038, 0;
	st.global.u32 	[%rd854], %r1038;
	ld.global.u8 	%rs597, [%rd4+16];
	add.s16 	%rs987, %rs597, 1;
	st.global.u8 	[%rd4+16], %rs987;
	sub.s16 	%rs598, %rs170, %rs171;
	add.s16 	%rs599, %rs598, 1;
	cvt.s16.s8 	%rs931, %rs599;
	setp.lt.s16 	%p410, %rs931, 1;
	setp.lt.s16 	%p411, %rs171, 0;
	or.pred  	%p412, %p410, %p411;
	@%p412 bra 	$L__BB0_269;
	add.s16 	%rs600, %rs171, 1;
	and.b16  	%rs175, %rs600, 3;
	add.s16 	%rs174, %rs175, -1;
	and.b16  	%rs176, %rs600, -4;
	and.b16  	%rs177, %rs600, 1;
$L__BB0_243:
	mov.u16 	%rs180, %rs931;
	add.s16 	%rs931, %rs180, -1;
	mov.b32 	%r1928, 32;
$L__BB0_244:
	add.s32 	%r132, %r1928, -1;
	setp.ne.s32 	%p413, %r132, 0;
	sub.s32 	%r133, 33, %r1928;
	@%p413 bra 	$L__BB0_277;
	setp.lt.u16 	%p449, %rs171, 3;
	mov.b16 	%rs939, 0;
	mov.pred 	%p768, 0;
	mov.u16 	%rs946, %rs931;
	@%p449 bra 	$L__BB0_256;
	mov.b16 	%rs933, 0;
	mov.pred 	%p768, 0;
	mov.u16 	%rs946, %rs931;
$L__BB0_247:
	.pragma "nounroll";
	ld.global.u64 	%rd925, [%rd4+24];
	cvta.to.global.u64 	%rd926, %rd925;
	cvt.u64.u16 	%rd927, %rs946;
	and.b64  	%rd57, %rd927, 255;
	cvt.u32.u16 	%r1150, %rs946;
	and.b32  	%r1151, %r1150, 255;
	mul.wide.u32 	%rd928, %r1151, 4;
	add.s64 	%rd929, %rd926, %rd928;
	ld.global.u32 	%r134, [%rd929];
	ld.global.u8 	%rs631, [%rd1];
	and.b16  	%rs632, %rs933, 255;
	setp.eq.s16 	%p451, %rs632, %rs631;
	mov.b32 	%r1929, 0;
	@%p451 bra 	$L__BB0_249;
	ld.global.u64 	%rd930, [%rd1+8];
	cvta.to.global.u64 	%rd931, %rd930;
	cvt.u32.u16 	%r1152, %rs933;
	and.b32  	%r1153, %r1152, 255;
	mul.wide.u32 	%rd932, %r1153, 4;
	add.s64 	%rd933, %rd931, %rd932;
	ld.global.u32 	%r1929, [%rd933];
$L__BB0_249:
	sub.s32 	%r1155, %r134, %r1929;
	setp.lt.u32 	%p452, %r134, %r1929;
	add.s32 	%r1156, %r1155, -1;
	setp.ge.u32 	%p453, %r1156, %r134;
	selp.s32 	%r1157, -1, 0, %p768;
	add.s32 	%r1158, %r1155, %r1157;
	selp.u32 	%r1159, -1, 0, %p452;
	selp.u32 	%r1160, -1, 0, %p453;
	selp.b32 	%r1161, %r1160, %r1159, %p768;
	and.b32  	%r1162, %r1161, 1;
	setp.eq.b32 	%p56, %r1162, 1;
	shl.b64 	%rd934, %rd57, 2;
	add.s64 	%rd58, %rd52, %rd934;
	st.global.u32 	[%rd58], %r1158;
	add.s16 	%rs633, %rs933, 1;
	and.b16  	%rs634, %rs633, 255;
	ld.global.u64 	%rd935, [%rd4+24];
	cvta.to.global.u64 	%rd936, %rd935;
	add.s64 	%rd937, %rd936, %rd934;
	ld.global.u32 	%r137, [%rd937+4];
	ld.global.u8 	%rs635, [%rd1];
	setp.eq.s16 	%p454, %rs634, %rs635;
	mov.b32 	%r1930, 0;
	@%p454 bra 	$L__BB0_251;
	ld.global.u64 	%rd938, [%rd1+8];
	cvta.to.global.u64 	%rd939, %rd938;
	cvt.u32.u16 	%r1163, %rs933;
	and.b32  	%r1164, %r1163, 255;
	mul.wide.u32 	%rd940, %r1164, 4;
	add.s64 	%rd941, %rd939, %rd940;
	ld.global.u32 	%r1930, [%rd941+4];
$L__BB0_251:
	sub.s32 	%r1166, %r137, %r1930;
	setp.lt.u32 	%p455, %r137, %r1930;
	add.s32 	%r1167, %r1166, -1;
	setp.ge.u32 	%p456, %r1167, %r137;
	selp.s32 	%r1168, -1, 0, %p56;
	add.s32 	%r1169, %r1166, %r1168;
	selp.u32 	%r1170, -1, 0, %p455;
	selp.u32 	%r1171, -1, 0, %p456;
	selp.b32 	%r1172, %r1171, %r1170, %p56;
	and.b32  	%r1173, %r1172, 1;
	setp.eq.b32 	%p57, %r1173, 1;
	st.global.u32 	[%rd58+4], %r1169;
	add.s16 	%rs636, %rs933, 2;
	and.b16  	%rs637, %rs636, 255;
	ld.global.u64 	%rd942, [%rd4+24];
	cvta.to.global.u64 	%rd943, %rd942;
	add.s64 	%rd945, %rd943, %rd934;
	ld.global.u32 	%r140, [%rd945+8];
	ld.global.u8 	%rs638, [%rd1];
	setp.eq.s16 	%p457, %rs637, %rs638;
	mov.b32 	%r1931, 0;
	@%p457 bra 	$L__BB0_253;
	ld.global.u64 	%rd946, [%rd1+8];
	cvta.to.global.u64 	%rd947, %rd946;
	cvt.u32.u16 	%r1174, %rs933;
	and.b32  	%r1175, %r1174, 255;
	mul.wide.u32 	%rd948, %r1175, 4;
	add.s64 	%rd949, %rd947, %rd948;
	ld.global.u32 	%r1931, [%rd949+8];
$L__BB0_253:
	sub.s32 	%r1177, %r140, %r1931;
	setp.lt.u32 	%p458, %r140, %r1931;
	add.s32 	%r1178, %r1177, -1;
	setp.ge.u32 	%p459, %r1178, %r140;
	selp.s32 	%r1179, -1, 0, %p57;
	add.s32 	%r1180, %r1177, %r1179;
	selp.u32 	%r1181, -1, 0, %p458;
	selp.u32 	%r1182, -1, 0, %p459;
	selp.b32 	%r1183, %r1182, %r1181, %p57;
	and.b32  	%r1184, %r1183, 1;
	setp.eq.b32 	%p58, %r1184, 1;
	st.global.u32 	[%rd58+8], %r1180;
	add.s16 	%rs639, %rs933, 3;
	and.b16  	%rs640, %rs639, 255;
	ld.global.u64 	%rd950, [%rd4+24];
	cvta.to.global.u64 	%rd951, %rd950;
	add.s64 	%rd953, %rd951, %rd934;
	ld.global.u32 	%r143, [%rd953+12];
	ld.global.u8 	%rs641, [%rd1];
	setp.eq.s16 	%p460, %rs640, %rs641;
	mov.b32 	%r1932, 0;
	@%p460 bra 	$L__BB0_255;
	ld.global.u64 	%rd954, [%rd1+8];
	cvta.to.global.u64 	%rd955, %rd954;
	cvt.u32.u16 	%r1185, %rs933;
	and.b32  	%r1186, %r1185, 255;
	mul.wide.u32 	%rd956, %r1186, 4;
	add.s64 	%rd957, %rd955, %rd956;
	ld.global.u32 	%r1932, [%rd957+12];
$L__BB0_255:
	sub.s32 	%r1187, %r143, %r1932;
	setp.lt.u32 	%p461, %r143, %r1932;
	add.s32 	%r1188, %r1187, -1;
	setp.ge.u32 	%p462, %r1188, %r143;
	selp.s32 	%r1189, -1, 0, %p58;
	add.s32 	%r1190, %r1187, %r1189;
	selp.u32 	%r1191, -1, 0, %p461;
	selp.u32 	%r1192, -1, 0, %p462;
	selp.b32 	%r1193, %r1192, %r1191, %p58;
	and.b32  	%r1194, %r1193, 1;
	setp.eq.b32 	%p768, %r1194, 1;
	st.global.u32 	[%rd58+12], %r1190;
	add.s16 	%rs933, %rs933, 4;
	and.b16  	%rs642, %rs933, 255;
	add.s16 	%rs946, %rs946, 4;
	and.b16  	%rs643, %rs176, 255;
	setp.ne.s16 	%p463, %rs642, %rs643;
	mov.u16 	%rs939, %rs176;
	@%p463 bra 	$L__BB0_247;
$L__BB0_256:
	setp.eq.s16 	%p464, %rs175, 0;
	@%p464 bra 	$L__BB0_305;
	setp.eq.s16 	%p466, %rs174, 0;
	@%p466 bra 	$L__BB0_263;
	ld.global.u64 	%rd958, [%rd4+24];
	cvta.to.global.u64 	%rd959, %rd958;
	cvt.u64.u16 	%rd960, %rs946;
	and.b64  	%rd59, %rd960, 255;
	cvt.u32.u16 	%r1196, %rs946;
	and.b32  	%r1197, %r1196, 255;
	mul.wide.u32 	%rd961, %r1197, 4;
	add.s64 	%rd962, %rd959, %rd961;
	ld.global.u32 	%r146, [%rd962];
	ld.global.u8 	%rs645, [%rd1];
	and.b16  	%rs646, %rs939, 255;
	setp.eq.s16 	%p467, %rs646, %rs645;
	mov.b32 	%r1933, 0;
	@%p467 bra 	$L__BB0_260;
	ld.global.u64 	%rd963, [%rd1+8];
	cvta.to.global.u64 	%rd964, %rd963;
	cvt.u32.u16 	%r1198, %rs939;
	and.b32  	%r1199, %r1198, 255;
	mul.wide.u32 	%rd965, %r1199, 4;
	add.s64 	%rd966, %rd964, %rd965;
	ld.global.u32 	%r1933, [%rd966];
$L__BB0_260:
	sub.s32 	%r1201, %r146, %r1933;
	setp.lt.u32 	%p468, %r146, %r1933;
	add.s32 	%r1202, %r1201, -1;
	setp.ge.u32 	%p469, %r1202, %r146;
	selp.s32 	%r1203, -1, 0, %p768;
	add.s32 	%r1204, %r1201, %r1203;
	selp.u32 	%r1205, -1, 0, %p468;
	selp.u32 	%r1206, -1, 0, %p469;
	selp.b32 	%r1207, %r1206, %r1205, %p768;
	and.b32  	%r1208, %r1207, 1;
	setp.eq.b32 	%p62, %r1208, 1;
	shl.b64 	%rd967, %rd59, 2;
	add.s64 	%rd60, %rd52, %rd967;
	st.global.u32 	[%rd60], %r1204;
	add.s16 	%rs647, %rs939, 1;
	and.b16  	%rs648, %rs647, 255;
	ld.global.u64 	%rd968, [%rd4+24];
	cvta.to.global.u64 	%rd969, %rd968;
	add.s64 	%rd970, %rd969, %rd967;
	ld.global.u32 	%r149, [%rd970+4];
	ld.global.u8 	%rs649, [%rd1];
	setp.eq.s16 	%p470, %rs648, %rs649;
	mov.b32 	%r1934, 0;
	@%p470 bra 	$L__BB0_262;
	ld.global.u64 	%rd971, [%rd1+8];
	cvta.to.global.u64 	%rd972, %rd971;
	cvt.u32.u16 	%r1209, %rs939;
	and.b32  	%r1210, %r1209, 255;
	mul.wide.u32 	%rd973, %r1210, 4;
	add.s64 	%rd974, %rd972, %rd973;
	ld.global.u32 	%r1934, [%rd974+4];
$L__BB0_262:
	sub.s32 	%r1211, %r149, %r1934;
	setp.lt.u32 	%p471, %r149, %r1934;
	add.s32 	%r1212, %r1211, -1;
	setp.ge.u32 	%p472, %r1212, %r149;
	selp.s32 	%r1213, -1, 0, %p62;
	add.s32 	%r1214, %r1211, %r1213;
	selp.u32 	%r1215, -1, 0, %p471;
	selp.u32 	%r1216, -1, 0, %p472;
	selp.b32 	%r1217, %r1216, %r1215, %p62;
	and.b32  	%r1218, %r1217, 1;
	setp.eq.b32 	%p768, %r1218, 1;
	st.global.u32 	[%rd60+4], %r1214;
	add.s16 	%rs939, %rs939, 2;
	add.s16 	%rs946, %rs946, 2;
$L__BB0_263:
	setp.eq.s16 	%p473, %rs177, 0;
	@%p473 bra 	$L__BB0_305;
	ld.global.u64 	%rd975, [%rd4+24];
	cvta.to.global.u64 	%rd976, %rd975;
	cvt.u64.u16 	%rd977, %rs946;
	and.b64  	%rd61, %rd977, 255;
	cvt.u32.u16 	%r1220, %rs946;
	and.b32  	%r1221, %r1220, 255;
	mul.wide.u32 	%rd978, %r1221, 4;
	add.s64 	%rd979, %rd976, %rd978;
	ld.global.u32 	%r152, [%rd979];
	ld.global.u8 	%rs650, [%rd1];
	and.b16  	%rs651, %rs939, 255;
	setp.eq.s16 	%p474, %rs651, %rs650;
	mov.b32 	%r1935, 0;
	@%p474 bra 	$L__BB0_266;
	ld.global.u64 	%rd980, [%rd1+8];
	cvta.to.global.u64 	%rd981, %rd980;
	cvt.u32.u16 	%r1222, %rs939;
	and.b32  	%r1223, %r1222, 255;
	mul.wide.u32 	%rd982, %r1223, 4;
	add.s64 	%rd983, %rd981, %rd982;
	ld.global.u32 	%r1935, [%rd983];
$L__BB0_266:
	sub.s32 	%r1224, %r152, %r1935;
	setp.lt.u32 	%p475, %r152, %r1935;
	add.s32 	%r1225, %r1224, -1;
	setp.ge.u32 	%p476, %r1225, %r152;
	selp.s32 	%r1226, -1, 0, %p768;
	add.s32 	%r1227, %r1224, %r1226;
	selp.u32 	%r1228, -1, 0, %p475;
	selp.u32 	%r1229, -1, 0, %p476;
	selp.b32 	%r1230, %r1229, %r1228, %p768;
	and.b32  	%r1231, %r1230, 1;
	setp.eq.b32 	%p768, %r1231, 1;
	shl.b64 	%rd984, %rd61, 2;
	add.s64 	%rd985, %rd52, %rd984;
	st.global.u32 	[%rd985], %r1227;
	add.s16 	%rs946, %rs946, 1;
	bra.uni 	$L__BB0_305;
$L__BB0_267:
	setp.gt.s16 	%p487, %rs654, 1;
	@%p487 bra 	$L__BB0_243;
	ld.global.u8 	%rs987, [%rd4+16];
$L__BB0_269:
	cvt.s16.s8 	%rs659, %rs987;
	setp.lt.s16 	%p488, %rs659, 1;
	@%p488 bra 	$L__BB0_273;
	ld.global.u64 	%rd996, [%rd4+24];
	cvta.to.global.u64 	%rd56, %rd996;
$L__BB0_271:
	cvt.u32.u16 	%r1239, %rs987;
	and.b32  	%r1240, %r1239, 255;
	mul.wide.u32 	%rd997, %r1240, 4;
	add.s64 	%rd998, %rd56, %rd997;
	ld.global.u32 	%r1241, [%rd998+-4];
	setp.ne.s32 	%p489, %r1241, 0;
	@%p489 bra 	$L__BB0_273;
	cvt.s16.s8 	%rs660, %rs987;
	add.s16 	%rs987, %rs987, -1;
	st.global.u8 	[%rd4+16], %rs987;
	setp.gt.s16 	%p490, %rs660, 1;
	@%p490 bra 	$L__BB0_271;
$L__BB0_273:
	ld.global.u64 	%rd999, [%rd3+8];
	cvta.to.global.u64 	%rd1000, %rd999;
	add.s16 	%rs661, %rs150, -1;
	shr.u16 	%rs662, %rs661, 5;
	cvt.u32.u16 	%r1242, %rs662;
	mul.wide.u32 	%rd1001, %r1242, 4;
	add.s64 	%rd1002, %rd1000, %rd1001;
	ld.global.u32 	%r1243, [%rd1002];
	and.b16  	%rs663, %rs661, 31;
	cvt.u32.u16 	%r1244, %rs663;
	shr.u32 	%r1245, %r1243, %r1244;
	and.b32  	%r1246, %r1245, 1;
	setp.eq.b32 	%p491, %r1246, 1;
	not.pred 	%p492, %p491;
	@%p492 bra 	$L__BB0_393;
	and.b16  	%rs664, %rs987, 255;
	setp.eq.s16 	%p493, %rs664, 0;
	@%p493 bra 	$L__BB0_276;
	ld.param.u64 	%rd1614, [_Z9kernelenkP3bigS0_S0_S0_S0_S0_S0_S0__param_4];
	cvta.to.global.u64 	%rd1003, %rd1614;
	ld.global.u8 	%rs665, [%rd1003];
	setp.ne.s16 	%p494, %rs665, 0;
	@%p494 bra 	$L__BB0_310;
$L__BB0_276:
	mov.b16 	%rs987, 0;
	st.global.u8 	[%rd5], %rs987;
	bra.uni 	$L__BB0_357;
$L__BB0_277:
	setp.lt.u16 	%p416, %rs171, 3;
	mov.b16 	%rs945, 0;
	mov.pred 	%p768, 0;
	mov.u16 	%rs946, %rs931;
	@%p416 bra 	$L__BB0_290;
	mov.b16 	%rs948, 0;
	mov.pred 	%p768, 0;
	mov.u16 	%rs946, %rs931;
$L__BB0_279:
	.pragma "nounroll";
	ld.global.u64 	%rd855, [%rd4+24];
	cvta.to.global.u64 	%rd856, %rd855;
	cvt.u64.u16 	%rd857, %rs946;
	and.b64  	%rd66, %rd857, 255;
	cvt.u32.u16 	%r1041, %rs946;
	and.b32  	%r1042, %r1041, 255;
	mul.wide.u32 	%rd858, %r1042, 4;
	add.s64 	%rd859, %rd856, %rd858;
	ld.global.u32 	%r169, [%rd859];
	and.b16  	%rs604, %rs948, 255;
	setp.eq.s16 	%p418, %rs604, 0;
	mov.b32 	%r1941, 0;
	@%p418 bra 	$L__BB0_281;
	ld.global.u64 	%rd860, [%rd1+8];
	cvta.to.global.u64 	%rd861, %rd860;
	cvt.u32.u16 	%r1043, %rs948;
	and.b32  	%r1044, %r1043, 255;
	mul.wide.u32 	%rd862, %r1044, 4;
	add.s64 	%rd863, %rd861, %rd862;
	ld.global.u32 	%r1045, [%rd863+-4];
	shr.u32 	%r1941, %r1045, %r133;
$L__BB0_281:
	ld.global.u8 	%rs605, [%rd1];
	and.b16  	%rs606, %rs948, 255;
	setp.eq.s16 	%p419, %rs606, %rs605;
	mov.b32 	%r1942, 0;
	@%p419 bra 	$L__BB0_283;
	ld.global.u64 	%rd864, [%rd1+8];
	cvta.to.global.u64 	%rd865, %rd864;
	cvt.u32.u16 	%r1047, %rs948;
	and.b32  	%r1048, %r1047, 255;
	mul.wide.u32 	%rd866, %r1048, 4;
	add.s64 	%rd867, %rd865, %rd866;
	ld.global.u32 	%r1049, [%rd867];
	shl.b32 	%r1942, %r1049, %r132;
$L__BB0_283:
	or.b32  	%r1051, %r1942, %r1941;
	sub.s32 	%r1052, %r169, %r1051;
	setp.lt.u32 	%p420, %r169, %r1051;
	add.s32 	%r1053, %r1052, -1;
	setp.ge.u32 	%p421, %r1053, %r169;
	selp.s32 	%r1054, -1, 0, %p768;
	add.s32 	%r1055, %r1052, %r1054;
	selp.u32 	%r1056, -1, 0, %p420;
	selp.u32 	%r1057, -1, 0, %p421;
	selp.b32 	%r1058, %r1057, %r1056, %p768;
	and.b32  	%r1059, %r1058, 1;
	setp.eq.b32 	%p76, %r1059, 1;
	shl.b64 	%rd868, %rd66, 2;
	add.s64 	%rd67, %rd52, %rd868;
	st.global.u32 	[%rd67], %r1055;
	add.s16 	%rs607, %rs948, 1;
	and.b16  	%rs608, %rs607, 255;
	ld.global.u64 	%rd869, [%rd4+24];
	cvta.to.global.u64 	%rd870, %rd869;
	add.s64 	%rd871, %rd870, %rd868;
	ld.global.u32 	%r174, [%rd871+4];
	ld.global.u64 	%rd872, [%rd1+8];
	cvta.to.global.u64 	%rd873, %rd872;
	cvt.u64.u16 	%rd874, %rs948;
	and.b64  	%rd68, %rd874, 255;
	cvt.u32.u16 	%r1060, %rs948;
	and.b32  	%r1061, %r1060, 255;
	mul.wide.u32 	%rd875, %r1061, 4;
	add.s64 	%rd69, %rd873, %rd875;
	ld.global.u32 	%r175, [%rd69];
	ld.global.u8 	%rs609, [%rd1];
	setp.eq.s16 	%p422, %rs608, %rs609;
	mov.b32 	%r1943, 0;
	@%p422 bra 	$L__BB0_285;
	ld.global.u32 	%r1062, [%rd69+4];
	shl.b32 	%r1943, %r1062, %r132;
$L__BB0_285:
	shr.u32 	%r1064, %r175, %r133;
	or.b32  	%r1065, %r1943, %r1064;
	sub.s32 	%r1066, %r174, %r1065;
	setp.lt.u32 	%p423, %r174, %r1065;
	add.s32 	%r1067, %r1066, -1;
	setp.ge.u32 	%p424, %r1067, %r174;
	selp.s32 	%r1068, -1, 0, %p76;
	add.s32 	%r1069, %r1066, %r1068;
	selp.u32 	%r1070, -1, 0, %p423;
	selp.u32 	%r1071, -1, 0, %p424;
	selp.b32 	%r1072, %r1071, %r1070, %p76;
	and.b32  	%r1073, %r1072, 1;
	setp.eq.b32 	%p77, %r1073, 1;
	st.global.u32 	[%rd67+4], %r1069;
	add.s16 	%rs610, %rs948, 2;
	and.b16  	%rs611, %rs610, 255;
	ld.global.u64 	%rd876, [%rd4+24];
	cvta.to.global.u64 	%rd877, %rd876;
	add.s64 	%rd879, %rd877, %rd868;
	ld.global.u32 	%r178, [%rd879+8];
	ld.global.u64 	%rd880, [%rd1+8];
	cvta.to.global.u64 	%rd881, %rd880;
	shl.b64 	%rd882, %rd68, 2;
	add.s64 	%rd70, %rd881, %rd882;
	ld.global.u32 	%r179, [%rd70+4];
	ld.global.u8 	%rs612, [%rd1];
	setp.eq.s16 	%p425, %rs611, %rs612;
	mov.b32 	%r1944, 0;
	@%p425 bra 	$L__BB0_287;
	ld.global.u32 	%r1074, [%rd70+8];
	shl.b32 	%r1944, %r1074, %r132;
$L__BB0_287:
	shr.u32 	%r1076, %r179, %r133;
	or.b32  	%r1077, %r1944, %r1076;
	sub.s32 	%r1078, %r178, %r1077;
	setp.lt.u32 	%p426, %r178, %r1077;
	add.s32 	%r1079, %r1078, -1;
	setp.ge.u32 	%p427, %r1079, %r178;
	selp.s32 	%r1080, -1, 0, %p77;
	add.s32 	%r1081, %r1078, %r1080;
	selp.u32 	%r1082, -1, 0, %p426;
	selp.u32 	%r1083, -1, 0, %p427;
	selp.b32 	%r1084, %r1083, %r1082, %p77;
	and.b32  	%r1085, %r1084, 1;
	setp.eq.b32 	%p78, %r1085, 1;
	st.global.u32 	[%rd67+8], %r1081;
	add.s16 	%rs613, %rs948, 3;
	and.b16  	%rs614, %rs613, 255;
	ld.global.u64 	%rd883, [%rd4+24];
	cvta.to.global.u64 	%rd884, %rd883;
	add.s64 	%rd886, %rd884, %rd868;
	ld.global.u32 	%r182, [%rd886+12];
	ld.global.u64 	%rd887, [%rd1+8];
	cvta.to.global.u64 	%rd888, %rd887;
	add.s64 	%rd71, %rd888, %rd882;
	ld.global.u32 	%r183, [%rd71+8];
	ld.global.u8 	%rs615, [%rd1];
	setp.eq.s16 	%p428, %rs614, %rs615;
	mov.b32 	%r1945, 0;
	@%p428 bra 	$L__BB0_289;
	ld.global.u32 	%r1086, [%rd71+12];
	shl.b32 	%r1945, %r1086, %r132;
$L__BB0_289:
	shr.u32 	%r1087, %r183, %r133;
	or.b32  	%r1088, %r1945, %r1087;
	sub.s32 	%r1089, %r182, %r1088;
	setp.lt.u32 	%p429, %r182, %r1088;
	add.s32 	%r1090, %r1089, -1;
	setp.ge.u32 	%p430, %r1090, %r182;
	selp.s32 	%r1091, -1, 0, %p78;
	add.s32 	%r1092, %r1089, %r1091;
	selp.u32 	%r1093, -1, 0, %p429;
	selp.u32 	%r1094, -1, 0, %p430;
	selp.b32 	%r1095, %r1094, %r1093, %p78;
	and.b32  	%r1096, %r1095, 1;
	setp.eq.b32 	%p768, %r1096, 1;
	st.global.u32 	[%rd67+12], %r1092;
	add.s16 	%rs948, %rs948, 4;
	and.b16  	%rs616, %rs948, 255;
	add.s16 	%rs946, %rs946, 4;
	and.b16  	%rs617, %rs176, 255;
	setp.eq.s16 	%p431, %rs616, %rs617;
	mov.u16 	%rs945, %rs176;
	@%p431 bra 	$L__BB0_290;
	bra.uni 	$L__BB0_279;
$L__BB0_290:
	setp.eq.s16 	%p432, %rs175, 0;
	@%p432 bra 	$L__BB0_305;
	setp.eq.s16 	%p434, %rs174, 0;
	@%p434 bra 	$L__BB0_299;
	ld.global.u64 	%rd890, [%rd4+24];
	cvta.to.global.u64 	%rd891, %rd890;
	cvt.u64.u16 	%rd892, %rs946;
	and.b64  	%rd62, %rd892, 255;
	cvt.u32.u16 	%r1098, %rs946;
	and.b32  	%r1099, %r1098, 255;
	mul.wide.u32 	%rd893, %r1099, 4;
	add.s64 	%rd894, %rd891, %rd893;
	ld.global.u32 	%r155, [%rd894];
	and.b16  	%rs619, %rs945, 255;
	setp.eq.s16 	%p435, %rs619, 0;
	mov.b32 	%r1936, 0;
	@%p435 bra 	$L__BB0_294;
	ld.global.u64 	%rd895, [%rd1+8];
	cvta.to.global.u64 	%rd896, %rd895;
	cvt.u32.u16 	%r1100, %rs945;
	and.b32  	%r1101, %r1100, 255;
	mul.wide.u32 	%rd897, %r1101, 4;
	add.s64 	%rd898, %rd896, %rd897;
	ld.global.u32 	%r1102, [%rd898+-4];
	shr.u32 	%r1936, %r1102, %r133;
$L__BB0_294:
	ld.global.u8 	%rs620, [%rd1];
	and.b16  	%rs621, %rs945, 255;
	setp.eq.s16 	%p436, %rs621, %rs620;
	mov.b32 	%r1937, 0;
	@%p436 bra 	$L__BB0_296;
	ld.global.u64 	%rd899, [%rd1+8];
	cvta.to.global.u64 	%rd900, %rd899;
	cvt.u32.u16 	%r1104, %rs945;
	and.b32  	%r1105, %r1104, 255;
	mul.wide.u32 	%rd901, %r1105, 4;
	add.s64 	%rd902, %rd900, %rd901;
	ld.global.u32 	%r1106, [%rd902];
	shl.b32 	%r1937, %r1106, %r132;
$L__BB0_296:
	or.b32  	%r1108, %r1937, %r1936;
	sub.s32 	%r1109, %r155, %r1108;
	setp.lt.u32 	%p437, %r155, %r1108;
	add.s32 	%r1110, %r1109, -1;
	setp.ge.u32 	%p438, %r1110, %r155;
	selp.s32 	%r1111, -1, 0, %p768;
	add.s32 	%r1112, %r1109, %r1111;
	selp.u32 	%r1113, -1, 0, %p437;
	selp.u32 	%r1114, -1, 0, %p438;
	selp.b32 	%r1115, %r1114, %r1113, %p768;
	and.b32  	%r1116, %r1115, 1;
	setp.eq.b32 	%p69, %r1116, 1;
	shl.b64 	%rd903, %rd62, 2;
	add.s64 	%rd63, %rd52, %rd903;
	st.global.u32 	[%rd63], %r1112;
	add.s16 	%rs622, %rs945, 1;
	and.b16  	%rs623, %rs622, 255;
	ld.global.u64 	%rd904, [%rd4+24];
	cvta.to.global.u64 	%rd905, %rd904;
	add.s64 	%rd906, %rd905, %rd903;
	ld.global.u32 	%r160, [%rd906+4];
	ld.global.u64 	%rd907, [%rd1+8];
	cvta.to.global.u64 	%rd908, %rd907;
	cvt.u32.u16 	%r1117, %rs945;
	and.b32  	%r1118, %r1117, 255;
	mul.wide.u32 	%rd909, %r1118, 4;
	add.s64 	%rd64, %rd908, %rd909;
	ld.global.u32 	%r161, [%rd64];
	ld.global.u8 	%rs624, [%rd1];
	setp.eq.s16 	%p439, %rs623, %rs624;
	mov.b32 	%r1938, 0;
	@%p439 bra 	$L__BB0_298;
	ld.global.u32 	%r1119, [%rd64+4];
	shl.b32 	%r1938, %r1119, %r132;
$L__BB0_298:
	shr.u32 	%r1120, %r161, %r133;
	or.b32  	%r1121, %r1938, %r1120;
	sub.s32 	%r1122, %r160, %r1121;
	setp.lt.u32 	%p440, %r160, %r1121;
	add.s32 	%r1123, %r1122, -1;
	setp.ge.u32 	%p441, %r1123, %r160;
	selp.s32 	%r1124, -1, 0, %p69;
	add.s32 	%r1125, %r1122, %r1124;
	selp.u32 	%r1126, -1, 0, %p440;
	selp.u32 	%r1127, -1, 0, %p441;
	selp.b32 	%r1128, %r1127, %r1126, %p69;
	and.b32  	%r1129, %r1128, 1;
	setp.eq.b32 	%p768, %r1129, 1;
	st.global.u32 	[%rd63+4], %r1125;
	add.s16 	%rs945, %rs945, 2;
	add.s16 	%rs946, %rs946, 2;
$L__BB0_299:
	setp.eq.s16 	%p442, %rs177, 0;
	@%p442 bra 	$L__BB0_305;
	ld.global.u64 	%rd910, [%rd4+24];
	cvta.to.global.u64 	%rd911, %rd910;
	cvt.u64.u16 	%rd912, %rs946;
	and.b64  	%rd65, %rd912, 255;
	cvt.u32.u16 	%r1131, %rs946;
	and.b32  	%r1132, %r1131, 255;
	mul.wide.u32 	%rd913, %r1132, 4;
	add.s64 	%rd914, %rd911, %rd913;
	ld.global.u32 	%r164, [%rd914];
	and.b16  	%rs625, %rs945, 255;
	setp.eq.s16 	%p443, %rs625, 0;
	mov.b32 	%r1939, 0;
	@%p443 bra 	$L__BB0_302;
	ld.global.u64 	%rd915, [%rd1+8];
	cvta.to.global.u64 	%rd916, %rd915;
	cvt.u32.u16 	%r1133, %rs945;
	and.b32  	%r1134, %r1133, 255;
	mul.wide.u32 	%rd917, %r1134, 4;
	add.s64 	%rd918, %rd916, %rd917;
	ld.global.u32 	%r1135, [%rd918+-4];
	shr.u32 	%r1939, %r1135, %r133;
$L__BB0_302:
	ld.global.u8 	%rs626, [%rd1];
	and.b16  	%rs627, %rs945, 255;
	setp.eq.s16 	%p444, %rs627, %rs626;
	mov.b32 	%r1940, 0;
	@%p444 bra 	$L__BB0_304;
	ld.global.u64 	%rd919, [%rd1+8];
	cvta.to.global.u64 	%rd920, %rd919;
	cvt.u32.u16 	%r1137, %rs945;
	and.b32  	%r1138, %r1137, 255;
	mul.wide.u32 	%rd921, %r1138, 4;
	add.s64 	%rd922, %rd920, %rd921;
	ld.global.u32 	%r1139, [%rd922];
	shl.b32 	%r1940, %r1139, %r132;
$L__BB0_304:
	or.b32  	%r1140, %r1940, %r1939;
	sub.s32 	%r1141, %r164, %r1140;
	setp.lt.u32 	%p445, %r164, %r1140;
	add.s32 	%r1142, %r1141, -1;
	setp.ge.u32 	%p446, %r1142, %r164;
	selp.s32 	%r1143, -1, 0, %p768;
	add.s32 	%r1144, %r1141, %r1143;
	selp.u32 	%r1145, -1, 0, %p445;
	selp.u32 	%r1146, -1, 0, %p446;
	selp.b32 	%r1147, %r1146, %r1145, %p768;
	and.b32  	%r1148, %r1147, 1;
	setp.eq.b32 	%p768, %r1148, 1;
	shl.b64 	%rd923, %rd65, 2;
	add.s64 	%rd924, %rd52, %rd923;
	st.global.u32 	[%rd924], %r1144;
	add.s16 	%rs946, %rs946, 1;
$L__BB0_305:
	cvt.s16.s8 	%rs652, %rs946;
	setp.ge.s16 	%p477, %rs652, %rs170;
	not.pred 	%p478, %p768;
	or.pred  	%p479, %p477, %p478;
	@%p479 bra 	$L__BB0_307;
$L__BB0_306:
	ld.global.u64 	%rd986, [%rd4+24];
	cvta.to.global.u64 	%rd987, %rd986;
	cvt.u32.u16 	%r1232, %rs946;
	and.b32  	%r1233, %r1232, 255;
	mul.wide.u32 	%rd988, %r1233, 4;
	add.s64 	%rd989, %rd987, %rd988;
	ld.global.u32 	%r1234, [%rd989];
	setp.eq.s32 	%p768, %r1234, 0;
	add.s32 	%r1235, %r1234, -1;
	add.s64 	%rd990, %rd52, %rd988;
	st.global.u32 	[%rd990], %r1235;
	add.s16 	%rs653, %rs946, 1;
	cvt.s16.s8 	%rs946, %rs653;
	setp.lt.s16 	%p481, %rs946, %rs170;
	and.pred  	%p482, %p481, %p768;
	@%p482 bra 	$L__BB0_306;
$L__BB0_307:
	cvt.s16.s8 	%rs654, %rs180;
	cvt.s16.s8 	%rs655, %rs946;
	setp.lt.s16 	%p483, %rs655, %rs654;
	or.pred  	%p484, %p768, %p483;
	@%p484 bra 	$L__BB0_309;
$L__BB0_308:
	cvt.s16.s8 	%rs656, %rs946;
	add.s16 	%rs946, %rs946, -1;
	cvt.u32.u16 	%r1236, %rs946;
	and.b32  	%r1237, %r1236, 255;
	mul.wide.u32 	%rd991, %r1237, 4;
	add.s64 	%rd992, %rd52, %rd991;
	ld.global.u32 	%r1238, [%rd992];
	ld.global.u64 	%rd993, [%rd4+24];
	cvta.to.global.u64 	%rd994, %rd993;
	add.s64 	%rd995, %rd994, %rd991;
	st.global.u32 	[%rd995], %r1238;
	setp.gt.s16 	%p485, %rs656, %rs654;
	@%p485 bra 	$L__BB0_308;
$L__BB0_309:
	setp.gt.u32 	%p486, %r1928, 1;
	mov.u32 	%r1928, %r132;
	@%p486 bra 	$L__BB0_244;
	bra.uni 	$L__BB0_267;
$L__BB0_310:
	add.s16 	%rs218, %rs665, %rs987;
	cvt.s16.s8 	%rs667, %rs218;
	st.global.u8 	[%rd5], %rs218;
	setp.lt.s16 	%p495, %rs667, 1;
	@%p495 bra 	$L__BB0_318;
	and.b16  	%rs219, %rs218, 3;
	and.b16  	%rs669, %rs218, 255;
	setp.lt.u16 	%p496, %rs669, 4;
	mov.b16 	%rs953, 0;
	@%p496 bra 	$L__BB0_314;
	and.b16  	%rs953, %rs218, 124;
	mov.b16 	%rs959, 0;
$L__BB0_313:
	ld.global.u64 	%rd1004, [%rd5+8];
	cvta.to.global.u64 	%rd1005, %rd1004;
	cvt.u32.u16 	%r1247, %rs959;
	and.b32  	%r1248, %r1247, 255;
	mul.wide.u32 	%rd1006, %r1248, 4;
	add.s64 	%rd1007, %rd1005, %rd1006;
	mov.b32 	%r1249, 0;
	st.global.u32 	[%rd1007], %r1249;
	ld.global.u64 	%rd1008, [%rd5+8];
	cvta.to.global.u64 	%rd1009, %rd1008;
	add.s64 	%rd1010, %rd1009, %rd1006;
	st.global.u32 	[%rd1010+4], %r1249;
	ld.global.u64 	%rd1011, [%rd5+8];
	cvta.to.global.u64 	%rd1012, %rd1011;
	add.s64 	%rd1013, %rd1012, %rd1006;
	st.global.u32 	[%rd1013+8], %r1249;
	ld.global.u64 	%rd1014, [%rd5+8];
	cvta.to.global.u64 	%rd1015, %rd1014;
	add.s64 	%rd1016, %rd1015, %rd1006;
	st.global.u32 	[%rd1016+12], %r1249;
	add.s16 	%rs959, %rs959, 4;
	and.b16  	%rs671, %rs959, 255;
	setp.eq.s16 	%p497, %rs671, %rs953;
	@%p497 bra 	$L__BB0_314;
	bra.uni 	$L__BB0_313;
$L__BB0_314:
	setp.eq.s16 	%p498, %rs219, 0;
	@%p498 bra 	$L__BB0_318;
	ld.global.u64 	%rd1017, [%rd5+8];
	cvta.to.global.u64 	%rd1018, %rd1017;
	cvt.u64.u16 	%rd72, %rs953;
	cvt.u32.u16 	%r1250, %rs953;
	mul.wide.u32 	%rd1019, %r1250, 4;
	add.s64 	%rd1020, %rd1018, %rd1019;
	mov.b32 	%r1251, 0;
	st.global.u32 	[%rd1020], %r1251;
	setp.eq.s16 	%p499, %rs219, 1;
	@%p499 bra 	$L__BB0_318;
	ld.global.u64 	%rd1021, [%rd5+8];
	cvta.to.global.u64 	%rd1022, %rd1021;
	shl.b64 	%rd1023, %rd72, 2;
	add.s64 	%rd1024, %rd1022, %rd1023;
	mov.b32 	%r1252, 0;
	st.global.u32 	[%rd1024+4], %r1252;
	setp.eq.s16 	%p500, %rs219, 2;
	@%p500 bra 	$L__BB0_318;
	ld.global.u64 	%rd1025, [%rd5+8];
	cvta.to.global.u64 	%rd1026, %rd1025;
	add.s64 	%rd1028, %rd1026, %rd1023;
	mov.b32 	%r1253, 0;
	st.global.u32 	[%rd1028+8], %r1253;
$L__BB0_318:
	cvt.s16.s8 	%rs672, %rs987;
	setp.lt.s16 	%p501, %rs672, 1;
	@%p501 bra 	$L__BB0_355;
	cvt.s16.s8 	%rs673, %rs665;
	setp.lt.s16 	%p502, %rs673, 1;
	cvt.u64.u16 	%rd1029, %rs665;
	cvt.s64.s8 	%rd73, %rd1029;
	@%p502 bra 	$L__BB0_335;
	mov.b16 	%rs954, 0;
$L__BB0_321:
	ld.global.u64 	%rd1090, [%rd4+24];
	cvta.to.global.u64 	%rd1091, %rd1090;
	cvt.u64.u16 	%rd1092, %rs954;
	and.b64  	%rd74, %rd1092, 255;
	cvt.u32.u16 	%r1271, %rs954;
	and.b32  	%r1272, %r1271, 255;
	mul.wide.u32 	%rd1093, %r1272, 4;
	add.s64 	%rd1094, %rd1091, %rd1093;
	ld.global.u32 	%r186, [%rd1094];
	setp.eq.s32 	%p515, %r186, 0;
	@%p515 bra 	$L__BB0_322;
	bra.uni 	$L__BB0_323;
$L__BB0_322:
	add.s16 	%rs690, %rs954, 1;
	cvt.s16.s8 	%rs954, %rs690;
	cvt.s16.s8 	%rs691, %rs987;
	setp.lt.s16 	%p539, %rs954, %rs691;
	@%p539 bra 	$L__BB0_321;
	bra.uni 	$L__BB0_355;
$L__BB0_323:
	setp.lt.u16 	%p516, %rs665, 8;
	mov.b16 	%rs957, 0;
	mov.b32 	%r1947, 0;
	@%p516 bra 	$L__BB0_326;
	mov.b16 	%rs955, 0;
	mov.b32 	%r1947, 0;
$L__BB0_325:
	.pragma "nounroll";
	ld.param.u64 	%rd1615, [_Z9kernelenkP3bigS0_S0_S0_S0_S0_S0_S0__param_4];
	cvta.to.global.u64 	%rd1095, %rd1615;
	ld.global.u64 	%rd1096, [%rd1095+8];
	cvta.to.global.u64 	%rd1097, %rd1096;
	cvt.u32.u16 	%r1275, %rs955;
	and.b32  	%r1276, %r1275, 255;
	mul.wide.u32 	%rd1098, %r1276, 4;
	add.s64 	%rd1099, %rd1097, %rd1098;
	ld.global.u32 	%r1277, [%rd1099];
	ld.global.u64 	%rd1100, [%rd5+8];
	cvta.to.global.u64 	%rd1101, %rd1100;
	add.s16 	%rs682, %rs955, %rs954;
	cvt.u32.u16 	%r1278, %rs682;
	and.b32  	%r1279, %r1278, 255;
	mul.wide.u32 	%rd1102, %r1279, 4;
	add.s64 	%rd1103, %rd1101, %rd1102;
	ld.global.u32 	%r1280, [%rd1103];
	mad.lo.s32 	%r1281, %r1277, %r186, %r1280;
	add.s32 	%r1283, %r1281, %r1947;
	setp.eq.s32 	%p517, %r1283, -1;
	selp.b32 	%r1284, 0, %r1283, %p517;
	st.global.u32 	[%rd1103], %r1284;
	selp.u32 	%r1285, 1, 0, %p517;
	ld.global.u64 	%rd1104, [%rd1095+8];
	cvta.to.global.u64 	%rd1105, %rd1104;
	add.s64 	%rd1106, %rd1105, %rd1098;
	ld.global.u32 	%r1286, [%rd1106+4];
	ld.global.u64 	%rd1107, [%rd5+8];
	cvta.to.global.u64 	%rd1108, %rd1107;
	add.s64 	%rd1109, %rd1108, %rd1102;
	ld.global.u32 	%r1287, [%rd1109+4];
	mad.lo.s32 	%r1288, %r1286, %r186, %r1287;
	add.s32 	%r1290, %r1288, %r1285;
	setp.eq.s32 	%p518, %r1290, -1;
	selp.b32 	%r1291, 0, %r1290, %p518;
	st.global.u32 	[%rd1109+4], %r1291;
	selp.u32 	%r1292, 1, 0, %p518;
	ld.global.u64 	%rd1110, [%rd1095+8];
	cvta.to.global.u64 	%rd1111, %rd1110;
	add.s64 	%rd1112, %rd1111, %rd1098;
	ld.global.u32 	%r1293, [%rd1112+8];
	ld.global.u64 	%rd1113, [%rd5+8];
	cvta.to.global.u64 	%rd1114, %rd1113;
	add.s64 	%rd1115, %rd1114, %rd1102;
	ld.global.u32 	%r1294, [%rd1115+8];
	mad.lo.s32 	%r1295, %r1293, %r186, %r1294;
	add.s32 	%r1297, %r1295, %r1292;
	setp.eq.s32 	%p519, %r1297, -1;
	selp.b32 	%r1298, 0, %r1297, %p519;
	st.global.u32 	[%rd1115+8], %r1298;
	selp.u32 	%r1299, 1, 0, %p519;
	ld.global.u64 	%rd1116, [%rd1095+8];
	cvta.to.global.u64 	%rd1117, %rd1116;
	add.s64 	%rd1118, %rd1117, %rd1098;
	ld.global.u32 	%r1300, [%rd1118+12];
	ld.global.u64 	%rd1119, [%rd5+8];
	cvta.to.global.u64 	%rd1120, %rd1119;
	add.s64 	%rd1121, %rd1120, %rd1102;
	ld.global.u32 	%r1301, [%rd1121+12];
	mad.lo.s32 	%r1302, %r1300, %r186, %r1301;
	add.s32 	%r1304, %r1302, %r1299;
	setp.eq.s32 	%p520, %r1304, -1;
	selp.b32 	%r1305, 0, %r1304, %p520;
	st.global.u32 	[%rd1121+12], %r1305;
	selp.u32 	%r1306, 1, 0, %p520;
	ld.global.u64 	%rd1122, [%rd1095+8];
	cvta.to.global.u64 	%rd1123, %rd1122;
	add.s64 	%rd1124, %rd1123, %rd1098;
	ld.global.u32 	%r1307, [%rd1124+16];
	ld.global.u64 	%rd1125, [%rd5+8];
	cvta.to.global.u64 	%rd1126, %rd1125;
	add.s64 	%rd1127, %rd1126, %rd1102;
	ld.global.u32 	%r1308, [%rd1127+16];
	mad.lo.s32 	%r1309, %r1307, %r186, %r1308;
	add.s32 	%r1311, %r1309, %r1306;
	setp.eq.s32 	%p521, %r1311, -1;
	selp.b32 	%r1312, 0, %r1311, %p521;
	st.global.u32 	[%rd1127+16], %r1312;
	selp.u32 	%r1313, 1, 0, %p521;
	ld.global.u64 	%rd1128, [%rd1095+8];
	cvta.to.global.u64 	%rd1129, %rd1128;
	add.s64 	%rd1130, %rd1129, %rd1098;
	ld.global.u32 	%r1314, [%rd1130+20];
	ld.global.u64 	%rd1131, [%rd5+8];
	cvta.to.global.u64 	%rd1132, %rd1131;
	add.s64 	%rd1133, %rd1132, %rd1102;
	ld.global.u32 	%r1315, [%rd1133+20];
	mad.lo.s32 	%r1316, %r1314, %r186, %r1315;
	add.s32 	%r1318, %r1316, %r1313;
	setp.eq.s32 	%p522, %r1318, -1;
	selp.b32 	%r1319, 0, %r1318, %p522;
	st.global.u32 	[%rd1133+20], %r1319;
	selp.u32 	%r1320, 1, 0, %p522;
	ld.global.u64 	%rd1134, [%rd1095+8];
	cvta.to.global.u64 	%rd1135, %rd1134;
	add.s64 	%rd1136, %rd1135, %rd1098;
	ld.global.u32 	%r1321, [%rd1136+24];
	ld.global.u64 	%rd1137, [%rd5+8];
	cvta.to.global.u64 	%rd1138, %rd1137;
	add.s64 	%rd1139, %rd1138, %rd1102;
	ld.global.u32 	%r1322, [%rd1139+24];
	mad.lo.s32 	%r1323, %r1321, %r186, %r1322;
	add.s32 	%r1325, %r1323, %r1320;
	setp.eq.s32 	%p523, %r1325, -1;
	selp.b32 	%r1326, 0, %r1325, %p523;
	st.global.u32 	[%rd1139+24], %r1326;
	selp.u32 	%r1327, 1, 0, %p523;
	ld.global.u64 	%rd1140, [%rd1095+8];
	cvta.to.global.u64 	%rd1141, %rd1140;
	add.s64 	%rd1142, %rd1141, %rd1098;
	ld.global.u32 	%r1328, [%rd1142+28];
	ld.global.u64 	%rd1143, [%rd5+8];
	cvta.to.global.u64 	%rd1144, %rd1143;
	add.s64 	%rd1145, %rd1144, %rd1102;
	ld.global.u32 	%r1329, [%rd1145+28];
	mad.lo.s32 	%r1330, %r1328, %r186, %r1329;
	add.s32 	%r1332, %r1330, %r1327;
	setp.eq.s32 	%p524, %r1332, -1;
	selp.b32 	%r1333, 0, %r1332, %p524;
	st.global.u32 	[%rd1145+28], %r1333;
	selp.u32 	%r1947, 1, 0, %p524;
	add.s16 	%rs955, %rs955, 8;
	and.b16  	%rs683, %rs955, 255;
	and.b16  	%rs957, %rs665, 120;
	setp.eq.s16 	%p525, %rs683, %rs957;
	@%p525 bra 	$L__BB0_326;
	bra.uni 	$L__BB0_325;
$L__BB0_326:
	and.b16  	%rs228, %rs665, 7;
	setp.eq.s16 	%p526, %rs228, 0;
	@%p526 bra 	$L__BB0_334;
	add.s16 	%rs684, %rs228, -1;
	setp.lt.u16 	%p527, %rs684, 3;
	@%p527 bra 	$L__BB0_329;
	ld.param.u64 	%rd1616, [_Z9kernelenkP3bigS0_S0_S0_S0_S0_S0_S0__param_4];
	cvta.to.global.u64 	%rd1146, %rd1616;
	ld.global.u64 	%rd1147, [%rd1146+8];
	cvta.to.global.u64 	%rd1148, %rd1147;
	cvt.u64.u16 	%rd1149, %rs957;
	cvt.u32.u16 	%r1334, %rs957;
	mul.wide.u32 	%rd1150, %r1334, 4;
	add.s64 	%rd1151, %rd1148, %rd1150;
	ld.global.u32 	%r1335, [%rd1151];
	ld.global.u64 	%rd1152, [%rd5+8];
	cvta.to.global.u64 	%rd1153, %rd1152;
	add.s16 	%rs685, %rs957, %rs954;
	cvt.u32.u16 	%r1336, %rs685;
	and.b32  	%r1337, %r1336, 255;
	mul.wide.u32 	%rd1154, %r1337, 4;
	add.s64 	%rd1155, %rd1153, %rd1154;
	ld.global.u32 	%r1338, [%rd1155];
	mad.lo.s32 	%r1339, %r1335, %r186, %r1338;
	add.s32 	%r1341, %r1339, %r1947;
	setp.eq.s32 	%p528, %r1341, -1;
	selp.b32 	%r1342, 0, %r1341, %p528;
	st.global.u32 	[%rd1155], %r1342;
	selp.u32 	%r1343, 1, 0, %p528;
	ld.global.u64 	%rd1156, [%rd1146+8];
	cvta.to.global.u64 	%rd1157, %rd1156;
	add.s64 	%rd1158, %rd1157, %rd1150;
	ld.global.u32 	%r1344, [%rd1158+4];
	ld.global.u64 	%rd1159, [%rd5+8];
	cvta.to.global.u64 	%rd1160, %rd1159;
	add.s64 	%rd1161, %rd1149, %rd74;
	shl.b64 	%rd1162, %rd1161, 2;
	add.s64 	%rd1163, %rd1160, %rd1162;
	ld.global.u32 	%r1345, [%rd1163+4];
	mad.lo.s32 	%r1346, %r1344, %r186, %r1345;
	add.s32 	%r1348, %r1346, %r1343;
	setp.eq.s32 	%p529, %r1348, -1;
	selp.b32 	%r1349, 0, %r1348, %p529;
	st.global.u32 	[%rd1163+4], %r1349;
	selp.u32 	%r1350, 1, 0, %p529;
	ld.global.u64 	%rd1164, [%rd1146+8];
	cvta.to.global.u64 	%rd1165, %rd1164;
	add.s64 	%rd1166, %rd1165, %rd1150;
	ld.global.u32 	%r1351, [%rd1166+8];
	ld.global.u64 	%rd1167, [%rd5+8];
	cvta.to.global.u64 	%rd1168, %rd1167;
	add.s64 	%rd1169, %rd1168, %rd1162;
	ld.global.u32 	%r1352, [%rd1169+8];
	mad.lo.s32 	%r1353, %r1351, %r186, %r1352;
	add.s32 	%r1355, %r1353, %r1350;
	setp.eq.s32 	%p530, %r1355, -1;
	selp.b32 	%r1356, 0, %r1355, %p530;
	st.global.u32 	[%rd1169+8], %r1356;
	selp.u32 	%r1357, 1, 0, %p530;
	ld.global.u64 	%rd1170, [%rd1146+8];
	cvta.to.global.u64 	%rd1171, %rd1170;
	add.s64 	%rd1172, %rd1171, %rd1150;
	ld.global.u32 	%r1358, [%rd1172+12];
	ld.global.u64 	%rd1173, [%rd5+8];
	cvta.to.global.u64 	%rd1174, %rd1173;
	add.s64 	%rd1175, %rd1174, %rd1162;
	ld.global.u32 	%r1359, [%rd1175+12];
	mad.lo.s32 	%r1360, %r1358, %r186, %r1359;
	add.s32 	%r1362, %r1360, %r1357;
	setp.eq.s32 	%p531, %r1362, -1;
	selp.b32 	%r1363, 0, %r1362, %p531;
	st.global.u32 	[%rd1175+12], %r1363;
	add.s16 	%rs957, %rs957, 4;
	selp.u32 	%r1947, 1, 0, %p531;
$L__BB0_329:
	and.b16  	%rs686, %rs665, 3;
	setp.eq.s16 	%p532, %rs686, 0;
	@%p532 bra 	$L__BB0_334;
	setp.eq.s16 	%p533, %rs686, 1;
	@%p533 bra 	$L__BB0_332;
	ld.param.u64 	%rd1617, [_Z9kernelenkP3bigS0_S0_S0_S0_S0_S0_S0__param_4];
	cvta.to.global.u64 	%rd1176, %rd1617;
	ld.global.u64 	%rd1177, [%rd1176+8];
	cvta.to.global.u64 	%rd1178, %rd1177;
	cvt.u64.u16 	%rd1179, %rs957;
	cvt.u32.u16 	%r1364, %rs957;
	mul.wide.u32 	%rd1180, %r1364, 4;
	add.s64 	%rd1181, %rd1178, %rd1180;
	ld.global.u32 	%r1365, [%rd1181];
	ld.global.u64 	%rd1182, [%rd5+8];
	cvta.to.global.u64 	%rd1183, %rd1182;
	add.s16 	%rs687, %rs957, %rs954;
	cvt.u32.u16 	%r1366, %rs687;
	and.b32  	%r1367, %r1366, 255;
	mul.wide.u32 	%rd1184, %r1367, 4;
	add.s64 	%rd1185, %rd1183, %rd1184;
	ld.global.u32 	%r1368, [%rd1185];
	mad.lo.s32 	%r1369, %r1365, %r186, %r1368;
	add.s32 	%r1371, %r1369, %r1947;
	setp.eq.s32 	%p534, %r1371, -1;
	selp.b32 	%r1372, 0, %r1371, %p534;
	st.global.u32 	[%rd1185], %r1372;
	selp.u32 	%r1373, 1, 0, %p534;
	ld.global.u64 	%rd1186, [%rd1176+8];
	cvta.to.global.u64 	%rd1187, %rd1186;
	add.s64 	%rd1188, %rd1187, %rd1180;
	ld.global.u32 	%r1374, [%rd1188+4];
	ld.global.u64 	%rd1189, [%rd5+8];
	cvta.to.global.u64 	%rd1190, %rd1189;
	add.s64 	%rd1191, %rd1179, %rd74;
	shl.b64 	%rd1192, %rd1191, 2;
	add.s64 	%rd1193, %rd1190, %rd1192;
	ld.global.u32 	%r1375, [%rd1193+4];
	mad.lo.s32 	%r1376, %r1374, %r186, %r1375;
	add.s32 	%r1378, %r1376, %r1373;
	setp.eq.s32 	%p535, %r1378, -1;
	selp.b32 	%r1379, 0, %r1378, %p535;
	st.global.u32 	[%rd1193+4], %r1379;
	add.s16 	%rs957, %rs957, 2;
	selp.u32 	%r1947, 1, 0, %p535;
$L__BB0_332:
	and.b16  	%rs688, %rs665, 1;
	setp.eq.b16 	%p536, %rs688, 1;
	not.pred 	%p537, %p536;
	@%p537 bra 	$L__BB0_334;
	ld.param.u64 	%rd1618, [_Z9kernelenkP3bigS0_S0_S0_S0_S0_S0_S0__param_4];
	cvta.to.global.u64 	%rd1194, %rd1618;
	ld.global.u64 	%rd1195, [%rd1194+8];
	cvta.to.global.u64 	%rd1196, %rd1195;
	cvt.u32.u16 	%r1380, %rs957;
	and.b32  	%r1381, %r1380, 255;
	mul.wide.u32 	%rd1197, %r1381, 4;
	add.s64 	%rd1198, %rd1196, %rd1197;
	ld.global.u32 	%r1382, [%rd1198];
	ld.global.u64 	%rd1199, [%rd5+8];
	cvta.to.global.u64 	%rd1200, %rd1199;
	add.s16 	%rs689, %rs957, %rs954;
	cvt.u32.u16 	%r1383, %rs689;
	and.b32  	%r1384, %r1383, 255;
	mul.wide.u32 	%rd1201, %r1384, 4;
	add.s64 	%rd1202, %rd1200, %rd1201;
	ld.global.u32 	%r1385, [%rd1202];
	mad.lo.s32 	%r1386, %r1382, %r186, %r1385;
	add.s32 	%r1388, %r1386, %r1947;
	setp.eq.s32 	%p538, %r1388, -1;
	selp.b32 	%r1389, 0, %r1388, %p538;
	st.global.u32 	[%rd1202], %r1389;
$L__BB0_334:
	ld.global.u64 	%rd1203, [%rd5+8];
	cvta.to.global.u64 	%rd1204, %rd1203;
	cvt.u64.u16 	%rd1205, %rs665;
	cvt.s64.s8 	%rd1206, %rd1205;
	add.s64 	%rd1207, %rd74, %rd1206;
	shl.b64 	%rd1208, %rd1207, 2;
	add.s64 	%rd1209, %rd1204, %rd1208;
	mov.b32 	%r1390, 0;
	st.global.u32 	[%rd1209], %r1390;
	bra.uni 	$L__BB0_322;
$L__BB0_335:
	and.b16  	%rs233, %rs987, 3;
	setp.lt.u16 	%p503, %rs664, 4;
	mov.b16 	%rs961, 0;
	@%p503 bra 	$L__BB0_346;
	and.b16  	%rs961, %rs987, 124;
	mov.b16 	%rs960, 0;
$L__BB0_337:
	ld.global.u64 	%rd1625, [%rd4+24];
	cvta.to.global.u64 	%rd1030, %rd1625;
	cvt.u64.u16 	%rd1031, %rs960;
	and.b64  	%rd76, %rd1031, 255;
	cvt.u32.u16 	%r1254, %rs960;
	and.b32  	%r1255, %r1254, 255;
	mul.wide.u32 	%rd1032, %r1255, 4;
	add.s64 	%rd1033, %rd1030, %rd1032;
	ld.global.u32 	%r1256, [%rd1033];
	setp.eq.s32 	%p504, %r1256, 0;
	@%p504 bra 	$L__BB0_339;
	ld.global.u64 	%rd1034, [%rd5+8];
	cvta.to.global.u64 	%rd1035, %rd1034;
	add.s64 	%rd1036, %rd76, %rd73;
	shl.b64 	%rd1037, %rd1036, 2;
	add.s64 	%rd1038, %rd1035, %rd1037;
	mov.b32 	%r1257, 0;
	st.global.u32 	[%rd1038], %r1257;
	ld.global.u64 	%rd1625, [%rd4+24];
$L__BB0_339:
	cvta.to.global.u64 	%rd1039, %rd1625;
	shl.b64 	%rd1040, %rd76, 2;
	add.s64 	%rd1041, %rd1039, %rd1040;
	ld.global.u32 	%r1258, [%rd1041+4];
	setp.eq.s32 	%p505, %r1258, 0;
	@%p505 bra 	$L__BB0_341;
	ld.global.u64 	%rd1042, [%rd5+8];
	cvta.to.global.u64 	%rd1043, %rd1042;
	add.s64 	%rd1044, %rd76, %rd73;
	shl.b64 	%rd1045, %rd1044, 2;
	add.s64 	%rd1046, %rd1043, %rd1045;
	mov.b32 	%r1259, 0;
	st.global.u32 	[%rd1046+4], %r1259;
	ld.global.u64 	%rd1625, [%rd4+24];
$L__BB0_341:
	cvta.to.global.u64 	%rd1047, %rd1625;
	add.s64 	%rd1049, %rd1047, %rd1040;
	ld.global.u32 	%r1260, [%rd1049+8];
	setp.eq.s32 	%p506, %r1260, 0;
	@%p506 bra 	$L__BB0_343;
	ld.global.u64 	%rd1050, [%rd5+8];
	cvta.to.global.u64 	%rd1051, %rd1050;
	add.s64 	%rd1052, %rd76, %rd73;
	shl.b64 	%rd1053, %rd1052, 2;
	add.s64 	%rd1054, %rd1051, %rd1053;
	mov.b32 	%r1261, 0;
	st.global.u32 	[%rd1054+8], %r1261;
	ld.global.u64 	%rd1625, [%rd4+24];
$L__BB0_343:
	cvta.to.global.u64 	%rd1055, %rd1625;
	add.s64 	%rd1057, %rd1055, %rd1040;
	ld.global.u32 	%r1262, [%rd1057+12];
	setp.eq.s32 	%p507, %r1262, 0;
	@%p507 bra 	$L__BB0_345;
	ld.global.u64 	%rd1058, [%rd5+8];
	cvta.to.global.u64 	%rd1059, %rd1058;
	add.s64 	%rd1060, %rd76, %rd73;
	shl.b64 	%rd1061, %rd1060, 2;
	add.s64 	%rd1062, %rd1059, %rd1061;
	mov.b32 	%r1263, 0;
	st.global.u32 	[%rd1062+12], %r1263;
$L__BB0_345:
	add.s16 	%rs960, %rs960, 4;
	and.b16  	%rs677, %rs960, 255;
	setp.ne.s16 	%p508, %rs677, %rs961;
	@%p508 bra 	$L__BB0_337;
$L__BB0_346:
	setp.eq.s16 	%p509, %rs233, 0;
	@%p509 bra 	$L__BB0_355;
	ld.global.u64 	%rd1063, [%rd4+24];
	cvta.to.global.u64 	%rd1064, %rd1063;
	cvt.u64.u16 	%rd83, %rs961;
	cvt.u32.u16 	%r1264, %rs961;
	mul.wide.u32 	%rd1065, %r1264, 4;
	add.s64 	%rd1066, %rd1064, %rd1065;
	ld.global.u32 	%r1265, [%rd1066];
	setp.eq.s32 	%p510, %r1265, 0;
	@%p510 bra 	$L__BB0_349;
	ld.global.u64 	%rd1067, [%rd5+8];
	cvta.to.global.u64 	%rd1068, %rd1067;
	add.s64 	%rd1069, %rd83, %rd73;
	shl.b64 	%rd1070, %rd1069, 2;
	add.s64 	%rd1071, %rd1068, %rd1070;
	mov.b32 	%r1266, 0;
	st.global.u32 	[%rd1071], %r1266;
$L__BB0_349:
	setp.eq.s16 	%p511, %rs233, 1;
	@%p511 bra 	$L__BB0_355;
	ld.global.u64 	%rd1072, [%rd4+24];
	cvta.to.global.u64 	%rd1073, %rd1072;
	shl.b64 	%rd1074, %rd83, 2;
	add.s64 	%rd1075, %rd1073, %rd1074;
	ld.global.u32 	%r1267, [%rd1075+4];
	setp.eq.s32 	%p512, %r1267, 0;
	@%p512 bra 	$L__BB0_352;
	ld.global.u64 	%rd1076, [%rd5+8];
	cvta.to.global.u64 	%rd1077, %rd1076;
	add.s64 	%rd1078, %rd83, %rd73;
	shl.b64 	%rd1079, %rd1078, 2;
	add.s64 	%rd1080, %rd1077, %rd1079;
	mov.b32 	%r1268, 0;
	st.global.u32 	[%rd1080+4], %r1268;
$L__BB0_352:
	setp.eq.s16 	%p513, %rs233, 2;
	@%p513 bra 	$L__BB0_355;
	ld.global.u64 	%rd1081, [%rd4+24];
	cvta.to.global.u64 	%rd1082, %rd1081;
	add.s64 	%rd1084, %rd1082, %rd1074;
	ld.global.u32 	%r1269, [%rd1084+8];
	setp.eq.s32 	%p514, %r1269, 0;
	@%p514 bra 	$L__BB0_355;
	ld.global.u64 	%rd1085, [%rd5+8];
	cvta.to.global.u64 	%rd1086, %rd1085;
	add.s64 	%rd1087, %rd83, %rd73;
	shl.b64 	%rd1088, %rd1087, 2;
	add.s64 	%rd1089, %rd1086, %rd1088;
	mov.b32 	%r1270, 0;
	st.global.u32 	[%rd1089+8], %r1270;
$L__BB0_355:
	ld.global.u64 	%rd1210, [%rd5+8];
	cvta.to.global.u64 	%rd1211, %rd1210;
	ld.global.u8 	%rs987, [%rd5];
	cvt.u32.u16 	%r1391, %rs987;
	cvt.s32.s8 	%r1392, %r1391;
	mul.wide.s32 	%rd1212, %r1392, 4;
	add.s64 	%rd1213, %rd1211, %rd1212;
	ld.global.u32 	%r1393, [%rd1213+-4];
	setp.ne.s32 	%p540, %r1393, 0;
	@%p540 bra 	$L__BB0_357;
	add.s16 	%rs987, %rs987, -1;
	st.global.u8 	[%rd5], %rs987;
$L__BB0_357:
	st.global.u8 	[%rd4+16], %rs987;
	cvt.s16.s8 	%rs693, %rs987;
	setp.lt.s16 	%p541, %rs693, 1;
	@%p541 bra 	$L__BB0_360;
	mov.b16 	%rs963, 0;
$L__BB0_359:
	ld.global.u64 	%rd1214, [%rd5+8];
	cvta.to.global.u64 	%rd1215, %rd1214;
	cvt.u32.u16 	%r1394, %rs963;
	and.b32  	%r1395, %r1394, 255;
	mul.wide.u32 	%rd1216, %r1395, 4;
	add.s64 	%rd1217, %rd1215, %rd1216;
	ld.global.u32 	%r1396, [%rd1217];
	ld.global.u64 	%rd1218, [%rd4+24];
	cvta.to.global.u64 	%rd1219, %rd1218;
	add.s64 	%rd1220, %rd1219, %rd1216;
	st.global.u32 	[%rd1220], %r1396;
	add.s16 	%rs695, %rs963, 1;
	cvt.s16.s8 	%rs963, %rs695;
	ld.global.s8 	%rs987, [%rd4+16];
	setp.lt.s16 	%p542, %rs963, %rs987;
	@%p542 bra 	$L__BB0_359;
$L__BB0_360:
	ld.global.s8 	%rs247, [%rd5];
	ld.global.s8 	%rs248, [%rd1];
	setp.lt.s16 	%p543, %rs247, %rs248;
	@%p543 bra 	$L__BB0_393;
	ld.global.u64 	%rd1221, [%rd4+24];
	cvta.to.global.u64 	%rd1222, %rd1221;
	cvt.u32.u16 	%r1397, %rs987;
	cvt.s32.s8 	%r1398, %r1397;
	mul.wide.s32 	%rd1223, %r1398, 4;
	add.s64 	%rd1224, %rd1222, %rd1223;
	mov.b32 	%r1399, 0;
	st.global.u32 	[%rd1224], %r1399;
	ld.global.u8 	%rs696, [%rd4+16];
	add.s16 	%rs987, %rs696, 1;
	st.global.u8 	[%rd4+16], %rs987;
	sub.s16 	%rs697, %rs247, %rs248;
	add.s16 	%rs698, %rs697, 1;
	cvt.s16.s8 	%rs966, %rs698;
	setp.lt.s16 	%p544, %rs966, 1;
	setp.lt.s16 	%p545, %rs248, 0;
	or.pred  	%p546, %p544, %p545;
	@%p546 bra 	$L__BB0_389;
	add.s16 	%rs699, %rs248, 1;
	and.b16  	%rs700, %rs699, 3;
	add.s16 	%rs251, %rs700, -1;
	and.b16  	%rs252, %rs699, -4;
	and.b16  	%rs253, %rs699, 1;
$L__BB0_363:
	mov.b32 	%r1950, 32;
$L__BB0_364:
	add.s16 	%rs981, %rs966, -1;
	add.s32 	%r195, %r1950, -1;
	setp.ne.s32 	%p547, %r195, 0;
	sub.s32 	%r196, 33, %r1950;
	@%p547 bra 	$L__BB0_397;
	setp.lt.u16 	%p583, %rs248, 3;
	mov.b16 	%rs974, 0;
	mov.pred 	%p780, 0;
	@%p583 bra 	$L__BB0_376;
	mov.b16 	%rs968, 0;
	mov.pred 	%p780, 0;
$L__BB0_367:
	.pragma "nounroll";
	ld.global.u64 	%rd1294, [%rd4+24];
	cvta.to.global.u64 	%rd1295, %rd1294;
	cvt.u64.u16 	%rd1296, %rs981;
	and.b64  	%rd85, %rd1296, 255;
	cvt.u32.u16 	%r1513, %rs981;
	and.b32  	%r1514, %r1513, 255;
	mul.wide.u32 	%rd1297, %r1514, 4;
	add.s64 	%rd1298, %rd1295, %rd1297;
	ld.global.u32 	%r197, [%rd1298];
	ld.global.u8 	%rs733, [%rd1];
	and.b16  	%rs734, %rs968, 255;
	setp.eq.s16 	%p585, %rs734, %rs733;
	mov.b32 	%r1951, 0;
	@%p585 bra 	$L__BB0_369;
	ld.global.u64 	%rd1299, [%rd1+8];
	cvta.to.global.u64 	%rd1300, %rd1299;
	cvt.u32.u16 	%r1515, %rs968;
	and.b32  	%r1516, %r1515, 255;
	mul.wide.u32 	%rd1301, %r1516, 4;
	add.s64 	%rd1302, %rd1300, %rd1301;
	ld.global.u32 	%r1951, [%rd1302];
$L__BB0_369:
	sub.s32 	%r1518, %r197, %r1951;
	setp.lt.u32 	%p586, %r197, %r1951;
	add.s32 	%r1519, %r1518, -1;
	setp.ge.u32 	%p587, %r1519, %r197;
	selp.s32 	%r1520, -1, 0, %p780;
	add.s32 	%r1521, %r1518, %r1520;
	selp.u32 	%r1522, -1, 0, %p586;
	selp.u32 	%r1523, -1, 0, %p587;
	selp.b32 	%r1524, %r1523, %r1522, %p780;
	and.b32  	%r1525, %r1524, 1;
	setp.eq.b32 	%p83, %r1525, 1;
	shl.b64 	%rd1303, %rd85, 2;
	add.s64 	%rd86, %rd52, %rd1303;
	st.global.u32 	[%rd86], %r1521;
	add.s16 	%rs735, %rs968, 1;
	and.b16  	%rs736, %rs735, 255;
	ld.global.u64 	%rd1304, [%rd4+24];
	cvta.to.global.u64 	%rd1305, %rd1304;
	add.s64 	%rd1306, %rd1305, %rd1303;
	ld.global.u32 	%r200, [%rd1306+4];
	ld.global.u8 	%rs737, [%rd1];
	setp.eq.s16 	%p588, %rs736, %rs737;
	mov.b32 	%r1952, 0;
	@%p588 bra 	$L__BB0_371;
	ld.global.u64 	%rd1307, [%rd1+8];
	cvta.to.global.u64 	%rd1308, %rd1307;
	cvt.u32.u16 	%r1526, %rs968;
	and.b32  	%r1527, %r1526, 255;
	mul.wide.u32 	%rd1309, %r1527, 4;
	add.s64 	%rd1310, %rd1308, %rd1309;
	ld.global.u32 	%r1952, [%rd1310+4];
$L__BB0_371:
	sub.s32 	%r1529, %r200, %r1952;
	setp.lt.u32 	%p589, %r200, %r1952;
	add.s32 	%r1530, %r1529, -1;
	setp.ge.u32 	%p590, %r1530, %r200;
	selp.s32 	%r1531, -1, 0, %p83;
	add.s32 	%r1532, %r1529, %r1531;
	selp.u32 	%r1533, -1, 0, %p589;
	selp.u32 	%r1534, -1, 0, %p590;
	selp.b32 	%r1535, %r1534, %r1533, %p83;
	and.b32  	%r1536, %r1535, 1;
	setp.eq.b32 	%p84, %r1536, 1;
	st.global.u32 	[%rd86+4], %r1532;
	add.s16 	%rs738, %rs968, 2;
	and.b16  	%rs739, %rs738, 255;
	ld.global.u64 	%rd1311, [%rd4+24];
	cvta.to.global.u64 	%rd1312, %rd1311;
	add.s64 	%rd1314, %rd1312, %rd1303;
	ld.global.u32 	%r203, [%rd1314+8];
	ld.global.u8 	%rs740, [%rd1];
	setp.eq.s16 	%p591, %rs739, %rs740;
	mov.b32 	%r1953, 0;
	@%p591 bra 	$L__BB0_373;
	ld.global.u64 	%rd1315, [%rd1+8];
	cvta.to.global.u64 	%rd1316, %rd1315;
	cvt.u32.u16 	%r1537, %rs968;
	and.b32  	%r1538, %r1537, 255;
	mul.wide.u32 	%rd1317, %r1538, 4;
	add.s64 	%rd1318, %rd1316, %rd1317;
	ld.global.u32 	%r1953, [%rd1318+8];
$L__BB0_373:
	sub.s32 	%r1540, %r203, %r1953;
	setp.lt.u32 	%p592, %r203, %r1953;
	add.s32 	%r1541, %r1540, -1;
	setp.ge.u32 	%p593, %r1541, %r203;
	selp.s32 	%r1542, -1, 0, %p84;
	add.s32 	%r1543, %r1540, %r1542;
	selp.u32 	%r1544, -1, 0, %p592;
	selp.u32 	%r1545, -1, 0, %p593;
	selp.b32 	%r1546, %r1545, %r1544, %p84;
	and.b32  	%r1547, %r1546, 1;
	setp.eq.b32 	%p85, %r1547, 1;
	st.global.u32 	[%rd86+8], %r1543;
	add.s16 	%rs741, %rs968, 3;
	and.b16  	%rs742, %rs741, 255;
	ld.global.u64 	%rd1319, [%rd4+24];
	cvta.to.global.u64 	%rd1320, %rd1319;
	add.s64 	%rd1322, %rd1320, %rd1303;
	ld.global.u32 	%r206, [%rd1322+12];
	ld.global.u8 	%rs743, [%rd1];
	setp.eq.s16 	%p594, %rs742, %rs743;
	mov.b32 	%r1954, 0;
	@%p594 bra 	$L__BB0_375;
	ld.global.u64 	%rd1323, [%rd1+8];
	cvta.to.global.u64 	%rd1324, %rd1323;
	cvt.u32.u16 	%r1548, %rs968;
	and.b32  	%r1549, %r1548, 255;
	mul.wide.u32 	%rd1325, %r1549, 4;
	add.s64 	%rd1326, %rd1324, %rd1325;
	ld.global.u32 	%r1954, [%rd1326+12];
$L__BB0_375:
	sub.s32 	%r1550, %r206, %r1954;
	setp.lt.u32 	%p595, %r206, %r1954;
	add.s32 	%r1551, %r1550, -1;
	setp.ge.u32 	%p596, %r1551, %r206;
	selp.s32 	%r1552, -1, 0, %p85;
	add.s32 	%r1553, %r1550, %r1552;
	selp.u32 	%r1554, -1, 0, %p595;
	selp.u32 	%r1555, -1, 0, %p596;
	selp.b32 	%r1556, %r1555, %r1554, %p85;
	and.b32  	%r1557, %r1556, 1;
	setp.eq.b32 	%p780, %r1557, 1;
	st.global.u32 	[%rd86+12], %r1553;
	add.s16 	%rs968, %rs968, 4;
	and.b16  	%rs744, %rs968, 255;
	add.s16 	%rs981, %rs981, 4;
	and.b16  	%rs745, %rs252, 255;
	setp.ne.s16 	%p597, %rs744, %rs745;
	mov.u16 	%rs974, %rs252;
	@%p597 bra 	$L__BB0_367;
$L__BB0_376:
	add.s16 	%rs746, %rs248, 1;
	and.b16  	%rs747, %rs746, 3;
	setp.eq.s16 	%p598, %rs747, 0;
	@%p598 bra 	$L__BB0_425;
	setp.eq.s16 	%p600, %rs251, 0;
	@%p600 bra 	$L__BB0_383;
	ld.global.u64 	%rd1327, [%rd4+24];
	cvta.to.global.u64 	%rd1328, %rd1327;
	cvt.u64.u16 	%rd1329, %rs981;
	and.b64  	%rd87, %rd1329, 255;
	cvt.u32.u16 	%r1559, %rs981;
	and.b32  	%r1560, %r1559, 255;
	mul.wide.u32 	%rd1330, %r1560, 4;
	add.s64 	%rd1331, %rd1328, %rd1330;
	ld.global.u32 	%r209, [%rd1331];
	ld.global.u8 	%rs749, [%rd1];
	and.b16  	%rs750, %rs974, 255;
	setp.eq.s16 	%p601, %rs750, %rs749;
	mov.b32 	%r1955, 0;
	@%p601 bra 	$L__BB0_380;
	ld.global.u64 	%rd1332, [%rd1+8];
	cvta.to.global.u64 	%rd1333, %rd1332;
	cvt.u32.u16 	%r1561, %rs974;
	and.b32  	%r1562, %r1561, 255;
	mul.wide.u32 	%rd1334, %r1562, 4;
	add.s64 	%rd1335, %rd1333, %rd1334;
	ld.global.u32 	%r1955, [%rd1335];
$L__BB0_380:
	sub.s32 	%r1564, %r209, %r1955;
	setp.lt.u32 	%p602, %r209, %r1955;
	add.s32 	%r1565, %r1564, -1;
	setp.ge.u32 	%p603, %r1565, %r209;
	selp.s32 	%r1566, -1, 0, %p780;
	add.s32 	%r1567, %r1564, %r1566;
	selp.u32 	%r1568, -1, 0, %p602;
	selp.u32 	%r1569, -1, 0, %p603;
	selp.b32 	%r1570, %r1569, %r1568, %p780;
	and.b32  	%r1571, %r1570, 1;
	setp.eq.b32 	%p89, %r1571, 1;
	shl.b64 	%rd1336, %rd87, 2;
	add.s64 	%rd88, %rd52, %rd1336;
	st.global.u32 	[%rd88], %r1567;
	add.s16 	%rs751, %rs974, 1;
	and.b16  	%rs752, %rs751, 255;
	ld.global.u64 	%rd1337, [%rd4+24];
	cvta.to.global.u64 	%rd1338, %rd1337;
	add.s64 	%rd1339, %rd1338, %rd1336;
	ld.global.u32 	%r212, [%rd1339+4];
	ld.global.u8 	%rs753, [%rd1];
	setp.eq.s16 	%p604, %rs752, %rs753;
	mov.b32 	%r1956, 0;
	@%p604 bra 	$L__BB0_382;
	ld.global.u64 	%rd1340, [%rd1+8];
	cvta.to.global.u64 	%rd1341, %rd1340;
	cvt.u32.u16 	%r1572, %rs974;
	and.b32  	%r1573, %r1572, 255;
	mul.wide.u32 	%rd1342, %r1573, 4;
	add.s64 	%rd1343, %rd1341, %rd1342;
	ld.global.u32 	%r1956, [%rd1343+4];
$L__BB0_382:
	sub.s32 	%r1574, %r212, %r1956;
	setp.lt.u32 	%p605, %r212, %r1956;
	add.s32 	%r1575, %r1574, -1;
	setp.ge.u32 	%p606, %r1575, %r212;
	selp.s32 	%r1576, -1, 0, %p89;
	add.s32 	%r1577, %r1574, %r1576;
	selp.u32 	%r1578, -1, 0, %p605;
	selp.u32 	%r1579, -1, 0, %p606;
	selp.b32 	%r1580, %r1579, %r1578, %p89;
	and.b32  	%r1581, %r1580, 1;
	setp.eq.b32 	%p780, %r1581, 1;
	st.global.u32 	[%rd88+4], %r1577;
	add.s16 	%rs974, %rs974, 2;
	add.s16 	%rs981, %rs981, 2;
$L__BB0_383:
	setp.eq.s16 	%p607, %rs253, 0;
	@%p607 bra 	$L__BB0_425;
	ld.global.u64 	%rd1344, [%rd4+24];
	cvta.to.global.u64 	%rd1345, %rd1344;
	cvt.u64.u16 	%rd1346, %rs981;
	and.b64  	%rd89, %rd1346, 255;
	cvt.u32.u16 	%r1583, %rs981;
	and.b32  	%r1584, %r1583, 255;
	mul.wide.u32 	%rd1347, %r1584, 4;
	add.s64 	%rd1348, %rd1345, %rd1347;
	ld.global.u32 	%r215, [%rd1348];
	ld.global.u8 	%rs754, [%rd1];
	and.b16  	%rs755, %rs974, 255;
	setp.eq.s16 	%p608, %rs755, %rs754;
	mov.b32 	%r1957, 0;
	@%p608 bra 	$L__BB0_386;
	ld.global.u64 	%rd1349, [%rd1+8];
	cvta.to.global.u64 	%rd1350, %rd1349;
	cvt.u32.u16 	%r1585, %rs974;
	and.b32  	%r1586, %r1585, 255;
	mul.wide.u32 	%rd1351, %r1586, 4;
	add.s64 	%rd1352, %rd1350, %rd1351;
	ld.global.u32 	%r1957, [%rd1352];
$L__BB0_386:
	sub.s32 	%r1587, %r215, %r1957;
	setp.lt.u32 	%p609, %r215, %r1957;
	add.s32 	%r1588, %r1587, -1;
	setp.ge.u32 	%p610, %r1588, %r215;
	selp.s32 	%r1589, -1, 0, %p780;
	add.s32 	%r1590, %r1587, %r1589;
	selp.u32 	%r1591, -1, 0, %p609;
	selp.u32 	%r1592, -1, 0, %p610;
	selp.b32 	%r1593, %r1592, %r1591, %p780;
	and.b32  	%r1594, %r1593, 1;
	setp.eq.b32 	%p780, %r1594, 1;
	shl.b64 	%rd1353, %rd89, 2;
	add.s64 	%rd1354, %rd52, %rd1353;
	st.global.u32 	[%rd1354], %r1590;
	add.s16 	%rs981, %rs981, 1;
	bra.uni 	$L__BB0_425;
$L__BB0_387:
	add.s16 	%rs966, %rs966, -1;
	setp.gt.s16 	%p621, %rs758, 1;
	@%p621 bra 	$L__BB0_363;
	ld.global.u8 	%rs987, [%rd4+16];
$L__BB0_389:
	cvt.s16.s8 	%rs763, %rs987;
	setp.lt.s16 	%p622, %rs763, 1;
	@%p622 bra 	$L__BB0_393;
	ld.global.u64 	%rd1365, [%rd4+24];
	cvta.to.global.u64 	%rd84, %rd1365;
	mov.u16 	%rs986, %rs987;
$L__BB0_391:
	cvt.u32.u16 	%r1602, %rs986;
	and.b32  	%r1603, %r1602, 255;
	mul.wide.u32 	%rd1366, %r1603, 4;
	add.s64 	%rd1367, %rd84, %rd1366;
	ld.global.u32 	%r1604, [%rd1367+-4];
	setp.ne.s32 	%p623, %r1604, 0;
	mov.u16 	%rs987, %rs986;
	@%p623 bra 	$L__BB0_393;
	and.b16  	%rs765, %rs986, 255;
	add.s16 	%rs986, %rs986, -1;
	st.global.u8 	[%rd4+16], %rs986;
	setp.gt.u16 	%p624, %rs765, 1;
	mov.b16 	%rs987, 0;
	@%p624 bra 	$L__BB0_391;
$L__BB0_393:
	add.s16 	%rs921, %rs150, -1;
	setp.gt.s16 	%p625, %rs150, 1;
	@%p625 bra 	$L__BB0_182;
$L__BB0_394:
	and.b16  	%rs766, %rs987, 255;
	setp.eq.s16 	%p626, %rs766, 0;
	@%p626 bra 	$L__BB0_396;
	ld.global.u8 	%rs296, [%rd2];
	setp.ne.s16 	%p627, %rs296, 0;
	@%p627 bra 	$L__BB0_430;
$L__BB0_396:
	mov.b16 	%rs996, 0;
	st.global.u8 	[%rd5], %rs996;
	bra.uni 	$L__BB0_452;
$L__BB0_397:
	setp.lt.u16 	%p550, %rs248, 3;
	mov.b16 	%rs980, 0;
	mov.pred 	%p780, 0;
	@%p550 bra 	$L__BB0_410;
	mov.b16 	%rs983, 0;
	mov.pred 	%p780, 0;
$L__BB0_399:
	.pragma "nounroll";
	ld.global.u64 	%rd1225, [%rd4+24];
	cvta.to.global.u64 	%rd1226, %rd1225;
	cvt.u64.u16 	%rd1227, %rs981;
	and.b64  	%rd93, %rd1227, 255;
	cvt.u32.u16 	%r1402, %rs981;
	and.b32  	%r1403, %r1402, 255;
	mul.wide.u32 	%rd1228, %r1403, 4;
	add.s64 	%rd1229, %rd1226, %rd1228;
	ld.global.u32 	%r232, [%rd1229];
	and.b16  	%rs704, %rs983, 255;
	setp.eq.s16 	%p552, %rs704, 0;
	mov.b32 	%r1963, 0;
	@%p552 bra 	$L__BB0_401;
	ld.global.u64 	%rd1230, [%rd1+8];
	cvta.to.global.u64 	%rd1231, %rd1230;
	cvt.u32.u16 	%r1404, %rs983;
	and.b32  	%r1405, %r1404, 255;
	mul.wide.u32 	%rd1232, %r1405, 4;
	add.s64 	%rd1233, %rd1231, %rd1232;
	ld.global.u32 	%r1406, [%rd1233+-4];
	shr.u32 	%r1963, %r1406, %r196;
$L__BB0_401:
	ld.global.u8 	%rs705, [%rd1];
	and.b16  	%rs706, %rs983, 255;
	setp.eq.s16 	%p553, %rs706, %rs705;
	mov.b32 	%r1964, 0;
	@%p553 bra 	$L__BB0_403;
	ld.global.u64 	%rd1234, [%rd1+8];
	cvta.to.global.u64 	%rd1235, %rd1234;
	cvt.u32.u16 	%r1408, %rs983;
	and.b32  	%r1409, %r1408, 255;
	mul.wide.u32 	%rd1236, %r1409, 4;
	add.s64 	%rd1237, %rd1235, %rd1236;
	ld.global.u32 	%r1410, [%rd1237];
	shl.b32 	%r1964, %r1410, %r195;
$L__BB0_403:
	or.b32  	%r1412, %r1964, %r1963;
	sub.s32 	%r1413, %r232, %r1412;
	setp.lt.u32 	%p554, %r232, %r1412;
	add.s32 	%r1414, %r1413, -1;
	setp.ge.u32 	%p555, %r1414, %r232;
	selp.s32 	%r1415, -1, 0, %p780;
	add.s32 	%r1416, %r1413, %r1415;
	selp.u32 	%r1417, -1, 0, %p554;
	selp.u32 	%r1418, -1, 0, %p555;
	selp.b32 	%r1419, %r1418, %r1417, %p780;
	and.b32  	%r1420, %r1419, 1;
	setp.eq.b32 	%p103, %r1420, 1;
	shl.b64 	%rd1238, %rd93, 2;
	add.s64 	%rd94, %rd52, %rd1238;
	st.global.u32 	[%rd94], %r1416;
	add.s16 	%rs707, %rs983, 1;
	and.b16  	%rs708, %rs707, 255;
	ld.global.u64 	%rd1239, [%rd4+24];
	cvta.to.global.u64 	%rd1240, %rd1239;
	add.s64 	%rd1241, %rd1240, %rd1238;
	ld.global.u32 	%r237, [%rd1241+4];
	ld.global.u64 	%rd1242, [%rd1+8];
	cvta.to.global.u64 	%rd1243, %rd1242;
	cvt.u64.u16 	%rd1244, %rs983;
	and.b64  	%rd95, %rd1244, 255;
	cvt.u32.u16 	%r1421, %rs983;
	and.b32  	%r1422, %r1421, 255;
	mul.wide.u32 	%rd1245, %r1422, 4;
	add.s64 	%rd96, %rd1243, %rd1245;
	ld.global.u32 	%r238, [%rd96];
	ld.global.u8 	%rs709, [%rd1];
	setp.eq.s16 	%p556, %rs708, %rs709;
	mov.b32 	%r1965, 0;
	@%p556 bra 	$L__BB0_405;
	ld.global.u32 	%r1423, [%rd96+4];
	shl.b32 	%r1965, %r1423, %r195;
$L__BB0_405:
	shr.u32 	%r1425, %r238, %r196;
	or.b32  	%r1426, %r1965, %r1425;
	sub.s32 	%r1427, %r237, %r1426;
	setp.lt.u32 	%p557, %r237, %r1426;
	add.s32 	%r1428, %r1427, -1;
	setp.ge.u32 	%p558, %r1428, %r237;
	selp.s32 	%r1429, -1, 0, %p103;
	add.s32 	%r1430, %r1427, %r1429;
	selp.u32 	%r1431, -1, 0, %p557;
	selp.u32 	%r1432, -1, 0, %p558;
	selp.b32 	%r1433, %r1432, %r1431, %p103;
	and.b32  	%r1434, %r1433, 1;
	setp.eq.b32 	%p104, %r1434, 1;
	st.global.u32 	[%rd94+4], %r1430;
	add.s16 	%rs710, %rs983, 2;
	and.b16  	%rs711, %rs710, 255;
	ld.global.u64 	%rd1246, [%rd4+24];
	cvta.to.global.u64 	%rd1247, %rd1246;
	add.s64 	%rd1249, %rd1247, %rd1238;
	ld.global.u32 	%r241, [%rd1249+8];
	ld.global.u64 	%rd1250, [%rd1+8];
	cvta.to.global.u64 	%rd1251, %rd1250;
	shl.b64 	%rd1252, %rd95, 2;
	add.s64 	%rd97, %rd1251, %rd1252;
	ld.global.u32 	%r242, [%rd97+4];
	ld.global.u8 	%rs712, [%rd1];
	setp.eq.s16 	%p559, %rs711, %rs712;
	mov.b32 	%r1966, 0;
	@%p559 bra 	$L__BB0_407;
	ld.global.u32 	%r1435, [%rd97+8];
	shl.b32 	%r1966, %r1435, %r195;
$L__BB0_407:
	shr.u32 	%r1437, %r242, %r196;
	or.b32  	%r1438, %r1966, %r1437;
	sub.s32 	%r1439, %r241, %r1438;
	setp.lt.u32 	%p560, %r241, %r1438;
	add.s32 	%r1440, %r1439, -1;
	setp.ge.u32 	%p561, %r1440, %r241;
	selp.s32 	%r1441, -1, 0, %p104;
	add.s32 	%r1442, %r1439, %r1441;
	selp.u32 	%r1443, -1, 0, %p560;
	selp.u32 	%r1444, -1, 0, %p561;
	selp.b32 	%r1445, %r1444, %r1443, %p104;
	and.b32  	%r1446, %r1445, 1;
	setp.eq.b32 	%p105, %r1446, 1;
	st.global.u32 	[%rd94+8], %r1442;
	add.s16 	%rs713, %rs983, 3;
	and.b16  	%rs714, %rs713, 255;
	ld.global.u64 	%rd1253, [%rd4+24];
	cvta.to.global.u64 	%rd1254, %rd1253;
	add.s64 	%rd1256, %rd1254, %rd1238;
	ld.global.u32 	%r245, [%rd1256+12];
	ld.global.u64 	%rd1257, [%rd1+8];
	cvta.to.global.u64 	%rd1258, %rd1257;
	add.s64 	%rd98, %rd1258, %rd1252;
	ld.global.u32 	%r246, [%rd98+8];
	ld.global.u8 	%rs715, [%rd1];
	setp.eq.s16 	%p562, %rs714, %rs715;
	mov.b32 	%r1967, 0;
	@%p562 bra 	$L__BB0_409;
	ld.global.u32 	%r1447, [%rd98+12];
	shl.b32 	%r1967, %r1447, %r195;
$L__BB0_409:
	shr.u32 	%r1448, %r246, %r196;
	or.b32  	%r1449, %r1967, %r1448;
	sub.s32 	%r1450, %r245, %r1449;
	setp.lt.u32 	%p563, %r245, %r1449;
	add.s32 	%r1451, %r1450, -1;
	setp.ge.u32 	%p564, %r1451, %r245;
	selp.s32 	%r1452, -1, 0, %p105;
	add.s32 	%r1453, %r1450, %r1452;
	selp.u32 	%r1454, -1, 0, %p563;
	selp.u32 	%r1455, -1, 0, %p564;
	selp.b32 	%r1456, %r1455, %r1454, %p105;
	and.b32  	%r1457, %r1456, 1;
	setp.eq.b32 	%p780, %r1457, 1;
	st.global.u32 	[%rd94+12], %r1453;
	add.s16 	%rs983, %rs983, 4;
	and.b16  	%rs716, %rs983, 255;
	add.s16 	%rs981, %rs981, 4;
	and.b16  	%rs717, %rs252, 255;
	setp.eq.s16 	%p565, %rs716, %rs717;
	mov.u16 	%rs980, %rs252;
	@%p565 bra 	$L__BB0_410;
	bra.uni 	$L__BB0_399;
$L__BB0_410:
	add.s16 	%rs718, %rs248, 1;
	and.b16  	%rs719, %rs718, 3;
	setp.eq.s16 	%p566, %rs719, 0;
	@%p566 bra 	$L__BB0_425;
	setp.eq.s16 	%p568, %rs251, 0;
	@%p568 bra 	$L__BB0_419;
	ld.global.u64 	%rd1260, [%rd4+24];
	cvta.to.global.u64 	%rd1261, %rd1260;
	cvt.u32.u16 	%r1459, %rs981;
	and.b32  	%r1460, %r1459, 255;
	mul.wide.u32 	%rd1262, %r1460, 4;
	add.s64 	%rd1263, %rd1261, %rd1262;
	ld.global.u32 	%r218, [%rd1263];
	and.b16  	%rs721, %rs980, 255;
	setp.eq.s16 	%p569, %rs721, 0;
	mov.b32 	%r1958, 0;
	@%p569 bra 	$L__BB0_414;
	ld.global.u64 	%rd1264, [%rd1+8];
	cvta.to.global.u64 	%rd1265, %rd1264;
	cvt.u32.u16 	%r1461, %rs980;
	and.b32  	%r1462, %r1461, 255;
	mul.wide.u32 	%rd1266, %r1462, 4;
	add.s64 	%rd1267, %rd1265, %rd1266;
	ld.global.u32 	%r1463, [%rd1267+-4];
	shr.u32 	%r1958, %r1463, %r196;
$L__BB0_414:
	ld.global.u8 	%rs722, [%rd1];
	setp.eq.s16 	%p570, %rs721, %rs722;
	mov.b32 	%r1959, 0;
	@%p570 bra 	$L__BB0_416;
	ld.global.u64 	%rd1268, [%rd1+8];
	cvta.to.global.u64 	%rd1269, %rd1268;
	cvt.u32.u16 	%r1465, %rs980;
	and.b32  	%r1466, %r1465, 255;
	mul.wide.u32 	%rd1270, %r1466, 4;
	add.s64 	%rd1271, %rd1269, %rd1270;
	ld.global.u32 	%r1467, [%rd1271];
	shl.b32 	%r1959, %r1467, %r195;
$L__BB0_416:
	or.b32  	%r1469, %r1959, %r1958;
	sub.s32 	%r1470, %r218, %r1469;
	setp.lt.u32 	%p571, %r218, %r1469;
	add.s32 	%r1471, %r1470, -1;
	setp.ge.u32 	%p572, %r1471, %r218;
	selp.s32 	%r1472, -1, 0, %p780;
	add.s32 	%r1473, %r1470, %r1472;
	selp.u32 	%r1474, -1, 0, %p571;
	selp.u32 	%r1475, -1, 0, %p572;
	selp.b32 	%r1476, %r1475, %r1474, %p780;
	and.b32  	%r1477, %r1476, 1;
	setp.eq.b32 	%p96, %r1477, 1;
	cvt.u32.u16 	%r1478, %rs981;
	and.b32  	%r1479, %r1478, 255;
	mul.wide.u32 	%rd1272, %r1479, 4;
	add.s64 	%rd90, %rd52, %rd1272;
	st.global.u32 	[%rd90], %r1473;
	add.s16 	%rs724, %rs980, 1;
	and.b16  	%rs725, %rs724, 255;
	ld.global.u64 	%rd1273, [%rd4+24];
	cvta.to.global.u64 	%rd1274, %rd1273;
	add.s64 	%rd1275, %rd1274, %rd1272;
	ld.global.u32 	%r223, [%rd1275+4];
	ld.global.u64 	%rd1276, [%rd1+8];
	cvta.to.global.u64 	%rd1277, %rd1276;
	cvt.u32.u16 	%r1480, %rs980;
	and.b32  	%r1481, %r1480, 255;
	mul.wide.u32 	%rd1278, %r1481, 4;
	add.s64 	%rd91, %rd1277, %rd1278;
	ld.global.u32 	%r224, [%rd91];
	ld.global.u8 	%rs726, [%rd1];
	setp.eq.s16 	%p573, %rs725, %rs726;
	mov.b32 	%r1960, 0;
	@%p573 bra 	$L__BB0_418;
	ld.global.u32 	%r1482, [%rd91+4];
	shl.b32 	%r1960, %r1482, %r195;
$L__BB0_418:
	shr.u32 	%r1483, %r224, %r196;
	or.b32  	%r1484, %r1960, %r1483;
	sub.s32 	%r1485, %r223, %r1484;
	setp.lt.u32 	%p574, %r223, %r1484;
	add.s32 	%r1486, %r1485, -1;
	setp.ge.u32 	%p575, %r1486, %r223;
	selp.s32 	%r1487, -1, 0, %p96;
	add.s32 	%r1488, %r1485, %r1487;
	selp.u32 	%r1489, -1, 0, %p574;
	selp.u32 	%r1490, -1, 0, %p575;
	selp.b32 	%r1491, %r1490, %r1489, %p96;
	and.b32  	%r1492, %r1491, 1;
	setp.eq.b32 	%p780, %r1492, 1;
	st.global.u32 	[%rd90+4], %r1488;
	add.s16 	%rs980, %rs980, 2;
	add.s16 	%rs981, %rs981, 2;
$L__BB0_419:
	setp.eq.s16 	%p576, %rs253, 0;
	@%p576 bra 	$L__BB0_425;
	ld.global.u64 	%rd1279, [%rd4+24];
	cvta.to.global.u64 	%rd1280, %rd1279;
	cvt.u64.u16 	%rd1281, %rs981;
	and.b64  	%rd92, %rd1281, 255;
	cvt.u32.u16 	%r1494, %rs981;
	and.b32  	%r1495, %r1494, 255;
	mul.wide.u32 	%rd1282, %r1495, 4;
	add.s64 	%rd1283, %rd1280, %rd1282;
	ld.global.u32 	%r227, [%rd1283];
	and.b16  	%rs727, %rs980, 255;
	setp.eq.s16 	%p577, %rs727, 0;
	mov.b32 	%r1961, 0;
	@%p577 bra 	$L__BB0_422;
	ld.global.u64 	%rd1284, [%rd1+8];
	cvta.to.global.u64 	%rd1285, %rd1284;
	cvt.u32.u16 	%r1496, %rs980;
	and.b32  	%r1497, %r1496, 255;
	mul.wide.u32 	%rd1286, %r1497, 4;
	add.s64 	%rd1287, %rd1285, %rd1286;
	ld.global.u32 	%r1498, [%rd1287+-4];
	shr.u32 	%r1961, %r1498, %r196;
$L__BB0_422:
	ld.global.u8 	%rs728, [%rd1];
	and.b16  	%rs729, %rs980, 255;
	setp.eq.s16 	%p578, %rs729, %rs728;
	mov.b32 	%r1962, 0;
	@%p578 bra 	$L__BB0_424;
	ld.global.u64 	%rd1288, [%rd1+8];
	cvta.to.global.u64 	%rd1289, %rd1288;
	cvt.u32.u16 	%r1500, %rs980;
	and.b32  	%r1501, %r1500, 255;
	mul.wide.u32 	%rd1290, %r1501, 4;
	add.s64 	%rd1291, %rd1289, %rd1290;
	ld.global.u32 	%r1502, [%rd1291];
	shl.b32 	%r1962, %r1502, %r195;
$L__BB0_424:
	or.b32  	%r1503, %r1962, %r1961;
	sub.s32 	%r1504, %r227, %r1503;
	setp.lt.u32 	%p579, %r227, %r1503;
	add.s32 	%r1505, %r1504, -1;
	setp.ge.u32 	%p580, %r1505, %r227;
	selp.s32 	%r1506, -1, 0, %p780;
	add.s32 	%r1507, %r1504, %r1506;
	selp.u32 	%r1508, -1, 0, %p579;
	selp.u32 	%r1509, -1, 0, %p580;
	selp.b32 	%r1510, %r1509, %r1508, %p780;
	and.b32  	%r1511, %r1510, 1;
	setp.eq.b32 	%p780, %r1511, 1;
	shl.b64 	%rd1292, %rd92, 2;
	add.s64 	%rd1293, %rd52, %rd1292;
	st.global.u32 	[%rd1293], %r1507;
	add.s16 	%rs981, %rs981, 1;
$L__BB0_425:
	cvt.s16.s8 	%rs756, %rs981;
	setp.ge.s16 	%p611, %rs756, %rs247;
	not.pred 	%p612, %p780;
	or.pred  	%p613, %p611, %p612;
	@%p613 bra 	$L__BB0_427;
$L__BB0_426:
	ld.global.u64 	%rd1355, [%rd4+24];
	cvta.to.global.u64 	%rd1356, %rd1355;
	cvt.u32.u16 	%r1595, %rs981;
	and.b32  	%r1596, %r1595, 255;
	mul.wide.u32 	%rd1357, %r1596, 4;
	add.s64 	%rd1358, %rd1356, %rd1357;
	ld.global.u32 	%r1597, [%rd1358];
	setp.eq.s32 	%p780, %r1597, 0;
	add.s32 	%r1598, %r1597, -1;
	add.s64 	%rd1359, %rd52, %rd1357;
	st.global.u32 	[%rd1359], %r1598;
	add.s16 	%rs757, %rs981, 1;
	cvt.s16.s8 	%rs981, %rs757;
	setp.lt.s16 	%p615, %rs981, %rs247;
	and.pred  	%p616, %p615, %p780;
	@%p616 bra 	$L__BB0_426;
$L__BB0_427:
	cvt.s16.s8 	%rs758, %rs966;
	cvt.s16.s8 	%rs759, %rs981;
	setp.lt.s16 	%p617, %rs759, %rs758;
	or.pred  	%p618, %p780, %p617;
	@%p618 bra 	$L__BB0_429;
$L__BB0_428:
	cvt.s16.s8 	%rs760, %rs981;
	add.s16 	%rs981, %rs981, -1;
	cvt.u32.u16 	%r1599, %rs981;
	and.b32  	%r1600, %r1599, 255;
	mul.wide.u32 	%rd1360, %r1600, 4;
	add.s64 	%rd1361, %rd52, %rd1360;
	ld.global.u32 	%r1601, [%rd1361];
	ld.global.u64 	%rd1362, [%rd4+24];
	cvta.to.global.u64 	%rd1363, %rd1362;
	add.s64 	%rd1364, %rd1363, %rd1360;
	st.global.u32 	[%rd1364], %r1601;
	setp.gt.s16 	%p619, %rs760, %rs758;
	@%p619 bra 	$L__BB0_428;
$L__BB0_429:
	setp.gt.u32 	%p620, %r1950, 1;
	mov.u32 	%r1950, %r195;
	@%p620 bra 	$L__BB0_364;
	bra.uni 	$L__BB0_387;
$L__BB0_430:
	add.s16 	%rs297, %rs296, %rs987;
	cvt.s16.s8 	%rs767, %rs297;
	st.global.u8 	[%rd5], %rs297;
	setp.lt.s16 	%p628, %rs767, 1;
	@%p628 bra 	$L__BB0_437;
	and.b16  	%rs298, %rs297, 3;
	and.b16  	%rs769, %rs297, 255;
	setp.lt.u16 	%p629, %rs769, 4;
	mov.b16 	%rs989, 0;
	@%p629 bra 	$L__BB0_434;
	and.b16  	%rs989, %rs297, 124;
	mov.b16 	%rs992, 0;
$L__BB0_433:
	ld.global.u64 	%rd1368, [%rd5+8];
	cvta.to.global.u64 	%rd1369, %rd1368;
	cvt.u32.u16 	%r1605, %rs992;
	and.b32  	%r1606, %r1605, 255;
	mul.wide.u32 	%rd1370, %r1606, 4;
	add.s64 	%rd1371, %rd1369, %rd1370;
	mov.b32 	%r1607, 0;
	st.global.u32 	[%rd1371], %r1607;
	ld.global.u64 	%rd1372, [%rd5+8];
	cvta.to.global.u64 	%rd1373, %rd1372;
	add.s64 	%rd1374, %rd1373, %rd1370;
	st.global.u32 	[%rd1374+4], %r1607;
	ld.global.u64 	%rd1375, [%rd5+8];
	cvta.to.global.u64 	%rd1376, %rd1375;
	add.s64 	%rd1377, %rd1376, %rd1370;
	st.global.u32 	[%rd1377+8], %r1607;
	ld.global.u64 	%rd1378, [%rd5+8];
	cvta.to.global.u64 	%rd1379, %rd1378;
	add.s64 	%rd1380, %rd1379, %rd1370;
	st.global.u32 	[%rd1380+12], %r1607;
	add.s16 	%rs992, %rs992, 4;
	and.b16  	%rs771, %rs992, 255;
	setp.eq.s16 	%p630, %rs771, %rs989;
	@%p630 bra 	$L__BB0_434;
	bra.uni 	$L__BB0_433;
$L__BB0_434:
	setp.eq.s16 	%p631, %rs298, 0;
	@%p631 bra 	$L__BB0_437;
	mov.b16 	%rs991, 0;
$L__BB0_436:
	.pragma "nounroll";
	ld.global.u64 	%rd1381, [%rd5+8];
	cvta.to.global.u64 	%rd1382, %rd1381;
	cvt.u32.u16 	%r1608, %rs989;
	and.b32  	%r1609, %r1608, 255;
	mul.wide.u32 	%rd1383, %r1609, 4;
	add.s64 	%rd1384, %rd1382, %rd1383;
	mov.b32 	%r1610, 0;
	st.global.u32 	[%rd1384], %r1610;
	add.s16 	%rs989, %rs989, 1;
	add.s16 	%rs991, %rs991, 1;
	and.b16  	%rs773, %rs991, 255;
	setp.ne.s16 	%p632, %rs773, %rs298;
	@%p632 bra 	$L__BB0_436;
$L__BB0_437:
	cvt.s16.s8 	%rs774, %rs987;
	setp.lt.s16 	%p633, %rs774, 1;
	@%p633 bra 	$L__BB0_450;
	and.b16  	%rs305, %rs296, 3;
	cvt.u64.u16 	%rd1385, %rs296;
	and.b16  	%rs306, %rs296, 124;
	cvt.s64.s8 	%rd99, %rd1385;
	mov.b16 	%rs993, 0;
$L__BB0_439:
	ld.global.u64 	%rd1386, [%rd4+24];
	cvta.to.global.u64 	%rd1387, %rd1386;
	cvt.u64.u16 	%rd1388, %rs993;
	and.b64  	%rd100, %rd1388, 255;
	cvt.u32.u16 	%r1611, %rs993;
	and.b32  	%r1612, %r1611, 255;
	mul.wide.u32 	%rd1389, %r1612, 4;
	add.s64 	%rd1390, %rd1387, %rd1389;
	ld.global.u32 	%r249, [%rd1390];
	setp.eq.s32 	%p634, %r249, 0;
	@%p634 bra 	$L__BB0_449;
	cvt.s16.s8 	%rs776, %rs296;
	setp.lt.s16 	%p635, %rs776, 1;
	@%p635 bra 	$L__BB0_448;
	setp.lt.u16 	%p636, %rs296, 4;
	mov.b16 	%rs995, 0;
	mov.b32 	%r1969, 0;
	@%p636 bra 	$L__BB0_444;
	mov.b16 	%rs994, 0;
	mov.b32 	%r1969, 0;
$L__BB0_443:
	ld.global.u64 	%rd1391, [%rd2+8];
	cvta.to.global.u64 	%rd1392, %rd1391;
	cvt.u32.u16 	%r1615, %rs994;
	and.b32  	%r1616, %r1615, 255;
	mul.wide.u32 	%rd1393, %r1616, 4;
	add.s64 	%rd1394, %rd1392, %rd1393;
	ld.global.u32 	%r1617, [%rd1394];
	ld.global.u64 	%rd1395, [%rd5+8];
	cvta.to.global.u64 	%rd1396, %rd1395;
	add.s16 	%rs779, %rs994, %rs993;
	cvt.u32.u16 	%r1618, %rs779;
	and.b32  	%r1619, %r1618, 255;
	mul.wide.u32 	%rd1397, %r1619, 4;
	add.s64 	%rd1398, %rd1396, %rd1397;
	ld.global.u32 	%r1620, [%rd1398];
	mad.lo.s32 	%r1621, %r1617, %r249, %r1620;
	add.s32 	%r1623, %r1621, %r1969;
	setp.eq.s32 	%p637, %r1623, -1;
	selp.b32 	%r1624, 0, %r1623, %p637;
	st.global.u32 	[%rd1398], %r1624;
	selp.u32 	%r1625, 1, 0, %p637;
	ld.global.u64 	%rd1399, [%rd2+8];
	cvta.to.global.u64 	%rd1400, %rd1399;
	add.s64 	%rd1401, %rd1400, %rd1393;
	ld.global.u32 	%r1626, [%rd1401+4];
	ld.global.u64 	%rd1402, [%rd5+8];
	cvta.to.global.u64 	%rd1403, %rd1402;
	add.s64 	%rd1404, %rd1403, %rd1397;
	ld.global.u32 	%r1627, [%rd1404+4];
	mad.lo.s32 	%r1628, %r1626, %r249, %r1627;
	add.s32 	%r1630, %r1628, %r1625;
	setp.eq.s32 	%p638, %r1630, -1;
	selp.b32 	%r1631, 0, %r1630, %p638;
	st.global.u32 	[%rd1404+4], %r1631;
	selp.u32 	%r1632, 1, 0, %p638;
	ld.global.u64 	%rd1405, [%rd2+8];
	cvta.to.global.u64 	%rd1406, %rd1405;
	add.s64 	%rd1407, %rd1406, %rd1393;
	ld.global.u32 	%r1633, [%rd1407+8];
	ld.global.u64 	%rd1408, [%rd5+8];
	cvta.to.global.u64 	%rd1409, %rd1408;
	add.s64 	%rd1410, %rd1409, %rd1397;
	ld.global.u32 	%r1634, [%rd1410+8];
	mad.lo.s32 	%r1635, %r1633, %r249, %r1634;
	add.s32 	%r1637, %r1635, %r1632;
	setp.eq.s32 	%p639, %r1637, -1;
	selp.b32 	%r1638, 0, %r1637, %p639;
	st.global.u32 	[%rd1410+8], %r1638;
	selp.u32 	%r1639, 1, 0, %p639;
	ld.global.u64 	%rd1411, [%rd2+8];
	cvta.to.global.u64 	%rd1412, %rd1411;
	add.s64 	%rd1413, %rd1412, %rd1393;
	ld.global.u32 	%r1640, [%rd1413+12];
	ld.global.u64 	%rd1414, [%rd5+8];
	cvta.to.global.u64 	%rd1415, %rd1414;
	add.s64 	%rd1416, %rd1415, %rd1397;
	ld.global.u32 	%r1641, [%rd1416+12];
	mad.lo.s32 	%r1642, %r1640, %r249, %r1641;
	add.s32 	%r1644, %r1642, %r1639;
	setp.eq.s32 	%p640, %r1644, -1;
	selp.b32 	%r1645, 0, %r1644, %p640;
	st.global.u32 	[%rd1416+12], %r1645;
	selp.u32 	%r1969, 1, 0, %p640;
	add.s16 	%rs994, %rs994, 4;
	and.b16  	%rs780, %rs994, 255;
	setp.ne.s16 	%p641, %rs780, %rs306;
	mov.u16 	%rs995, %rs306;
	@%p641 bra 	$L__BB0_443;
$L__BB0_444:
	setp.eq.s16 	%p642, %rs305, 0;
	@%p642 bra 	$L__BB0_448;
	setp.eq.s16 	%p643, %rs305, 1;
	ld.global.u64 	%rd1417, [%rd2+8];
	cvta.to.global.u64 	%rd1418, %rd1417;
	cvt.u64.u16 	%rd101, %rs995;
	cvt.u32.u16 	%r1646, %rs995;
	mul.wide.u32 	%rd1419, %r1646, 4;
	add.s64 	%rd1420, %rd1418, %rd1419;
	ld.global.u32 	%r1647, [%rd1420];
	ld.global.u64 	%rd1421, [%rd5+8];
	cvta.to.global.u64 	%rd1422, %rd1421;
	add.s16 	%rs781, %rs995, %rs993;
	cvt.u32.u16 	%r1648, %rs781;
	and.b32  	%r1649, %r1648, 255;
	mul.wide.u32 	%rd1423, %r1649, 4;
	add.s64 	%rd1424, %rd1422, %rd1423;
	ld.global.u32 	%r1650, [%rd1424];
	mad.lo.s32 	%r1651, %r1647, %r249, %r1650;
	add.s32 	%r253, %r1651, %r1969;
	setp.eq.s32 	%p644, %r253, -1;
	selp.b32 	%r1653, 0, %r253, %p644;
	st.global.u32 	[%rd1424], %r1653;
	@%p643 bra 	$L__BB0_448;
	setp.eq.s16 	%p646, %rs305, 2;
	selp.u32 	%r1654, 1, 0, %p644;
	ld.global.u64 	%rd1425, [%rd2+8];
	cvta.to.global.u64 	%rd1426, %rd1425;
	shl.b64 	%rd1427, %rd101, 2;
	add.s64 	%rd1428, %rd1426, %rd1427;
	ld.global.u32 	%r1655, [%rd1428+4];
	ld.global.u64 	%rd1429, [%rd5+8];
	cvta.to.global.u64 	%rd1430, %rd1429;
	add.s64 	%rd102, %rd101, %rd100;
	shl.b64 	%rd1431, %rd102, 2;
	add.s64 	%rd1432, %rd1430, %rd1431;
	ld.global.u32 	%r1656, [%rd1432+4];
	mad.lo.s32 	%r1657, %r1655, %r249, %r1656;
	add.s32 	%r254, %r1657, %r1654;
	setp.eq.s32 	%p647, %r254, -1;
	selp.b32 	%r1659, 0, %r254, %p647;
	st.global.u32 	[%rd1432+4], %r1659;
	@%p646 bra 	$L__BB0_448;
	selp.u32 	%r1660, 1, 0, %p647;
	ld.global.u64 	%rd1433, [%rd2+8];
	cvta.to.global.u64 	%rd1434, %rd1433;
	add.s64 	%rd1436, %rd1434, %rd1427;
	ld.global.u32 	%r1661, [%rd1436+8];
	ld.global.u64 	%rd1437, [%rd5+8];
	cvta.to.global.u64 	%rd1438, %rd1437;
	add.s64 	%rd1440, %rd1438, %rd1431;
	ld.global.u32 	%r1662, [%rd1440+8];
	mad.lo.s32 	%r1663, %r1661, %r249, %r1662;
	add.s32 	%r1665, %r1663, %r1660;
	setp.eq.s32 	%p649, %r1665, -1;
	selp.b32 	%r1666, 0, %r1665, %p649;
	st.global.u32 	[%rd1440+8], %r1666;
$L__BB0_448:
	ld.global.u64 	%rd1441, [%rd5+8];
	cvta.to.global.u64 	%rd1442, %rd1441;
	add.s64 	%rd1443, %rd100, %rd99;
	shl.b64 	%rd1444, %rd1443, 2;
	add.s64 	%rd1445, %rd1442, %rd1444;
	mov.b32 	%r1667, 0;
	st.global.u32 	[%rd1445], %r1667;
$L__BB0_449:
	add.s16 	%rs782, %rs993, 1;
	cvt.s16.s8 	%rs993, %rs782;
	setp.lt.s16 	%p650, %rs993, %rs774;
	@%p650 bra 	$L__BB0_439;
$L__BB0_450:
	ld.global.u64 	%rd1446, [%rd5+8];
	cvta.to.global.u64 	%rd1447, %rd1446;
	ld.global.u8 	%rs996, [%rd5];
	cvt.u32.u16 	%r1668, %rs996;
	cvt.s32.s8 	%r1669, %r1668;
	mul.wide.s32 	%rd1448, %r1669, 4;
	add.s64 	%rd1449, %rd1447, %rd1448;
	ld.global.u32 	%r1670, [%rd1449+-4];
	setp.ne.s32 	%p651, %r1670, 0;
	@%p651 bra 	$L__BB0_452;
	add.s16 	%rs996, %rs996, -1;
	st.global.u8 	[%rd5], %rs996;
$L__BB0_452:
	ld.param.u64 	%rd1620, [_Z9kernelenkP3bigS0_S0_S0_S0_S0_S0_S0__param_6];
	cvta.to.global.u64 	%rd1450, %rd1620;
	mov.u32 	%r1671, %ctaid.x;
	mov.u32 	%r1672, %ntid.x;
	mov.u32 	%r1673, %tid.x;
	mad.lo.s32 	%r1674, %r1671, %r1672, %r1673;
	mul.wide.s32 	%rd1451, %r1674, 16;
	add.s64 	%rd1452, %rd1450, %rd1451;
	ld.global.u64 	%rd1453, [%rd1452+8];
	cvta.to.global.u64 	%rd103, %rd1453;
	st.global.u8 	[%rd4+16], %rs996;
	cvt.s16.s8 	%rs785, %rs996;
	setp.lt.s16 	%p652, %rs785, 1;
	@%p652 bra 	$L__BB0_455;
	mov.b16 	%rs997, 0;
$L__BB0_454:
	ld.global.u64 	%rd1454, [%rd5+8];
	cvta.to.global.u64 	%rd1455, %rd1454;
	cvt.u32.u16 	%r1675, %rs997;
	and.b32  	%r1676, %r1675, 255;
	mul.wide.u32 	%rd1456, %r1676, 4;
	add.s64 	%rd1457, %rd1455, %rd1456;
	ld.global.u32 	%r1677, [%rd1457];
	ld.global.u64 	%rd1458, [%rd4+24];
	cvta.to.global.u64 	%rd1459, %rd1458;
	add.s64 	%rd1460, %rd1459, %rd1456;
	st.global.u32 	[%rd1460], %r1677;
	add.s16 	%rs787, %rs997, 1;
	cvt.s16.s8 	%rs997, %rs787;
	ld.global.s8 	%rs996, [%rd4+16];
	setp.lt.s16 	%p653, %rs997, %rs996;
	@%p653 bra 	$L__BB0_454;
$L__BB0_455:
	ld.global.s8 	%rs321, [%rd5];
	ld.global.s8 	%rs322, [%rd1];
	setp.lt.s16 	%p654, %rs321, %rs322;
	@%p654 bra 	$L__BB0_489;
	ld.global.u64 	%rd1461, [%rd4+24];
	cvta.to.global.u64 	%rd1462, %rd1461;
	cvt.u32.u16 	%r1678, %rs996;
	cvt.s32.s8 	%r1679, %r1678;
	mul.wide.s32 	%rd1463, %r1679, 4;
	add.s64 	%rd1464, %rd1462, %rd1463;
	mov.b32 	%r1680, 0;
	st.global.u32 	[%rd1464], %r1680;
	ld.global.u8 	%rs788, [%rd4+16];
	add.s16 	%rs1020, %rs788, 1;
	st.global.u8 	[%rd4+16], %rs1020;
	sub.s16 	%rs789, %rs321, %rs322;
	add.s16 	%rs790, %rs789, 1;
	cvt.s16.s8 	%rs1000, %rs790;
	setp.lt.s16 	%p655, %rs1000, 1;
	@%p655 bra 	$L__BB0_485;
	setp.lt.s16 	%p656, %rs322, 0;
	@%p656 bra 	$L__BB0_485;
	add.s16 	%rs791, %rs322, 1;
	and.b16  	%rs326, %rs791, 3;
	add.s16 	%rs325, %rs326, -1;
	and.b16  	%rs327, %rs791, -4;
	and.b16  	%rs328, %rs791, 1;
$L__BB0_459:
	mov.u16 	%rs331, %rs1000;
	add.s16 	%rs1000, %rs331, -1;
	mov.b32 	%r1970, 32;
$L__BB0_460:
	add.s32 	%r256, %r1970, -1;
	setp.ne.s32 	%p657, %r256, 0;
	sub.s32 	%r257, 33, %r1970;
	@%p657 bra 	$L__BB0_490;
	setp.lt.u16 	%p693, %rs322, 3;
	mov.b16 	%rs1008, 0;
	mov.pred 	%p792, 0;
	mov.u16 	%rs1015, %rs1000;
	@%p693 bra 	$L__BB0_472;
	mov.b16 	%rs1002, 0;
	mov.pred 	%p792, 0;
	mov.u16 	%rs1015, %rs1000;
$L__BB0_463:
	.pragma "nounroll";
	ld.global.u64 	%rd1535, [%rd4+24];
	cvta.to.global.u64 	%rd1536, %rd1535;
	cvt.u64.u16 	%rd1537, %rs1015;
	and.b64  	%rd105, %rd1537, 255;
	cvt.u32.u16 	%r1792, %rs1015;
	and.b32  	%r1793, %r1792, 255;
	mul.wide.u32 	%rd1538, %r1793, 4;
	add.s64 	%rd1539, %rd1536, %rd1538;
	ld.global.u32 	%r258, [%rd1539];
	ld.global.u8 	%rs822, [%rd1];
	and.b16  	%rs823, %rs1002, 255;
	setp.eq.s16 	%p695, %rs823, %rs822;
	mov.b32 	%r1971, 0;
	@%p695 bra 	$L__BB0_465;
	ld.global.u64 	%rd1540, [%rd1+8];
	cvta.to.global.u64 	%rd1541, %rd1540;
	cvt.u32.u16 	%r1794, %rs1002;
	and.b32  	%r1795, %r1794, 255;
	mul.wide.u32 	%rd1542, %r1795, 4;
	add.s64 	%rd1543, %rd1541, %rd1542;
	ld.global.u32 	%r1971, [%rd1543];
$L__BB0_465:
	sub.s32 	%r1797, %r258, %r1971;
	setp.lt.u32 	%p696, %r258, %r1971;
	add.s32 	%r1798, %r1797, -1;
	setp.ge.u32 	%p697, %r1798, %r258;
	selp.s32 	%r1799, -1, 0, %p792;
	add.s32 	%r1800, %r1797, %r1799;
	selp.u32 	%r1801, -1, 0, %p696;
	selp.u32 	%r1802, -1, 0, %p697;
	selp.b32 	%r1803, %r1802, %r1801, %p792;
	and.b32  	%r1804, %r1803, 1;
	setp.eq.b32 	%p110, %r1804, 1;
	shl.b64 	%rd1544, %rd105, 2;
	add.s64 	%rd106, %rd103, %rd1544;
	st.global.u32 	[%rd106], %r1800;
	add.s16 	%rs824, %rs1002, 1;
	and.b16  	%rs825, %rs824, 255;
	ld.global.u64 	%rd1545, [%rd4+24];
	cvta.to.global.u64 	%rd1546, %rd1545;
	add.s64 	%rd1547, %rd1546, %rd1544;
	ld.global.u32 	%r261, [%rd1547+4];
	ld.global.u8 	%rs826, [%rd1];
	setp.eq.s16 	%p698, %rs825, %rs826;
	mov.b32 	%r1972, 0;
	@%p698 bra 	$L__BB0_467;
	ld.global.u64 	%rd1548, [%rd1+8];
	cvta.to.global.u64 	%rd1549, %rd1548;
	cvt.u32.u16 	%r1805, %rs1002;
	and.b32  	%r1806, %r1805, 255;
	mul.wide.u32 	%rd1550, %r1806, 4;
	add.s64 	%rd1551, %rd1549, %rd1550;
	ld.global.u32 	%r1972, [%rd1551+4];
$L__BB0_467:
	sub.s32 	%r1808, %r261, %r1972;
	setp.lt.u32 	%p699, %r261, %r1972;
	add.s32 	%r1809, %r1808, -1;
	setp.ge.u32 	%p700, %r1809, %r261;
	selp.s32 	%r1810, -1, 0, %p110;
	add.s32 	%r1811, %r1808, %r1810;
	selp.u32 	%r1812, -1, 0, %p699;
	selp.u32 	%r1813, -1, 0, %p700;
	selp.b32 	%r1814, %r1813, %r1812, %p110;
	and.b32  	%r1815, %r1814, 1;
	setp.eq.b32 	%p111, %r1815, 1;
	st.global.u32 	[%rd106+4], %r1811;
	add.s16 	%rs827, %rs1002, 2;
	and.b16  	%rs828, %rs827, 255;
	ld.global.u64 	%rd1552, [%rd4+24];
	cvta.to.global.u64 	%rd1553, %rd1552;
	add.s64 	%rd1555, %rd1553, %rd1544;
	ld.global.u32 	%r264, [%rd1555+8];
	ld.global.u8 	%rs829, [%rd1];
	setp.eq.s16 	%p701, %rs828, %rs829;
	mov.b32 	%r1973, 0;
	@%p701 bra 	$L__BB0_469;
	ld.global.u64 	%rd1556, [%rd1+8];
	cvta.to.global.u64 	%rd1557, %rd1556;
	cvt.u32.u16 	%r1816, %rs1002;
	and.b32  	%r1817, %r1816, 255;
	mul.wide.u32 	%rd1558, %r1817, 4;
	add.s64 	%rd1559, %rd1557, %rd1558;
	ld.global.u32 	%r1973, [%rd1559+8];
$L__BB0_469:
	sub.s32 	%r1819, %r264, %r1973;
	setp.lt.u32 	%p702, %r264, %r1973;
	add.s32 	%r1820, %r1819, -1;
	setp.ge.u32 	%p703, %r1820, %r264;
	selp.s32 	%r1821, -1, 0, %p111;
	add.s32 	%r1822, %r1819, %r1821;
	selp.u32 	%r1823, -1, 0, %p702;
	selp.u32 	%r1824, -1, 0, %p703;
	selp.b32 	%r1825, %r1824, %r1823, %p111;
	and.b32  	%r1826, %r1825, 1;
	setp.eq.b32 	%p112, %r1826, 1;
	st.global.u32 	[%rd106+8], %r1822;
	add.s16 	%rs830, %rs1002, 3;
	and.b16  	%rs831, %rs830, 255;
	ld.global.u64 	%rd1560, [%rd4+24];
	cvta.to.global.u64 	%rd1561, %rd1560;
	add.s64 	%rd1563, %rd1561, %rd1544;
	ld.global.u32 	%r267, [%rd1563+12];
	ld.global.u8 	%rs832, [%rd1];
	setp.eq.s16 	%p704, %rs831, %rs832;
	mov.b32 	%r1974, 0;
	@%p704 bra 	$L__BB0_471;
	ld.global.u64 	%rd1564, [%rd1+8];
	cvta.to.global.u64 	%rd1565, %rd1564;
	cvt.u32.u16 	%r1827, %rs1002;
	and.b32  	%r1828, %r1827, 255;
	mul.wide.u32 	%rd1566, %r1828, 4;
	add.s64 	%rd1567, %rd1565, %rd1566;
	ld.global.u32 	%r1974, [%rd1567+12];
$L__BB0_471:
	sub.s32 	%r1829, %r267, %r1974;
	setp.lt.u32 	%p705, %r267, %r1974;
	add.s32 	%r1830, %r1829, -1;
	setp.ge.u32 	%p706, %r1830, %r267;
	selp.s32 	%r1831, -1, 0, %p112;
	add.s32 	%r1832, %r1829, %r1831;
	selp.u32 	%r1833, -1, 0, %p705;
	selp.u32 	%r1834, -1, 0, %p706;
	selp.b32 	%r1835, %r1834, %r1833, %p112;
	and.b32  	%r1836, %r1835, 1;
	setp.eq.b32 	%p792, %r1836, 1;
	st.global.u32 	[%rd106+12], %r1832;
	add.s16 	%rs1002, %rs1002, 4;
	and.b16  	%rs833, %rs1002, 255;
	add.s16 	%rs1015, %rs1015, 4;
	and.b16  	%rs834, %rs327, 255;
	setp.ne.s16 	%p707, %rs833, %rs834;
	mov.u16 	%rs1008, %rs327;
	@%p707 bra 	$L__BB0_463;
$L__BB0_472:
	setp.eq.s16 	%p708, %rs326, 0;
	@%p708 bra 	$L__BB0_518;
	setp.eq.s16 	%p710, %rs325, 0;
	@%p710 bra 	$L__BB0_479;
	ld.global.u64 	%rd1568, [%rd4+24];
	cvta.to.global.u64 	%rd1569, %rd1568;
	cvt.u64.u16 	%rd1570, %rs1015;
	and.b64  	%rd107, %rd1570, 255;
	cvt.u32.u16 	%r1838, %rs1015;
	and.b32  	%r1839, %r1838, 255;
	mul.wide.u32 	%rd1571, %r1839, 4;
	add.s64 	%rd1572, %rd1569, %rd1571;
	ld.global.u32 	%r270, [%rd1572];
	ld.global.u8 	%rs836, [%rd1];
	and.b16  	%rs837, %rs1008, 255;
	setp.eq.s16 	%p711, %rs837, %rs836;
	mov.b32 	%r1975, 0;
	@%p711 bra 	$L__BB0_476;
	ld.global.u64 	%rd1573, [%rd1+8];
	cvta.to.global.u64 	%rd1574, %rd1573;
	cvt.u32.u16 	%r1840, %rs1008;
	and.b32  	%r1841, %r1840, 255;
	mul.wide.u32 	%rd1575, %r1841, 4;
	add.s64 	%rd1576, %rd1574, %rd1575;
	ld.global.u32 	%r1975, [%rd1576];
$L__BB0_476:
	sub.s32 	%r1843, %r270, %r1975;
	setp.lt.u32 	%p712, %r270, %r1975;
	add.s32 	%r1844, %r1843, -1;
	setp.ge.u32 	%p713, %r1844, %r270;
	selp.s32 	%r1845, -1, 0, %p792;
	add.s32 	%r1846, %r1843, %r1845;
	selp.u32 	%r1847, -1, 0, %p712;
	selp.u32 	%r1848, -1, 0, %p713;
	selp.b32 	%r1849, %r1848, %r1847, %p792;
	and.b32  	%r1850, %r1849, 1;
	setp.eq.b32 	%p116, %r1850, 1;
	shl.b64 	%rd1577, %rd107, 2;
	add.s64 	%rd108, %rd103, %rd1577;
	st.global.u32 	[%rd108], %r1846;
	add.s16 	%rs838, %rs1008, 1;
	and.b16  	%rs839, %rs838, 255;
	ld.global.u64 	%rd1578, [%rd4+24];
	cvta.to.global.u64 	%rd1579, %rd1578;
	add.s64 	%rd1580, %rd1579, %rd1577;
	ld.global.u32 	%r273, [%rd1580+4];
	ld.global.u8 	%rs840, [%rd1];
	setp.eq.s16 	%p714, %rs839, %rs840;
	mov.b32 	%r1976, 0;
	@%p714 bra 	$L__BB0_478;
	ld.global.u64 	%rd1581, [%rd1+8];
	cvta.to.global.u64 	%rd1582, %rd1581;
	cvt.u32.u16 	%r1851, %rs1008;
	and.b32  	%r1852, %r1851, 255;
	mul.wide.u32 	%rd1583, %r1852, 4;
	add.s64 	%rd1584, %rd1582, %rd1583;
	ld.global.u32 	%r1976, [%rd1584+4];
$L__BB0_478:
	sub.s32 	%r1853, %r273, %r1976;
	setp.lt.u32 	%p715, %r273, %r1976;
	add.s32 	%r1854, %r1853, -1;
	setp.ge.u32 	%p716, %r1854, %r273;
	selp.s32 	%r1855, -1, 0, %p116;
	add.s32 	%r1856, %r1853, %r1855;
	selp.u32 	%r1857, -1, 0, %p715;
	selp.u32 	%r1858, -1, 0, %p716;
	selp.b32 	%r1859, %r1858, %r1857, %p116;
	and.b32  	%r1860, %r1859, 1;
	setp.eq.b32 	%p792, %r1860, 1;
	st.global.u32 	[%rd108+4], %r1856;
	add.s16 	%rs1008, %rs1008, 2;
	add.s16 	%rs1015, %rs1015, 2;
$L__BB0_479:
	setp.eq.s16 	%p717, %rs328, 0;
	@%p717 bra 	$L__BB0_518;
	ld.global.u64 	%rd1585, [%rd4+24];
	cvta.to.global.u64 	%rd1586, %rd1585;
	cvt.u64.u16 	%rd1587, %rs1015;
	and.b64  	%rd109, %rd1587, 255;
	cvt.u32.u16 	%r1862, %rs1015;
	and.b32  	%r1863, %r1862, 255;
	mul.wide.u32 	%rd1588, %r1863, 4;
	add.s64 	%rd1589, %rd1586, %rd1588;
	ld.global.u32 	%r276, [%rd1589];
	ld.global.u8 	%rs841, [%rd1];
	and.b16  	%rs842, %rs1008, 255;
	setp.eq.s16 	%p718, %rs842, %rs841;
	mov.b32 	%r1977, 0;
	@%p718 bra 	$L__BB0_482;
	ld.global.u64 	%rd1590, [%rd1+8];
	cvta.to.global.u64 	%rd1591, %rd1590;
	cvt.u32.u16 	%r1864, %rs1008;
	and.b32  	%r1865, %r1864, 255;
	mul.wide.u32 	%rd1592, %r1865, 4;
	add.s64 	%rd1593, %rd1591, %rd1592;
	ld.global.u32 	%r1977, [%rd1593];
$L__BB0_482:
	sub.s32 	%r1866, %r276, %r1977;
	setp.lt.u32 	%p719, %r276, %r1977;
	add.s32 	%r1867, %r1866, -1;
	setp.ge.u32 	%p720, %r1867, %r276;
	selp.s32 	%r1868, -1, 0, %p792;
	add.s32 	%r1869, %r1866, %r1868;
	selp.u32 	%r1870, -1, 0, %p719;
	selp.u32 	%r1871, -1, 0, %p720;
	selp.b32 	%r1872, %r1871, %r1870, %p792;
	and.b32  	%r1873, %r1872, 1;
	setp.eq.b32 	%p792, %r1873, 1;
	shl.b64 	%rd1594, %rd109, 2;
	add.s64 	%rd1595, %rd103, %rd1594;
	st.global.u32 	[%rd1595], %r1869;
	add.s16 	%rs1015, %rs1015, 1;
	bra.uni 	$L__BB0_518;
$L__BB0_483:
	setp.gt.s16 	%p731, %rs845, 1;
	@%p731 bra 	$L__BB0_459;
	ld.global.u8 	%rs1020, [%rd4+16];
$L__BB0_485:
	cvt.s16.s8 	%rs850, %rs1020;
	setp.lt.s16 	%p732, %rs850, 1;
	@%p732 bra 	$L__BB0_489;
	ld.global.u64 	%rd1606, [%rd4+24];
	cvta.to.global.u64 	%rd104, %rd1606;
$L__BB0_487:
	cvt.u32.u16 	%r1881, %rs1020;
	and.b32  	%r1882, %r1881, 255;
	mul.wide.u32 	%rd1607, %r1882, 4;
	add.s64 	%rd1608, %rd104, %rd1607;
	ld.global.u32 	%r1883, [%rd1608+-4];
	setp.ne.s32 	%p733, %r1883, 0;
	@%p733 bra 	$L__BB0_489;
	and.b16  	%rs851, %rs1020, 255;
	add.s16 	%rs1020, %rs1020, -1;
	st.global.u8 	[%rd4+16], %rs1020;
	setp.gt.u16 	%p734, %rs851, 1;
	@%p734 bra 	$L__BB0_487;
$L__BB0_489:
	ret;
$L__BB0_490:
	setp.lt.u16 	%p660, %rs322, 3;
	mov.b16 	%rs1014, 0;
	mov.pred 	%p792, 0;
	mov.u16 	%rs1015, %rs1000;
	@%p660 bra 	$L__BB0_503;
	mov.b16 	%rs1017, 0;
	mov.pred 	%p792, 0;
	mov.u16 	%rs1015, %rs1000;
$L__BB0_492:
	.pragma "nounroll";
	ld.global.u64 	%rd1465, [%rd4+24];
	cvta.to.global.u64 	%rd1466, %rd1465;
	cvt.u64.u16 	%rd1467, %rs1015;
	and.b64  	%rd114, %rd1467, 255;
	cvt.u32.u16 	%r1683, %rs1015;
	and.b32  	%r1684, %r1683, 255;
	mul.wide.u32 	%rd1468, %r1684, 4;
	add.s64 	%rd1469, %rd1466, %rd1468;
	ld.global.u32 	%r293, [%rd1469];
	and.b16  	%rs795, %rs1017, 255;
	setp.eq.s16 	%p662, %rs795, 0;
	mov.b32 	%r1983, 0;
	@%p662 bra 	$L__BB0_494;
	ld.global.u64 	%rd1470, [%rd1+8];
	cvta.to.global.u64 	%rd1471, %rd1470;
	cvt.u32.u16 	%r1685, %rs1017;
	and.b32  	%r1686, %r1685, 255;
	mul.wide.u32 	%rd1472, %r1686, 4;
	add.s64 	%rd1473, %rd1471, %rd1472;
	ld.global.u32 	%r1687, [%rd1473+-4];
	shr.u32 	%r1983, %r1687, %r257;
$L__BB0_494:
	ld.global.u8 	%rs796, [%rd1];
	setp.eq.s16 	%p663, %rs795, %rs796;
	mov.b32 	%r1984, 0;
	@%p663 bra 	$L__BB0_496;
	ld.global.u64 	%rd1474, [%rd1+8];
	cvta.to.global.u64 	%rd1475, %rd1474;
	cvt.u32.u16 	%r1689, %rs1017;
	and.b32  	%r1690, %r1689, 255;
	mul.wide.u32 	%rd1476, %r1690, 4;
	add.s64 	%rd1477, %rd1475, %rd1476;
	ld.global.u32 	%r1691, [%rd1477];
	shl.b32 	%r1984, %r1691, %r256;
$L__BB0_496:
	or.b32  	%r1693, %r1984, %r1983;
	sub.s32 	%r1694, %r293, %r1693;
	setp.lt.u32 	%p664, %r293, %r1693;
	add.s32 	%r1695, %r1694, -1;
	setp.ge.u32 	%p665, %r1695, %r293;
	selp.s32 	%r1696, -1, 0, %p792;
	add.s32 	%r1697, %r1694, %r1696;
	selp.u32 	%r1698, -1, 0, %p664;
	selp.u32 	%r1699, -1, 0, %p665;
	selp.b32 	%r1700, %r1699, %r1698, %p792;
	and.b32  	%r1701, %r1700, 1;
	setp.eq.b32 	%p130, %r1701, 1;
	shl.b64 	%rd1478, %rd114, 2;
	add.s64 	%rd115, %rd103, %rd1478;
	st.global.u32 	[%rd115], %r1697;
	add.s16 	%rs798, %rs1017, 1;
	and.b16  	%rs799, %rs798, 255;
	ld.global.u64 	%rd1479, [%rd4+24];
	cvta.to.global.u64 	%rd1480, %rd1479;
	add.s64 	%rd1481, %rd1480, %rd1478;
	ld.global.u32 	%r298, [%rd1481+4];
	ld.global.u64 	%rd1482, [%rd1+8];
	cvta.to.global.u64 	%rd1483, %rd1482;
	cvt.u64.u16 	%rd1484, %rs1017;
	and.b64  	%rd116, %rd1484, 255;
	cvt.u32.u16 	%r1702, %rs1017;
	and.b32  	%r1703, %r1702, 255;
	mul.wide.u32 	%rd1485, %r1703, 4;
	add.s64 	%rd117, %rd1483, %rd1485;
	ld.global.u32 	%r299, [%rd117];
	ld.global.u8 	%rs800, [%rd1];
	setp.eq.s16 	%p666, %rs799, %rs800;
	mov.b32 	%r1985, 0;
	@%p666 bra 	$L__BB0_498;
	ld.global.u32 	%r1704, [%rd117+4];
	shl.b32 	%r1985, %r1704, %r256;
$L__BB0_498:
	shr.u32 	%r1706, %r299, %r257;
	or.b32  	%r1707, %r1985, %r1706;
	sub.s32 	%r1708, %r298, %r1707;
	setp.lt.u32 	%p667, %r298, %r1707;
	add.s32 	%r1709, %r1708, -1;
	setp.ge.u32 	%p668, %r1709, %r298;
	selp.s32 	%r1710, -1, 0, %p130;
	add.s32 	%r1711, %r1708, %r1710;
	selp.u32 	%r1712, -1, 0, %p667;
	selp.u32 	%r1713, -1, 0, %p668;
	selp.b32 	%r1714, %r1713, %r1712, %p130;
	and.b32  	%r1715, %r1714, 1;
	setp.eq.b32 	%p131, %r1715, 1;
	st.global.u32 	[%rd115+4], %r1711;
	add.s16 	%rs801, %rs1017, 2;
	and.b16  	%rs802, %rs801, 255;
	ld.global.u64 	%rd1486, [%rd4+24];
	cvta.to.global.u64 	%rd1487, %rd1486;
	add.s64 	%rd1489, %rd1487, %rd1478;
	ld.global.u32 	%r302, [%rd1489+8];
	ld.global.u64 	%rd1490, [%rd1+8];
	cvta.to.global.u64 	%rd1491, %rd1490;
	shl.b64 	%rd1492, %rd116, 2;
	add.s64 	%rd118, %rd1491, %rd1492;
	ld.global.u32 	%r303, [%rd118+4];
	ld.global.u8 	%rs803, [%rd1];
	setp.eq.s16 	%p669, %rs802, %rs803;
	mov.b32 	%r1986, 0;
	@%p669 bra 	$L__BB0_500;
	ld.global.u32 	%r1716, [%rd118+8];
	shl.b32 	%r1986, %r1716, %r256;
$L__BB0_500:
	shr.u32 	%r1718, %r303, %r257;
	or.b32  	%r1719, %r1986, %r1718;
	sub.s32 	%r1720, %r302, %r1719;
	setp.lt.u32 	%p670, %r302, %r1719;
	add.s32 	%r1721, %r1720, -1;
	setp.ge.u32 	%p671, %r1721, %r302;
	selp.s32 	%r1722, -1, 0, %p131;
	add.s32 	%r1723, %r1720, %r1722;
	selp.u32 	%r1724, -1, 0, %p670;
	selp.u32 	%r1725, -1, 0, %p671;
	selp.b32 	%r1726, %r1725, %r1724, %p131;
	and.b32  	%r1727, %r1726, 1;
	setp.eq.b32 	%p132, %r1727, 1;
	st.global.u32 	[%rd115+8], %r1723;
	add.s16 	%rs804, %rs1017, 3;
	and.b16  	%rs805, %rs804, 255;
	ld.global.u64 	%rd1493, [%rd4+24];
	cvta.to.global.u64 	%rd1494, %rd1493;
	add.s64 	%rd1496, %rd1494, %rd1478;
	ld.global.u32 	%r306, [%rd1496+12];
	ld.global.u64 	%rd1497, [%rd1+8];
	cvta.to.global.u64 	%rd1498, %rd1497;
	add.s64 	%rd119, %rd1498, %rd1492;
	ld.global.u32 	%r307, [%rd119+8];
	ld.global.u8 	%rs806, [%rd1];
	setp.eq.s16 	%p672, %rs805, %rs806;
	mov.b32 	%r1987, 0;
	@%p672 bra 	$L__BB0_502;
	ld.global.u32 	%r1728, [%rd119+12];
	shl.b32 	%r1987, %r1728, %r256;
$L__BB0_502:
	shr.u32 	%r1729, %r307, %r257;
	or.b32  	%r1730, %r1987, %r1729;
	sub.s32 	%r1731, %r306, %r1730;
	setp.lt.u32 	%p673, %r306, %r1730;
	add.s32 	%r1732, %r1731, -1;
	setp.ge.u32 	%p674, %r1732, %r306;
	selp.s32 	%r1733, -1, 0, %p132;
	add.s32 	%r1734, %r1731, %r1733;
	selp.u32 	%r1735, -1, 0, %p673;
	selp.u32 	%r1736, -1, 0, %p674;
	selp.b32 	%r1737, %r1736, %r1735, %p132;
	and.b32  	%r1738, %r1737, 1;
	setp.eq.b32 	%p792, %r1738, 1;
	st.global.u32 	[%rd115+12], %r1734;
	add.s16 	%rs1017, %rs1017, 4;
	and.b16  	%rs807, %rs1017, 255;
	add.s16 	%rs1015, %rs1015, 4;
	and.b16  	%rs808, %rs327, 255;
	setp.eq.s16 	%p675, %rs807, %rs808;
	mov.u16 	%rs1014, %rs327;
	@%p675 bra 	$L__BB0_503;
	bra.uni 	$L__BB0_492;
$L__BB0_503:
	setp.eq.s16 	%p676, %rs326, 0;
	@%p676 bra 	$L__BB0_518;
	setp.eq.s16 	%p678, %rs325, 0;
	@%p678 bra 	$L__BB0_512;
	ld.global.u64 	%rd1500, [%rd4+24];
	cvta.to.global.u64 	%rd1501, %rd1500;
	cvt.u64.u16 	%rd1502, %rs1015;
	and.b64  	%rd110, %rd1502, 255;
	cvt.u32.u16 	%r1740, %rs1015;
	and.b32  	%r1741, %r1740, 255;
	mul.wide.u32 	%rd1503, %r1741, 4;
	add.s64 	%rd1504, %rd1501, %rd1503;
	ld.global.u32 	%r279, [%rd1504];
	and.b16  	%rs810, %rs1014, 255;
	setp.eq.s16 	%p679, %rs810, 0;
	mov.b32 	%r1978, 0;
	@%p679 bra 	$L__BB0_507;
	ld.global.u64 	%rd1505, [%rd1+8];
	cvta.to.global.u64 	%rd1506, %rd1505;
	cvt.u32.u16 	%r1742, %rs1014;
	and.b32  	%r1743, %r1742, 255;
	mul.wide.u32 	%rd1507, %r1743, 4;
	add.s64 	%rd1508, %rd1506, %rd1507;
	ld.global.u32 	%r1744, [%rd1508+-4];
	shr.u32 	%r1978, %r1744, %r257;
$L__BB0_507:
	ld.global.u8 	%rs811, [%rd1];
	setp.eq.s16 	%p680, %rs810, %rs811;
	mov.b32 	%r1979, 0;
	@%p680 bra 	$L__BB0_509;
	ld.global.u64 	%rd1509, [%rd1+8];
	cvta.to.global.u64 	%rd1510, %rd1509;
	cvt.u32.u16 	%r1746, %rs1014;
	and.b32  	%r1747, %r1746, 255;
	mul.wide.u32 	%rd1511, %r1747, 4;
	add.s64 	%rd1512, %rd1510, %rd1511;
	ld.global.u32 	%r1748, [%rd1512];
	shl.b32 	%r1979, %r1748, %r256;
$L__BB0_509:
	or.b32  	%r1750, %r1979, %r1978;
	sub.s32 	%r1751, %r279, %r1750;
	setp.lt.u32 	%p681, %r279, %r1750;
	add.s32 	%r1752, %r1751, -1;
	setp.ge.u32 	%p682, %r1752, %r279;
	selp.s32 	%r1753, -1, 0, %p792;
	add.s32 	%r1754, %r1751, %r1753;
	selp.u32 	%r1755, -1, 0, %p681;
	selp.u32 	%r1756, -1, 0, %p682;
	selp.b32 	%r1757, %r1756, %r1755, %p792;
	and.b32  	%r1758, %r1757, 1;
	setp.eq.b32 	%p123, %r1758, 1;
	shl.b64 	%rd1513, %rd110, 2;
	add.s64 	%rd111, %rd103, %rd1513;
	st.global.u32 	[%rd111], %r1754;
	add.s16 	%rs813, %rs1014, 1;
	and.b16  	%rs814, %rs813, 255;
	ld.global.u64 	%rd1514, [%rd4+24];
	cvta.to.global.u64 	%rd1515, %rd1514;
	add.s64 	%rd1516, %rd1515, %rd1513;
	ld.global.u32 	%r284, [%rd1516+4];
	ld.global.u64 	%rd1517, [%rd1+8];
	cvta.to.global.u64 	%rd1518, %rd1517;
	cvt.u32.u16 	%r1759, %rs1014;
	and.b32  	%r1760, %r1759, 255;
	mul.wide.u32 	%rd1519, %r1760, 4;
	add.s64 	%rd112, %rd1518, %rd1519;
	ld.global.u32 	%r285, [%rd112];
	ld.global.u8 	%rs815, [%rd1];
	setp.eq.s16 	%p683, %rs814, %rs815;
	mov.b32 	%r1980, 0;
	@%p683 bra 	$L__BB0_511;
	ld.global.u32 	%r1761, [%rd112+4];
	shl.b32 	%r1980, %r1761, %r256;
$L__BB0_511:
	shr.u32 	%r1762, %r285, %r257;
	or.b32  	%r1763, %r1980, %r1762;
	sub.s32 	%r1764, %r284, %r1763;
	setp.lt.u32 	%p684, %r284, %r1763;
	add.s32 	%r1765, %r1764, -1;
	setp.ge.u32 	%p685, %r1765, %r284;
	selp.s32 	%r1766, -1, 0, %p123;
	add.s32 	%r1767, %r1764, %r1766;
	selp.u32 	%r1768, -1, 0, %p684;
	selp.u32 	%r1769, -1, 0, %p685;
	selp.b32 	%r1770, %r1769, %r1768, %p123;
	and.b32  	%r1771, %r1770, 1;
	setp.eq.b32 	%p792, %r1771, 1;
	st.global.u32 	[%rd111+4], %r1767;
	add.s16 	%rs1014, %rs1014, 2;
	add.s16 	%rs1015, %rs1015, 2;
$L__BB0_512:
	setp.eq.s16 	%p686, %rs328, 0;
	@%p686 bra 	$L__BB0_518;
	ld.global.u64 	%rd1520, [%rd4+24];
	cvta.to.global.u64 	%rd1521, %rd1520;
	cvt.u64.u16 	%rd1522, %rs1015;
	and.b64  	%rd113, %rd1522, 255;
	cvt.u32.u16 	%r1773, %rs1015;
	and.b32  	%r1774, %r1773, 255;
	mul.wide.u32 	%rd1523, %r1774, 4;
	add.s64 	%rd1524, %rd1521, %rd1523;
	ld.global.u32 	%r288, [%rd1524];
	and.b16  	%rs816, %rs1014, 255;
	setp.eq.s16 	%p687, %rs816, 0;
	mov.b32 	%r1981, 0;
	@%p687 bra 	$L__BB0_515;
	ld.global.u64 	%rd1525, [%rd1+8];
	cvta.to.global.u64 	%rd1526, %rd1525;
	cvt.u32.u16 	%r1775, %rs1014;
	and.b32  	%r1776, %r1775, 255;
	mul.wide.u32 	%rd1527, %r1776, 4;
	add.s64 	%rd1528, %rd1526, %rd1527;
	ld.global.u32 	%r1777, [%rd1528+-4];
	shr.u32 	%r1981, %r1777, %r257;
$L__BB0_515:
	ld.global.u8 	%rs817, [%rd1];
	setp.eq.s16 	%p688, %rs816, %rs817;
	mov.b32 	%r1982, 0;
	@%p688 bra 	$L__BB0_517;
	ld.global.u64 	%rd1529, [%rd1+8];
	cvta.to.global.u64 	%rd1530, %rd1529;
	cvt.u32.u16 	%r1779, %rs1014;
	and.b32  	%r1780, %r1779, 255;
	mul.wide.u32 	%rd1531, %r1780, 4;
	add.s64 	%rd1532, %rd1530, %rd1531;
	ld.global.u32 	%r1781, [%rd1532];
	shl.b32 	%r1982, %r1781, %r256;
$L__BB0_517:
	or.b32  	%r1782, %r1982, %r1981;
	sub.s32 	%r1783, %r288, %r1782;
	setp.lt.u32 	%p689, %r288, %r1782;
	add.s32 	%r1784, %r1783, -1;
	setp.ge.u32 	%p690, %r1784, %r288;
	selp.s32 	%r1785, -1, 0, %p792;
	add.s32 	%r1786, %r1783, %r1785;
	selp.u32 	%r1787, -1, 0, %p689;
	selp.u32 	%r1788, -1, 0, %p690;
	selp.b32 	%r1789, %r1788, %r1787, %p792;
	and.b32  	%r1790, %r1789, 1;
	setp.eq.b32 	%p792, %r1790, 1;
	shl.b64 	%rd1533, %rd113, 2;
	add.s64 	%rd1534, %rd103, %rd1533;
	st.global.u32 	[%rd1534], %r1786;
	add.s16 	%rs1015, %rs1015, 1;
$L__BB0_518:
	cvt.s16.s8 	%rs843, %rs1015;
	setp.ge.s16 	%p721, %rs843, %rs321;
	not.pred 	%p722, %p792;
	or.pred  	%p723, %p721, %p722;
	@%p723 bra 	$L__BB0_520;
$L__BB0_519:
	ld.global.u64 	%rd1596, [%rd4+24];
	cvta.to.global.u64 	%rd1597, %rd1596;
	cvt.u32.u16 	%r1874, %rs1015;
	and.b32  	%r1875, %r1874, 255;
	mul.wide.u32 	%rd1598, %r1875, 4;
	add.s64 	%rd1599, %rd1597, %rd1598;
	ld.global.u32 	%r1876, [%rd1599];
	setp.eq.s32 	%p792, %r1876, 0;
	add.s32 	%r1877, %r1876, -1;
	add.s64 	%rd1600, %rd103, %rd1598;
	st.global.u32 	[%rd1600], %r1877;
	add.s16 	%rs844, %rs1015, 1;
	cvt.s16.s8 	%rs1015, %rs844;
	setp.lt.s16 	%p725, %rs1015, %rs321;
	and.pred  	%p726, %p725, %p792;
	@%p726 bra 	$L__BB0_519;
$L__BB0_520:
	cvt.s16.s8 	%rs845, %rs331;
	cvt.s16.s8 	%rs846, %rs1015;
	setp.lt.s16 	%p727, %rs846, %rs845;
	or.pred  	%p728, %p792, %p727;
	@%p728 bra 	$L__BB0_522;
$L__BB0_521:
	cvt.s16.s8 	%rs847, %rs1015;
	add.s16 	%rs1015, %rs1015, -1;
	cvt.u32.u16 	%r1878, %rs1015;
	and.b32  	%r1879, %r1878, 255;
	mul.wide.u32 	%rd1601, %r1879, 4;
	add.s64 	%rd1602, %rd103, %rd1601;
	ld.global.u32 	%r1880, [%rd1602];
	ld.global.u64 	%rd1603, [%rd4+24];
	cvta.to.global.u64 	%rd1604, %rd1603;
	add.s64 	%rd1605, %rd1604, %rd1601;
	st.global.u32 	[%rd1605], %r1880;
	setp.gt.s16 	%p729, %rs847, %rs845;
	@%p729 bra 	$L__BB0_521;
$L__BB0_522:
	setp.gt.u32 	%p730, %r1970, 1;
	mov.u32 	%r1970, %r256;
	@%p730 bra 	$L__BB0_460;
	bra.uni 	$L__BB0_483;

}
	// .globl	_Z9kerneldekP3bigS0_S0_S0_S0_S0_
.visible .entry _Z9kerneldekP3bigS0_S0_S0_S0_S0_(
	.param .u64 .ptr .align 1 _Z9kerneldekP3bigS0_S0_S0_S0_S0__param_0,
	.param .u64 .ptr .align 1 _Z9kerneldekP3bigS0_S0_S0_S0_S0__param_1,
	.param .u64 .ptr .align 1 _Z9kerneldekP3bigS0_S0_S0_S0_S0__param_2,
	.param .u64 .ptr .align 1 _Z9kerneldekP3bigS0_S0_S0_S0_S0__param_3,
	.param .u64 .ptr .align 1 _Z9kerneldekP3bigS0_S0_S0_S0_S0__param_4,
	.param .u64 .ptr .align 1 _Z9kerneldekP3bigS0_S0_S0_S0_S0__param_5
)
{
	.reg .pred 	%p<451>;
	.reg .b16 	%rs<576>;
	.reg .b32 	%r<1085>;
	.reg .b64 	%rd<816>;

	ld.param.u64 	%rd68, [_Z9kerneldekP3bigS0_S0_S0_S0_S0__param_0];
	ld.param.u64 	%rd67, [_Z9kerneldekP3bigS0_S0_S0_S0_S0__param_1];
	ld.param.u64 	%rd69, [_Z9kerneldekP3bigS0_S0_S0_S0_S0__param_2];
	ld.param.u64 	%rd70, [_Z9kerneldekP3bigS0_S0_S0_S0_S0__param_3];
	ld.param.u64 	%rd71, [_Z9kerneldekP3bigS0_S0_S0_S0_S0__param_4];
	ld.param.u64 	%rd72, [_Z9kerneldekP3bigS0_S0_S0_S0_S0__param_5];
	cvta.to.global.u64 	%rd1, %rd69;
	cvta.to.global.u64 	%rd73, %rd72;
	cvta.to.global.u64 	%rd74, %rd68;
	cvta.to.global.u64 	%rd75, %rd67;
	cvta.to.global.u64 	%rd76, %rd70;
	cvta.to.global.u64 	%rd77, %rd71;
	mov.u32 	%r184, %tid.x;
	mov.u32 	%r185, %ctaid.x;
	mov.u32 	%r186, %ntid.x;
	mad.lo.s32 	%r187, %r185, %r186, %r184;
	shl.b32 	%r188, %r187, 1;
	mul.wide.s32 	%rd78, %r188, 16;
	add.s64 	%rd2, %rd74, %rd78;
	mul.wide.s32 	%rd79, %r187, 16;
	add.s64 	%rd3, %rd76, %rd79;
	add.s64 	%rd4, %rd73, %rd79;
	add.s64 	%rd80, %rd77, %rd79;
	add.s64 	%rd5, %rd80, 8;
	ld.global.u64 	%rd81, [%rd80+8];
	cvta.to.global.u64 	%rd6, %rd81;
	mov.b16 	%rs212, 1;
	st.global.u8 	[%rd3], %rs212;
	ld.global.u64 	%rd82, [%rd3+8];
	cvta.to.global.u64 	%rd83, %rd82;
	mov.b32 	%r189, 1;
	st.global.u32 	[%rd83], %r189;
	ld.global.u64 	%rd84, [%rd75+8];
	cvta.to.global.u64 	%rd85, %rd84;
	ld.global.s8 	%rs213, [%rd75];
	cvt.s32.s16 	%r190, %rs213;
	mul.wide.s32 	%rd86, %r190, 4;
	add.s64 	%rd87, %rd85, %rd86;
	ld.global.u32 	%r191, [%rd87+-4];
	setp.eq.s32 	%p82, %r191, 0;
	clz.b32 	%r192, %r191;
	cvt.u16.u32 	%rs214, %r192;
	sub.s16 	%rs215, 32, %rs214;
	selp.b16 	%rs216, 0, %rs215, %p82;
	shl.b16 	%rs217, %rs213, 5;
	add.s16 	%rs218, %rs217, %rs216;
	add.s16 	%rs480, %rs218, -32;
	setp.lt.s16 	%p83, %rs480, 1;
	ld.global.u8 	%rs542, [%rd3];
	@%p83 bra 	$L__BB1_156;
$L__BB1_1:
	mov.u16 	%rs4, %rs480;
	and.b16  	%rs219, %rs542, 255;
	setp.ne.s16 	%p84, %rs219, 0;
	@%p84 bra 	$L__BB1_3;
	mov.b16 	%rs542, 0;
	st.global.u8 	[%rd4], %rs542;
	bra.uni 	$L__BB1_23;
$L__BB1_3:
	shl.b16 	%rs5, %rs542, 1;
	cvt.s16.s8 	%rs220, %rs5;
	st.global.u8 	[%rd4], %rs5;
	setp.lt.s16 	%p85, %rs220, 1;
	@%p85 bra 	$L__BB1_9;
	and.b16  	%rs222, %rs5, 255;
	setp.lt.u16 	%p86, %rs222, 4;
	mov.b16 	%rs481, 0;
	@%p86 bra 	$L__BB1_7;
	and.b16  	%rs481, %rs5, 124;
	mov.b16 	%rs482, 0;
$L__BB1_6:
	ld.global.u64 	%rd88, [%rd4+8];
	cvta.to.global.u64 	%rd89, %rd88;
	cvt.u32.u16 	%r193, %rs482;
	and.b32  	%r194, %r193, 255;
	mul.wide.u32 	%rd90, %r194, 4;
	add.s64 	%rd91, %rd89, %rd90;
	mov.b32 	%r195, 0;
	st.global.u32 	[%rd91], %r195;
	ld.global.u64 	%rd92, [%rd4+8];
	cvta.to.global.u64 	%rd93, %rd92;
	add.s64 	%rd94, %rd93, %rd90;
	st.global.u32 	[%rd94+4], %r195;
	ld.global.u64 	%rd95, [%rd4+8];
	cvta.to.global.u64 	%rd96, %rd95;
	add.s64 	%rd97, %rd96, %rd90;
	st.global.u32 	[%rd97+8], %r195;
	ld.global.u64 	%rd98, [%rd4+8];
	cvta.to.global.u64 	%rd99, %rd98;
	add.s64 	%rd100, %rd99, %rd90;
	st.global.u32 	[%rd100+12], %r195;
	add.s16 	%rs482, %rs482, 4;
	and.b16  	%rs224, %rs482, 255;
	setp.eq.s16 	%p87, %rs224, %rs481;
	@%p87 bra 	$L__BB1_7;
	bra.uni 	$L__BB1_6;
$L__BB1_7:
	and.b16  	%rs225, %rs542, 1;
	setp.eq.b16 	%p88, %rs225, 1;
	not.pred 	%p89, %p88;
	@%p89 bra 	$L__BB1_9;
	ld.global.u64 	%rd101, [%rd4+8];
	cvta.to.global.u64 	%rd102, %rd101;
	cvt.u32.u16 	%r196, %rs481;
	mul.wide.u32 	%rd103, %r196, 4;
	add.s64 	%rd104, %rd102, %rd103;
	mov.b32 	%r197, 0;
	st.global.u32 	[%rd104], %r197;
	ld.global.u64 	%rd105, [%rd4+8];
	cvta.to.global.u64 	%rd106, %rd105;
	add.s64 	%rd107, %rd106, %rd103;
	st.global.u32 	[%rd107+4], %r197;
$L__BB1_9:
	cvt.s16.s8 	%rs226, %rs542;
	setp.lt.s16 	%p90, %rs226, 1;
	@%p90 bra 	$L__BB1_21;
	and.b16  	%rs8, %rs542, 3;
	and.b16  	%rs9, %rs542, 124;
	mov.b16 	%rs483, 0;
$L__BB1_11:
	ld.global.u64 	%rd108, [%rd3+8];
	cvta.to.global.u64 	%rd109, %rd108;
	cvt.u64.u16 	%rd110, %rs483;
	and.b64  	%rd7, %rd110, 255;
	cvt.u32.u16 	%r198, %rs483;
	and.b32  	%r199, %r198, 255;
	mul.wide.u32 	%rd111, %r199, 4;
	add.s64 	%rd112, %rd109, %rd111;
	ld.global.u32 	%r1, [%rd112];
	setp.eq.s32 	%p91, %r1, 0;
	@%p91 bra 	$L__BB1_20;
	setp.lt.u16 	%p92, %rs219, 4;
	mov.b16 	%rs485, 0;
	mov.b32 	%r1026, 0;
	@%p92 bra 	$L__BB1_15;
	mov.b16 	%rs484, 0;
	mov.b32 	%r1026, 0;
$L__BB1_14:
	ld.global.u64 	%rd113, [%rd3+8];
	cvta.to.global.u64 	%rd114, %rd113;
	cvt.u32.u16 	%r202, %rs484;
	and.b32  	%r203, %r202, 255;
	mul.wide.u32 	%rd115, %r203, 4;
	add.s64 	%rd116, %rd114, %rd115;
	ld.global.u32 	%r204, [%rd116];
	ld.global.u64 	%rd117, [%rd4+8];
	cvta.to.global.u64 	%rd118, %rd117;
	add.s16 	%rs231, %rs484, %rs483;
	cvt.u32.u16 	%r205, %rs231;
	and.b32  	%r206, %r205, 255;
	mul.wide.u32 	%rd119, %r206, 4;
	add.s64 	%rd120, %rd118, %rd119;
	ld.global.u32 	%r207, [%rd120];
	mad.lo.s32 	%r208, %r204, %r1, %r207;
	add.s32 	%r210, %r208, %r1026;
	setp.eq.s32 	%p93, %r210, -1;
	selp.b32 	%r211, 0, %r210, %p93;
	st.global.u32 	[%rd120], %r211;
	selp.u32 	%r212, 1, 0, %p93;
	ld.global.u64 	%rd121, [%rd3+8];
	cvta.to.global.u64 	%rd122, %rd121;
	add.s64 	%rd123, %rd122, %rd115;
	ld.global.u32 	%r213, [%rd123+4];
	ld.global.u64 	%rd124, [%rd4+8];
	cvta.to.global.u64 	%rd125, %rd124;
	add.s64 	%rd126, %rd125, %rd119;
	ld.global.u32 	%r214, [%rd126+4];
	mad.lo.s32 	%r215, %r213, %r1, %r214;
	add.s32 	%r217, %r215, %r212;
	setp.eq.s32 	%p94, %r217, -1;
	selp.b32 	%r218, 0, %r217, %p94;
	st.global.u32 	[%rd126+4], %r218;
	selp.u32 	%r219, 1, 0, %p94;
	ld.global.u64 	%rd127, [%rd3+8];
	cvta.to.global.u64 	%rd128, %rd127;
	add.s64 	%rd129, %rd128, %rd115;
	ld.global.u32 	%r220, [%rd129+8];
	ld.global.u64 	%rd130, [%rd4+8];
	cvta.to.global.u64 	%rd131, %rd130;
	add.s64 	%rd132, %rd131, %rd119;
	ld.global.u32 	%r221, [%rd132+8];
	mad.lo.s32 	%r222, %r220, %r1, %r221;
	add.s32 	%r224, %r222, %r219;
	setp.eq.s32 	%p95, %r224, -1;
	selp.b32 	%r225, 0, %r224, %p95;
	st.global.u32 	[%rd132+8], %r225;
	selp.u32 	%r226, 1, 0, %p95;
	ld.global.u64 	%rd133, [%rd3+8];
	cvta.to.global.u64 	%rd134, %rd133;
	add.s64 	%rd135, %rd134, %rd115;
	ld.global.u32 	%r227, [%rd135+12];
	ld.global.u64 	%rd136, [%rd4+8];
	cvta.to.global.u64 	%rd137, %rd136;
	add.s64 	%rd138, %rd137, %rd119;
	ld.global.u32 	%r228, [%rd138+12];
	mad.lo.s32 	%r229, %r227, %r1, %r228;
	add.s32 	%r231, %r229, %r226;
	setp.eq.s32 	%p96, %r231, -1;
	selp.b32 	%r232, 0, %r231, %p96;
	st.global.u32 	[%rd138+12], %r232;
	selp.u32 	%r1026, 1, 0, %p96;
	add.s16 	%rs484, %rs484, 4;
	and.b16  	%rs232, %rs484, 255;
	setp.ne.s16 	%p97, %rs232, %rs9;
	mov.u16 	%rs485, %rs9;
	@%p97 bra 	$L__BB1_14;
$L__BB1_15:
	setp.eq.s16 	%p98, %rs8, 0;
	@%p98 bra 	$L__BB1_19;
	setp.eq.s16 	%p99, %rs8, 1;
	ld.global.u64 	%rd139, [%rd3+8];
	cvta.to.global.u64 	%rd140, %rd139;
	cvt.u64.u16 	%rd8, %rs485;
	cvt.u32.u16 	%r233, %rs485;
	mul.wide.u32 	%rd141, %r233, 4;
	add.s64 	%rd142, %rd140, %rd141;
	ld.global.u32 	%r234, [%rd142];
	ld.global.u64 	%rd143, [%rd4+8];
	cvta.to.global.u64 	%rd144, %rd143;
	add.s16 	%rs233, %rs485, %rs483;
	cvt.u32.u16 	%r235, %rs233;
	and.b32  	%r236, %r235, 255;
	mul.wide.u32 	%rd145, %r236, 4;
	add.s64 	%rd146, %rd144, %rd145;
	ld.global.u32 	%r237, [%rd146];
	mad.lo.s32 	%r238, %r234, %r1, %r237;
	add.s32 	%r5, %r238, %r1026;
	setp.eq.s32 	%p100, %r5, -1;
	selp.b32 	%r240, 0, %r5, %p100;
	st.global.u32 	[%rd146], %r240;
	@%p99 bra 	$L__BB1_19;
	setp.eq.s16 	%p102, %rs8, 2;
	selp.u32 	%r241, 1, 0, %p100;
	ld.global.u64 	%rd147, [%rd3+8];
	cvta.to.global.u64 	%rd148, %rd147;
	shl.b64 	%rd149, %rd8, 2;
	add.s64 	%rd150, %rd148, %rd149;
	ld.global.u32 	%r242, [%rd150+4];
	ld.global.u64 	%rd151, [%rd4+8];
	cvta.to.global.u64 	%rd152, %rd151;
	add.s64 	%rd9, %rd8, %rd7;
	shl.b64 	%rd153, %rd9, 2;
	add.s64 	%rd154, %rd152, %rd153;
	ld.global.u32 	%r243, [%rd154+4];
	mad.lo.s32 	%r244, %r242, %r1, %r243;
	add.s32 	%r6, %r244, %r241;
	setp.eq.s32 	%p103, %r6, -1;
	selp.b32 	%r246, 0, %r6, %p103;
	st.global.u32 	[%rd154+4], %r246;
	@%p102 bra 	$L__BB1_19;
	selp.u32 	%r247, 1, 0, %p103;
	ld.global.u64 	%rd155, [%rd3+8];
	cvta.to.global.u64 	%rd156, %rd155;
	add.s64 	%rd158, %rd156, %rd149;
	ld.global.u32 	%r248, [%rd158+8];
	ld.global.u64 	%rd159, [%rd4+8];
	cvta.to.global.u64 	%rd160, %rd159;
	add.s64 	%rd162, %rd160, %rd153;
	ld.global.u32 	%r249, [%rd162+8];
	mad.lo.s32 	%r250, %r248, %r1, %r249;
	add.s32 	%r252, %r250, %r247;
	setp.eq.s32 	%p105, %r252, -1;
	selp.b32 	%r253, 0, %r252, %p105;
	st.global.u32 	[%rd162+8], %r253;
$L__BB1_19:
	ld.global.u64 	%rd163, [%rd4+8];
	cvta.to.global.u64 	%rd164, %rd163;
	add.s16 	%rs234, %rs483, %rs542;
	cvt.u32.u16 	%r254, %rs234;
	and.b32  	%r255, %r254, 255;
	mul.wide.u32 	%rd165, %r255, 4;
	add.s64 	%rd166, %rd164, %rd165;
	mov.b32 	%r256, 0;
	st.global.u32 	[%rd166], %r256;
$L__BB1_20:
	add.s16 	%rs235, %rs483, 1;
	cvt.s16.s8 	%rs483, %rs235;
	cvt.s16.s8 	%rs236, %rs542;
	setp.lt.s16 	%p106, %rs483, %rs236;
	@%p106 bra 	$L__BB1_11;
$L__BB1_21:
	ld.global.u64 	%rd167, [%rd4+8];
	cvta.to.global.u64 	%rd168, %rd167;
	ld.global.u8 	%rs542, [%rd4];
	cvt.u32.u16 	%r257, %rs542;
	cvt.s32.s8 	%r258, %r257;
	mul.wide.s32 	%rd169, %r258, 4;
	add.s64 	%rd170, %rd168, %rd169;
	ld.global.u32 	%r259, [%rd170+-4];
	setp.ne.s32 	%p107, %r259, 0;
	@%p107 bra 	$L__BB1_23;
	add.s16 	%rs542, %rs542, -1;
	st.global.u8 	[%rd4], %rs542;
$L__BB1_23:
	st.global.u8 	[%rd3], %rs542;
	cvt.s16.s8 	%rs238, %rs542;
	setp.lt.s16 	%p108, %rs238, 1;
	@%p108 bra 	$L__BB1_26;
	mov.b16 	%rs487, 0;
$L__BB1_25:
	ld.global.u64 	%rd171, [%rd4+8];
	cvta.to.global.u64 	%rd172, %rd171;
	cvt.u32.u16 	%r260, %rs487;
	and.b32  	%r261, %r260, 255;
	mul.wide.u32 	%rd173, %r261, 4;
	add.s64 	%rd174, %rd172, %rd173;
	ld.global.u32 	%r262, [%rd174];
	ld.global.u64 	%rd175, [%rd3+8];
	cvta.to.global.u64 	%rd176, %rd175;
	add.s64 	%rd177, %rd176, %rd173;
	st.global.u32 	[%rd177], %r262;
	add.s16 	%rs240, %rs487, 1;
	cvt.s16.s8 	%rs487, %rs240;
	ld.global.s8 	%rs542, [%rd3];
	setp.lt.s16 	%p109, %rs487, %rs542;
	@%p109 bra 	$L__BB1_25;
$L__BB1_26:
	ld.global.s8 	%rs24, [%rd4];
	ld.global.s8 	%rs25, [%rd1];
	setp.lt.s16 	%p110, %rs24, %rs25;
	@%p110 bra 	$L__BB1_59;
	ld.global.u64 	%rd178, [%rd3+8];
	cvta.to.global.u64 	%rd179, %rd178;
	cvt.u32.u16 	%r263, %rs542;
	cvt.s32.s8 	%r264, %r263;
	mul.wide.s32 	%rd180, %r264, 4;
	add.s64 	%rd181, %rd179, %rd180;
	mov.b32 	%r265, 0;
	st.global.u32 	[%rd181], %r265;
	ld.global.u8 	%rs241, [%rd3];
	add.s16 	%rs542, %rs241, 1;
	st.global.u8 	[%rd3], %rs542;
	sub.s16 	%rs242, %rs24, %rs25;
	add.s16 	%rs243, %rs242, 1;
	cvt.s16.s8 	%rs490, %rs243;
	setp.lt.s16 	%p111, %rs490, 1;
	setp.lt.s16 	%p112, %rs25, 0;
	or.pred  	%p113, %p111, %p112;
	@%p113 bra 	$L__BB1_55;
	add.s16 	%rs244, %rs25, 1;
	and.b16  	%rs29, %rs244, 3;
	add.s16 	%rs28, %rs29, -1;
	and.b16  	%rs30, %rs244, -4;
	and.b16  	%rs31, %rs244, 1;
$L__BB1_29:
	mov.u16 	%rs34, %rs490;
	add.s16 	%rs490, %rs34, -1;
	mov.b32 	%r1027, 32;
$L__BB1_30:
	add.s32 	%r8, %r1027, -1;
	setp.ne.s32 	%p114, %r8, 0;
	sub.s32 	%r9, 33, %r1027;
	@%p114 bra 	$L__BB1_63;
	setp.lt.u16 	%p150, %rs25, 3;
	mov.b16 	%rs498, 0;
	mov.pred 	%p424, 0;
	mov.u16 	%rs505, %rs490;
	@%p150 bra 	$L__BB1_42;
	mov.b16 	%rs492, 0;
	mov.pred 	%p424, 0;
	mov.u16 	%rs505, %rs490;
$L__BB1_33:
	.pragma "nounroll";
	ld.global.u64 	%rd252, [%rd3+8];
	cvta.to.global.u64 	%rd253, %rd252;
	cvt.u64.u16 	%rd254, %rs505;
	and.b64  	%rd11, %rd254, 255;
	cvt.u32.u16 	%r377, %rs505;
	and.b32  	%r378, %r377, 255;
	mul.wide.u32 	%rd255, %r378, 4;
	add.s64 	%rd256, %rd253, %rd255;
	ld.global.u32 	%r10, [%rd256];
	ld.global.u8 	%rs275, [%rd1];
	and.b16  	%rs276, %rs492, 255;
	setp.eq.s16 	%p152, %rs276, %rs275;
	mov.b32 	%r1028, 0;
	@%p152 bra 	$L__BB1_35;
	ld.global.u64 	%rd257, [%rd1+8];
	cvta.to.global.u64 	%rd258, %rd257;
	cvt.u32.u16 	%r379, %rs492;
	and.b32  	%r380, %r379, 255;
	mul.wide.u32 	%rd259, %r380, 4;
	add.s64 	%rd260, %rd258, %rd259;
	ld.global.u32 	%r1028, [%rd260];
$L__BB1_35:
	sub.s32 	%r382, %r10, %r1028;
	setp.lt.u32 	%p153, %r10, %r1028;
	add.s32 	%r383, %r382, -1;
	setp.ge.u32 	%p154, %r383, %r10;
	selp.s32 	%r384, -1, 0, %p424;
	add.s32 	%r385, %r382, %r384;
	selp.u32 	%r386, -1, 0, %p153;
	selp.u32 	%r387, -1, 0, %p154;
	selp.b32 	%r388, %r387, %r386, %p424;
	and.b32  	%r389, %r388, 1;
	setp.eq.b32 	%p2, %r389, 1;
	shl.b64 	%rd261, %rd11, 2;
	add.s64 	%rd12, %rd6, %rd261;
	st.global.u32 	[%rd12], %r385;
	add.s16 	%rs277, %rs492, 1;
	and.b16  	%rs278, %rs277, 255;
	ld.global.u64 	%rd262, [%rd3+8];
	cvta.to.global.u64 	%rd263, %rd262;
	add.s64 	%rd264, %rd263, %rd261;
	ld.global.u32 	%r13, [%rd264+4];
	ld.global.u8 	%rs279, [%rd1];
	setp.eq.s16 	%p155, %rs278, %rs279;
	mov.b32 	%r1029, 0;
	@%p155 bra 	$L__BB1_37;
	ld.global.u64 	%rd265, [%rd1+8];
	cvta.to.global.u64 	%rd266, %rd265;
	cvt.u32.u16 	%r390, %rs492;
	and.b32  	%r391, %r390, 255;
	mul.wide.u32 	%rd267, %r391, 4;
	add.s64 	%rd268, %rd266, %rd267;
	ld.global.u32 	%r1029, [%rd268+4];
$L__BB1_37:
	sub.s32 	%r393, %r13, %r1029;
	setp.lt.u32 	%p156, %r13, %r1029;
	add.s32 	%r394, %r393, -1;
	setp.ge.u32 	%p157, %r394, %r13;
	selp.s32 	%r395, -1, 0, %p2;
	add.s32 	%r396, %r393, %r395;
	selp.u32 	%r397, -1, 0, %p156;
	selp.u32 	%r398, -1, 0, %p157;
	selp.b32 	%r399, %r398, %r397, %p2;
	and.b32  	%r400, %r399, 1;
	setp.eq.b32 	%p3, %r400, 1;
	st.global.u32 	[%rd12+4], %r396;
	add.s16 	%rs280, %rs492, 2;
	and.b16  	%rs281, %rs280, 255;
	ld.global.u64 	%rd269, [%rd3+8];
	cvta.to.global.u64 	%rd270, %rd269;
	add.s64 	%rd272, %rd270, %rd261;
	ld.global.u32 	%r16, [%rd272+8];
	ld.global.u8 	%rs282, [%rd1];
	setp.eq.s16 	%p158, %rs281, %rs282;
	mov.b32 	%r1030, 0;
	@%p158 bra 	$L__BB1_39;
	ld.global.u64 	%rd273, [%rd1+8];
	cvta.to.global.u64 	%rd274, %rd273;
	cvt.u32.u16 	%r401, %rs492;
	and.b32  	%r402, %r401, 255;
	mul.wide.u32 	%rd275, %r402, 4;
	add.s64 	%rd276, %rd274, %rd275;
	ld.global.u32 	%r1030, [%rd276+8];
$L__BB1_39:
	sub.s32 	%r404, %r16, %r1030;
	setp.lt.u32 	%p159, %r16, %r1030;
	add.s32 	%r405, %r404, -1;
	setp.ge.u32 	%p160, %r405, %r16;
	selp.s32 	%r406, -1, 0, %p3;
	add.s32 	%r407, %r404, %r406;
	selp.u32 	%r408, -1, 0, %p159;
	selp.u32 	%r409, -1, 0, %p160;
	selp.b32 	%r410, %r409, %r408, %p3;
	and.b32  	%r411, %r410, 1;
	setp.eq.b32 	%p4, %r411, 1;
	st.global.u32 	[%rd12+8], %r407;
	add.s16 	%rs283, %rs492, 3;
	and.b16  	%rs284, %rs283, 255;
	ld.global.u64 	%rd277, [%rd3+8];
	cvta.to.global.u64 	%rd278, %rd277;
	add.s64 	%rd280, %rd278, %rd261;
	ld.global.u32 	%r19, [%rd280+12];
	ld.global.u8 	%rs285, [%rd1];
	setp.eq.s16 	%p161, %rs284, %rs285;
	mov.b32 	%r1031, 0;
	@%p161 bra 	$L__BB1_41;
	ld.global.u64 	%rd281, [%rd1+8];
	cvta.to.global.u64 	%rd282, %rd281;
	cvt.u32.u16 	%r412, %rs492;
	and.b32  	%r413, %r412, 255;
	mul.wide.u32 	%rd283, %r413, 4;
	add.s64 	%rd284, %rd282, %rd283;
	ld.global.u32 	%r1031, [%rd284+12];
$L__BB1_41:
	sub.s32 	%r414, %r19, %r1031;
	setp.lt.u32 	%p162, %r19, %r1031;
	add.s32 	%r415, %r414, -1;
	setp.ge.u32 	%p163, %r415, %r19;
	selp.s32 	%r416, -1, 0, %p4;
	add.s32 	%r417, %r414, %r416;
	selp.u32 	%r418, -1, 0, %p162;
	selp.u32 	%r419, -1, 0, %p163;
	selp.b32 	%r420, %r419, %r418, %p4;
	and.b32  	%r421, %r420, 1;
	setp.eq.b32 	%p424, %r421, 1;
	st.global.u32 	[%rd12+12], %r417;
	add.s16 	%rs492, %rs492, 4;
	and.b16  	%rs286, %rs492, 255;
	add.s16 	%rs505, %rs505, 4;
	and.b16  	%rs287, %rs30, 255;
	setp.ne.s16 	%p164, %rs286, %rs287;
	mov.u16 	%rs498, %rs30;
	@%p164 bra 	$L__BB1_33;
$L__BB1_42:
	setp.eq.s16 	%p165, %rs29, 0;
	@%p165 bra 	$L__BB1_91;
	setp.eq.s16 	%p167, %rs28, 0;
	@%p167 bra 	$L__BB1_49;
	ld.global.u64 	%rd285, [%rd3+8];
	cvta.to.global.u64 	%rd286, %rd285;
	cvt.u64.u16 	%rd287, %rs505;
	and.b64  	%rd13, %rd287, 255;
	cvt.u32.u16 	%r423, %rs505;
	and.b32  	%r424, %r423, 255;
	mul.wide.u32 	%rd288, %r424, 4;
	add.s64 	%rd289, %rd286, %rd288;
	ld.global.u32 	%r22, [%rd289];
	ld.global.u8 	%rs289, [%rd1];
	and.b16  	%rs290, %rs498, 255;
	setp.eq.s16 	%p168, %rs290, %rs289;
	mov.b32 	%r1032, 0;
	@%p168 bra 	$L__BB1_46;
	ld.global.u64 	%rd290, [%rd1+8];
	cvta.to.global.u64 	%rd291, %rd290;
	cvt.u32.u16 	%r425, %rs498;
	and.b32  	%r426, %r425, 255;
	mul.wide.u32 	%rd292, %r426, 4;
	add.s64 	%rd293, %rd291, %rd292;
	ld.global.u32 	%r1032, [%rd293];
$L__BB1_46:
	sub.s32 	%r428, %r22, %r1032;
	setp.lt.u32 	%p169, %r22, %r1032;
	add.s32 	%r429, %r428, -1;
	setp.ge.u32 	%p170, %r429, %r22;
	selp.s32 	%r430, -1, 0, %p424;
	add.s32 	%r431, %r428, %r430;
	selp.u32 	%r432, -1, 0, %p169;
	selp.u32 	%r433, -1, 0, %p170;
	selp.b32 	%r434, %r433, %r432, %p424;
	and.b32  	%r435, %r434, 1;
	setp.eq.b32 	%p8, %r435, 1;
	shl.b64 	%rd294, %rd13, 2;
	add.s64 	%rd14, %rd6, %rd294;
	st.global.u32 	[%rd14], %r431;
	add.s16 	%rs291, %rs498, 1;
	and.b16  	%rs292, %rs291, 255;
	ld.global.u64 	%rd295, [%rd3+8];
	cvta.to.global.u64 	%rd296, %rd295;
	add.s64 	%rd297, %rd296, %rd294;
	ld.global.u32 	%r25, [%rd297+4];
	ld.global.u8 	%rs293, [%rd1];
	setp.eq.s16 	%p171, %rs292, %rs293;
	mov.b32 	%r1033, 0;
	@%p171 bra 	$L__BB1_48;
	ld.global.u64 	%rd298, [%rd1+8];
	cvta.to.global.u64 	%rd299, %rd298;
	cvt.u32.u16 	%r436, %rs498;
	and.b32  	%r437, %r436, 255;
	mul.wide.u32 	%rd300, %r437, 4;
	add.s64 	%rd301, %rd299, %rd300;
	ld.global.u32 	%r1033, [%rd301+4];
$L__BB1_48:
	sub.s32 	%r438, %r25, %r1033;
	setp.lt.u32 	%p172, %r25, %r1033;
	add.s32 	%r439, %r438, -1;
	setp.ge.u32 	%p173, %r439, %r25;
	selp.s32 	%r440, -1, 0, %p8;
	add.s32 	%r441, %r438, %r440;
	selp.u32 	%r442, -1, 0, %p172;
	selp.u32 	%r443, -1, 0, %p173;
	selp.b32 	%r444, %r443, %r442, %p8;
	and.b32  	%r445, %r444, 1;
	setp.eq.b32 	%p424, %r445, 1;
	st.global.u32 	[%rd14+4], %r441;
	add.s16 	%rs498, %rs498, 2;
	add.s16 	%rs505, %rs505, 2;
$L__BB1_49:
	setp.eq.s16 	%p174, %rs31, 0;
	@%p174 bra 	$L__BB1_91;
	ld.global.u64 	%rd302, [%rd3+8];
	cvta.to.global.u64 	%rd303, %rd302;
	cvt.u64.u16 	%rd304, %rs505;
	and.b64  	%rd15, %rd304, 255;
	cvt.u32.u16 	%r447, %rs505;
	and.b32  	%r448, %r447, 255;
	mul.wide.u32 	%rd305, %r448, 4;
	add.s64 	%rd306, %rd303, %rd305;
	ld.global.u32 	%r28, [%rd306];
	ld.global.u8 	%rs294, [%rd1];
	and.b16  	%rs295, %rs498, 255;
	setp.eq.s16 	%p175, %rs295, %rs294;
	mov.b32 	%r1034, 0;
	@%p175 bra 	$L__BB1_52;
	ld.global.u64 	%rd307, [%rd1+8];
	cvta.to.global.u64 	%rd308, %rd307;
	cvt.u32.u16 	%r449, %rs498;
	and.b32  	%r450, %r449, 255;
	mul.wide.u32 	%rd309, %r450, 4;
	add.s64 	%rd310, %rd308, %rd309;
	ld.global.u32 	%r1034, [%rd310];
$L__BB1_52:
	sub.s32 	%r451, %r28, %r1034;
	setp.lt.u32 	%p176, %r28, %r1034;
	add.s32 	%r452, %r451, -1;
	setp.ge.u32 	%p177, %r452, %r28;
	selp.s32 	%r453, -1, 0, %p424;
	add.s32 	%r454, %r451, %r453;
	selp.u32 	%r455, -1, 0, %p176;
	selp.u32 	%r456, -1, 0, %p177;
	selp.b32 	%r457, %r456, %r455, %p424;
	and.b32  	%r458, %r457, 1;
	setp.eq.b32 	%p424, %r458, 1;
	shl.b64 	%rd311, %rd15, 2;
	add.s64 	%rd312, %rd6, %rd311;
	st.global.u32 	[%rd312], %r454;
	add.s16 	%rs505, %rs505, 1;
	bra.uni 	$L__BB1_91;
$L__BB1_53:
	setp.gt.s16 	%p188, %rs298, 1;
	@%p188 bra 	$L__BB1_29;
	ld.global.u8 	%rs542, [%rd3];
$L__BB1_55:
	cvt.s16.s8 	%rs303, %rs542;
	setp.lt.s16 	%p189, %rs303, 1;
	@%p189 bra 	$L__BB1_59;
	ld.global.u64 	%rd323, [%rd3+8];
	cvta.to.global.u64 	%rd10, %rd323;
$L__BB1_57:
	cvt.u32.u16 	%r466, %rs542;
	and.b32  	%r467, %r466, 255;
	mul.wide.u32 	%rd324, %r467, 4;
	add.s64 	%rd325, %rd10, %rd324;
	ld.global.u32 	%r468, [%rd325+-4];
	setp.ne.s32 	%p190, %r468, 0;
	@%p190 bra 	$L__BB1_59;
	cvt.s16.s8 	%rs304, %rs542;
	add.s16 	%rs542, %rs542, -1;
	st.global.u8 	[%rd3], %rs542;
	setp.gt.s16 	%p191, %rs304, 1;
	@%p191 bra 	$L__BB1_57;
$L__BB1_59:
	ld.param.u64 	%rd815, [_Z9kerneldekP3bigS0_S0_S0_S0_S0__param_1];
	cvta.to.global.u64 	%rd326, %rd815;
	ld.global.u64 	%rd327, [%rd326+8];
	cvta.to.global.u64 	%rd328, %rd327;
	add.s16 	%rs305, %rs4, -1;
	shr.u16 	%rs306, %rs305, 5;
	cvt.u32.u16 	%r469, %rs306;
	mul.wide.u32 	%rd329, %r469, 4;
	add.s64 	%rd330, %rd328, %rd329;
	ld.global.u32 	%r470, [%rd330];
	and.b16  	%rs307, %rs305, 31;
	cvt.u32.u16 	%r471, %rs307;
	shr.u32 	%r472, %r470, %r471;
	and.b32  	%r473, %r472, 1;
	setp.eq.b32 	%p192, %r473, 1;
	not.pred 	%p193, %p192;
	@%p193 bra 	$L__BB1_155;
	and.b16  	%rs308, %rs542, 255;
	setp.eq.s16 	%p194, %rs308, 0;
	@%p194 bra 	$L__BB1_62;
	ld.global.u8 	%rs71, [%rd2];
	setp.ne.s16 	%p195, %rs71, 0;
	@%p195 bra 	$L__BB1_96;
$L__BB1_62:
	mov.b16 	%rs542, 0;
	st.global.u8 	[%rd4], %rs542;
	bra.uni 	$L__BB1_119;
$L__BB1_63:
	setp.lt.u16 	%p117, %rs25, 3;
	mov.b16 	%rs504, 0;
	mov.pred 	%p424, 0;
	mov.u16 	%rs505, %rs490;
	@%p117 bra 	$L__BB1_76;
	mov.b16 	%rs507, 0;
	mov.pred 	%p424, 0;
	mov.u16 	%rs505, %rs490;
$L__BB1_65:
	.pragma "nounroll";
	ld.global.u64 	%rd182, [%rd3+8];
	cvta.to.global.u64 	%rd183, %rd182;
	cvt.u64.u16 	%rd184, %rs505;
	and.b64  	%rd20, %rd184, 255;
	cvt.u32.u16 	%r268, %rs505;
	and.b32  	%r269, %r268, 255;
	mul.wide.u32 	%rd185, %r269, 4;
	add.s64 	%rd186, %rd183, %rd185;
	ld.global.u32 	%r45, [%rd186];
	and.b16  	%rs248, %rs507, 255;
	setp.eq.s16 	%p119, %rs248, 0;
	mov.b32 	%r1040, 0;
	@%p119 bra 	$L__BB1_67;
	ld.global.u64 	%rd187, [%rd1+8];
	cvta.to.global.u64 	%rd188, %rd187;
	cvt.u32.u16 	%r270, %rs507;
	and.b32  	%r271, %r270, 255;
	mul.wide.u32 	%rd189, %r271, 4;
	add.s64 	%rd190, %rd188, %rd189;
	ld.global.u32 	%r272, [%rd190+-4];
	shr.u32 	%r1040, %r272, %r9;
$L__BB1_67:
	ld.global.u8 	%rs249, [%rd1];
	and.b16  	%rs250, %rs507, 255;
	setp.eq.s16 	%p120, %rs250, %rs249;
	mov.b32 	%r1041, 0;
	@%p120 bra 	$L__BB1_69;
	ld.global.u64 	%rd191, [%rd1+8];
	cvta.to.global.u64 	%rd192, %rd191;
	cvt.u32.u16 	%r274, %rs507;
	and.b32  	%r275, %r274, 255;
	mul.wide.u32 	%rd193, %r275, 4;
	add.s64 	%rd194, %rd192, %rd193;
	ld.global.u32 	%r276, [%rd194];
	shl.b32 	%r1041, %r276, %r8;
$L__BB1_69:
	or.b32  	%r278, %r1041, %r1040;
	sub.s32 	%r279, %r45, %r278;
	setp.lt.u32 	%p121, %r45, %r278;
	add.s32 	%r280, %r279, -1;
	setp.ge.u32 	%p122, %r280, %r45;
	selp.s32 	%r281, -1, 0, %p424;
	add.s32 	%r282, %r279, %r281;
	selp.u32 	%r283, -1, 0, %p121;
	selp.u32 	%r284, -1, 0, %p122;
	selp.b32 	%r285, %r284, %r283, %p424;
	and.b32  	%r286, %r285, 1;
	setp.eq.b32 	%p22, %r286, 1;
	shl.b64 	%rd195, %rd20, 2;
	add.s64 	%rd21, %rd6, %rd195;
	st.global.u32 	[%rd21], %r282;
	add.s16 	%rs251, %rs507, 1;
	and.b16  	%rs252, %rs251, 255;
	ld.global.u64 	%rd196, [%rd3+8];
	cvta.to.global.u64 	%rd197, %rd196;
	add.s64 	%rd198, %rd197, %rd195;
	ld.global.u32 	%r50, [%rd198+4];
	ld.global.u64 	%rd199, [%rd1+8];
	cvta.to.global.u64 	%rd200, %rd199;
	cvt.u64.u16 	%rd201, %rs507;
	and.b64  	%rd22, %rd201, 255;
	cvt.u32.u16 	%r287, %rs507;
	and.b32  	%r288, %r287, 255;
	mul.wide.u32 	%rd202, %r288, 4;
	add.s64 	%rd23, %rd200, %rd202;
	ld.global.u32 	%r51, [%rd23];
	ld.global.u8 	%rs253, [%rd1];
	setp.eq.s16 	%p123, %rs252, %rs253;
	mov.b32 	%r1042, 0;
	@%p123 bra 	$L__BB1_71;
	ld.global.u32 	%r289, [%rd23+4];
	shl.b32 	%r1042, %r289, %r8;
$L__BB1_71:
	shr.u32 	%r291, %r51, %r9;
	or.b32  	%r292, %r1042, %r291;
	sub.s32 	%r293, %r50, %r292;
	setp.lt.u32 	%p124, %r50, %r292;
	add.s32 	%r294, %r293, -1;
	setp.ge.u32 	%p125, %r294, %r50;
	selp.s32 	%r295, -1, 0, %p22;
	add.s32 	%r296, %r293, %r295;
	selp.u32 	%r297, -1, 0, %p124;
	selp.u32 	%r298, -1, 0, %p125;
	selp.b32 	%r299, %r298, %r297, %p22;
	and.b32  	%r300, %r299, 1;
	setp.eq.b32 	%p23, %r300, 1;
	st.global.u32 	[%rd21+4], %r296;
	add.s16 	%rs254, %rs507, 2;
	and.b16  	%rs255, %rs254, 255;
	ld.global.u64 	%rd203, [%rd3+8];
	cvta.to.global.u64 	%rd204, %rd203;
	add.s64 	%rd206, %rd204, %rd195;
	ld.global.u32 	%r54, [%rd206+8];
	ld.global.u64 	%rd207, [%rd1+8];
	cvta.to.global.u64 	%rd208, %rd207;
	shl.b64 	%rd209, %rd22, 2;
	add.s64 	%rd24, %rd208, %rd209;
	ld.global.u32 	%r55, [%rd24+4];
	ld.global.u8 	%rs256, [%rd1];
	setp.eq.s16 	%p126, %rs255, %rs256;
	mov.b32 	%r1043, 0;
	@%p126 bra 	$L__BB1_73;
	ld.global.u32 	%r301, [%rd24+8];
	shl.b32 	%r1043, %r301, %r8;
$L__BB1_73:
	shr.u32 	%r303, %r55, %r9;
	or.b32  	%r304, %r1043, %r303;
	sub.s32 	%r305, %r54, %r304;
	setp.lt.u32 	%p127, %r54, %r304;
	add.s32 	%r306, %r305, -1;
	setp.ge.u32 	%p128, %r306, %r54;
	selp.s32 	%r307, -1, 0, %p23;
	add.s32 	%r308, %r305, %r307;
	selp.u32 	%r309, -1, 0, %p127;
	selp.u32 	%r310, -1, 0, %p128;
	selp.b32 	%r311, %r310, %r309, %p23;
	and.b32  	%r312, %r311, 1;
	setp.eq.b32 	%p24, %r312, 1;
	st.global.u32 	[%rd21+8], %r308;
	add.s16 	%rs257, %rs507, 3;
	and.b16  	%rs258, %rs257, 255;
	ld.global.u64 	%rd210, [%rd3+8];
	cvta.to.global.u64 	%rd211, %rd210;
	add.s64 	%rd213, %rd211, %rd195;
	ld.global.u32 	%r58, [%rd213+12];
	ld.global.u64 	%rd214, [%rd1+8];
	cvta.to.global.u64 	%rd215, %rd214;
	add.s64 	%rd25, %rd215, %rd209;
	ld.global.u32 	%r59, [%rd25+8];
	ld.global.u8 	%rs259, [%rd1];
	setp.eq.s16 	%p129, %rs258, %rs259;
	mov.b32 	%r1044, 0;
	@%p129 bra 	$L__BB1_75;
	ld.global.u32 	%r313, [%rd25+12];
	shl.b32 	%r1044, %r313, %r8;
$L__BB1_75:
	shr.u32 	%r314, %r59, %r9;
	or.b32  	%r315, %r1044, %r314;
	sub.s32 	%r316, %r58, %r315;
	setp.lt.u32 	%p130, %r58, %r315;
	add.s32 	%r317, %r316, -1;
	setp.ge.u32 	%p131, %r317, %r58;
	selp.s32 	%r318, -1, 0, %p24;
	add.s32 	%r319, %r316, %r318;
	selp.u32 	%r320, -1, 0, %p130;
	selp.u32 	%r321, -1, 0, %p131;
	selp.b32 	%r322, %r321, %r320, %p24;
	and.b32  	%r323, %r322, 1;
	setp.eq.b32 	%p424, %r323, 1;
	st.global.u32 	[%rd21+12], %r319;
	add.s16 	%rs507, %rs507, 4;
	and.b16  	%rs260, %rs507, 255;
	add.s16 	%rs505, %rs505, 4;
	and.b16  	%rs261, %rs30, 255;
	setp.eq.s16 	%p132, %rs260, %rs261;
	mov.u16 	%rs504, %rs30;
	@%p132 bra 	$L__BB1_76;
	bra.uni 	$L__BB1_65;
$L__BB1_76:
	setp.eq.s16 	%p133, %rs29, 0;
	@%p133 bra 	$L__BB1_91;
	setp.eq.s16 	%p135, %rs28, 0;
	@%p135 bra 	$L__BB1_85;
	ld.global.u64 	%rd217, [%rd3+8];
	cvta.to.global.u64 	%rd218, %rd217;
	cvt.u64.u16 	%rd219, %rs505;
	and.b64  	%rd16, %rd219, 255;
	cvt.u32.u16 	%r325, %rs505;
	and.b32  	%r326, %r325, 255;
	mul.wide.u32 	%rd220, %r326, 4;
	add.s64 	%rd221, %rd218, %rd220;
	ld.global.u32 	%r31, [%rd221];
	and.b16  	%rs263, %rs504, 255;
	setp.eq.s16 	%p136, %rs263, 0;
	mov.b32 	%r1035, 0;
	@%p136 bra 	$L__BB1_80;
	ld.global.u64 	%rd222, [%rd1+8];
	cvta.to.global.u64 	%rd223, %rd222;
	cvt.u32.u16 	%r327, %rs504;
	and.b32  	%r328, %r327, 255;
	mul.wide.u32 	%rd224, %r328, 4;
	add.s64 	%rd225, %rd223, %rd224;
	ld.global.u32 	%r329, [%rd225+-4];
	shr.u32 	%r1035, %r329, %r9;
$L__BB1_80:
	ld.global.u8 	%rs264, [%rd1];
	and.b16  	%rs265, %rs504, 255;
	setp.eq.s16 	%p137, %rs265, %rs264;
	mov.b32 	%r1036, 0;
	@%p137 bra 	$L__BB1_82;
	ld.global.u64 	%rd226, [%rd1+8];
	cvta.to.global.u64 	%rd227, %rd226;
	cvt.u32.u16 	%r331, %rs504;
	and.b32  	%r332, %r331, 255;
	mul.wide.u32 	%rd228, %r332, 4;
	add.s64 	%rd229, %rd227, %rd228;
	ld.global.u32 	%r333, [%rd229];
	shl.b32 	%r1036, %r333, %r8;
$L__BB1_82:
	or.b32  	%r335, %r1036, %r1035;
	sub.s32 	%r336, %r31, %r335;
	setp.lt.u32 	%p138, %r31, %r335;
	add.s32 	%r337, %r336, -1;
	setp.ge.u32 	%p139, %r337, %r31;
	selp.s32 	%r338, -1, 0, %p424;
	add.s32 	%r339, %r336, %r338;
	selp.u32 	%r340, -1, 0, %p138;
	selp.u32 	%r341, -1, 0, %p139;
	selp.b32 	%r342, %r341, %r340, %p424;
	and.b32  	%r343, %r342, 1;
	setp.eq.b32 	%p15, %r343, 1;
	shl.b64 	%rd230, %rd16, 2;
	add.s64 	%rd17, %rd6, %rd230;
	st.global.u32 	[%rd17], %r339;
	add.s16 	%rs266, %rs504, 1;
	and.b16  	%rs267, %rs266, 255;
	ld.global.u64 	%rd231, [%rd3+8];
	cvta.to.global.u64 	%rd232, %rd231;
	add.s64 	%rd233, %rd232, %rd230;
	ld.global.u32 	%r36, [%rd233+4];
	ld.global.u64 	%rd234, [%rd1+8];
	cvta.to.global.u64 	%rd235, %rd234;
	cvt.u32.u16 	%r344, %rs504;
	and.b32  	%r345, %r344, 255;
	mul.wide.u32 	%rd236, %r345, 4;
	add.s64 	%rd18, %rd235, %rd236;
	ld.global.u32 	%r37, [%rd18];
	ld.global.u8 	%rs268, [%rd1];
	setp.eq.s16 	%p140, %rs267, %rs268;
	mov.b32 	%r1037, 0;
	@%p140 bra 	$L__BB1_84;
	ld.global.u32 	%r346, [%rd18+4];
	shl.b32 	%r1037, %r346, %r8;
$L__BB1_84:
	shr.u32 	%r347, %r37, %r9;
	or.b32  	%r348, %r1037, %r347;
	sub.s32 	%r349, %r36, %r348;
	setp.lt.u32 	%p141, %r36, %r348;
	add.s32 	%r350, %r349, -1;
	setp.ge.u32 	%p142, %r350, %r36;
	selp.s32 	%r351, -1, 0, %p15;
	add.s32 	%r352, %r349, %r351;
	selp.u32 	%r353, -1, 0, %p141;
	selp.u32 	%r354, -1, 0, %p142;
	selp.b32 	%r355, %r354, %r353, %p15;
	and.b32  	%r356, %r355, 1;
	setp.eq.b32 	%p424, %r356, 1;
	st.global.u32 	[%rd17+4], %r352;
	add.s16 	%rs504, %rs504, 2;
	add.s16 	%rs505, %rs505, 2;
$L__BB1_85:
	setp.eq.s16 	%p143, %rs31, 0;
	@%p143 bra 	$L__BB1_91;
	ld.global.u64 	%rd237, [%rd3+8];
	cvta.to.global.u64 	%rd238, %rd237;
	cvt.u64.u16 	%rd239, %rs505;
	and.b64  	%rd19, %rd239, 255;
	cvt.u32.u16 	%r358, %rs505;
	and.b32  	%r359, %r358, 255;
	mul.wide.u32 	%rd240, %r359, 4;
	add.s64 	%rd241, %rd238, %rd240;
	ld.global.u32 	%r40, [%rd241];
	and.b16  	%rs269, %rs504, 255;
	setp.eq.s16 	%p144, %rs269, 0;
	mov.b32 	%r1038, 0;
	@%p144 bra 	$L__BB1_88;
	ld.global.u64 	%rd242, [%rd1+8];
	cvta.to.global.u64 	%rd243, %rd242;
	cvt.u32.u16 	%r360, %rs504;
	and.b32  	%r361, %r360, 255;
	mul.wide.u32 	%rd244, %r361, 4;
	add.s64 	%rd245, %rd243, %rd244;
	ld.global.u32 	%r362, [%rd245+-4];
	shr.u32 	%r1038, %r362, %r9;
$L__BB1_88:
	ld.global.u8 	%rs270, [%rd1];
	and.b16  	%rs271, %rs504, 255;
	setp.eq.s16 	%p145, %rs271, %rs270;
	mov.b32 	%r1039, 0;
	@%p145 bra 	$L__BB1_90;
	ld.global.u64 	%rd246, [%rd1+8];
	cvta.to.global.u64 	%rd247, %rd246;
	cvt.u32.u16 	%r364, %rs504;
	and.b32  	%r365, %r364, 255;
	mul.wide.u32 	%rd248, %r365, 4;
	add.s64 	%rd249, %rd247, %rd248;
	ld.global.u32 	%r366, [%rd249];
	shl.b32 	%r1039, %r366, %r8;
$L__BB1_90:
	or.b32  	%r367, %r1039, %r1038;
	sub.s32 	%r368, %r40, %r367;
	setp.lt.u32 	%p146, %r40, %r367;
	add.s32 	%r369, %r368, -1;
	setp.ge.u32 	%p147, %r369, %r40;
	selp.s32 	%r370, -1, 0, %p424;
	add.s32 	%r371, %r368, %r370;
	selp.u32 	%r372, -1, 0, %p146;
	selp.u32 	%r373, -1, 0, %p147;
	selp.b32 	%r374, %r373, %r372, %p424;
	and.b32  	%r375, %r374, 1;
	setp.eq.b32 	%p424, %r375, 1;
	shl.b64 	%rd250, %rd19, 2;
	add.s64 	%rd251, %rd6, %rd250;
	st.global.u32 	[%rd251], %r371;
	add.s16 	%rs505, %rs505, 1;
$L__BB1_91:
	cvt.s16.s8 	%rs296, %rs505;
	setp.ge.s16 	%p178, %rs296, %rs24;
	not.pred 	%p179, %p424;
	or.pred  	%p180, %p178, %p179;
	@%p180 bra 	$L__BB1_93;
$L__BB1_92:
	ld.global.u64 	%rd313, [%rd3+8];
	cvta.to.global.u64 	%rd314, %rd313;
	cvt.u32.u16 	%r459, %rs505;
	and.b32  	%r460, %r459, 255;
	mul.wide.u32 	%rd315, %r460, 4;
	add.s64 	%rd316, %rd314, %rd315;
	ld.global.u32 	%r461, [%rd316];
	setp.eq.s32 	%p424, %r461, 0;
	add.s32 	%r462, %r461, -1;
	add.s64 	%rd317, %rd6, %rd315;
	st.global.u32 	[%rd317], %r462;
	add.s16 	%rs297, %rs505, 1;
	cvt.s16.s8 	%rs505, %rs297;
	setp.lt.s16 	%p182, %rs505, %rs24;
	and.pred  	%p183, %p182, %p424;
	@%p183 bra 	$L__BB1_92;
$L__BB1_93:
	cvt.s16.s8 	%rs298, %rs34;
	cvt.s16.s8 	%rs299, %rs505;
	setp.lt.s16 	%p184, %rs299, %rs298;
	or.pred  	%p185, %p424, %p184;
	@%p185 bra 	$L__BB1_95;
$L__BB1_94:
	cvt.s16.s8 	%rs300, %rs505;
	add.s16 	%rs505, %rs505, -1;
	cvt.u32.u16 	%r463, %rs505;
	and.b32  	%r464, %r463, 255;
	mul.wide.u32 	%rd318, %r464, 4;
	add.s64 	%rd319, %rd6, %rd318;
	ld.global.u32 	%r465, [%rd319];
	ld.global.u64 	%rd320, [%rd3+8];
	cvta.to.global.u64 	%rd321, %rd320;
	add.s64 	%rd322, %rd321, %rd318;
	st.global.u32 	[%rd322], %r465;
	setp.gt.s16 	%p186, %rs300, %rs298;
	@%p186 bra 	$L__BB1_94;
$L__BB1_95:
	setp.gt.u32 	%p187, %r1027, 1;
	mov.u32 	%r1027, %r8;
	@%p187 bra 	$L__BB1_30;
	bra.uni 	$L__BB1_53;
$L__BB1_96:
	add.s16 	%rs72, %rs71, %rs542;
	cvt.s16.s8 	%rs309, %rs72;
	st.global.u8 	[%rd4], %rs72;
	setp.lt.s16 	%p196, %rs309, 1;
	@%p196 bra 	$L__BB1_104;
	and.b16  	%rs73, %rs72, 3;
	and.b16  	%rs311, %rs72, 255;
	setp.lt.u16 	%p197, %rs311, 4;
	mov.b16 	%rs512, 0;
	@%p197 bra 	$L__BB1_100;
	and.b16  	%rs512, %rs72, 124;
	mov.b16 	%rs513, 0;
$L__BB1_99:
	ld.global.u64 	%rd331, [%rd4+8];
	cvta.to.global.u64 	%rd332, %rd331;
	cvt.u32.u16 	%r474, %rs513;
	and.b32  	%r475, %r474, 255;
	mul.wide.u32 	%rd333, %r475, 4;
	add.s64 	%rd334, %rd332, %rd333;
	mov.b32 	%r476, 0;
	st.global.u32 	[%rd334], %r476;
	ld.global.u64 	%rd335, [%rd4+8];
	cvta.to.global.u64 	%rd336, %rd335;
	add.s64 	%rd337, %rd336, %rd333;
	st.global.u32 	[%rd337+4], %r476;
	ld.global.u64 	%rd338, [%rd4+8];
	cvta.to.global.u64 	%rd339, %rd338;
	add.s64 	%rd340, %rd339, %rd333;
	st.global.u32 	[%rd340+8], %r476;
	ld.global.u64 	%rd341, [%rd4+8];
	cvta.to.global.u64 	%rd342, %rd341;
	add.s64 	%rd343, %rd342, %rd333;
	st.global.u32 	[%rd343+12], %r476;
	add.s16 	%rs513, %rs513, 4;
	and.b16  	%rs313, %rs513, 255;
	setp.eq.s16 	%p198, %rs313, %rs512;
	@%p198 bra 	$L__BB1_100;
	bra.uni 	$L__BB1_99;
$L__BB1_100:
	setp.eq.s16 	%p199, %rs73, 0;
	@%p199 bra 	$L__BB1_104;
	ld.global.u64 	%rd344, [%rd4+8];
	cvta.to.global.u64 	%rd345, %rd344;
	cvt.u64.u16 	%rd26, %rs512;
	cvt.u32.u16 	%r477, %rs512;
	mul.wide.u32 	%rd346, %r477, 4;
	add.s64 	%rd347, %rd345, %rd346;
	mov.b32 	%r478, 0;
	st.global.u32 	[%rd347], %r478;
	setp.eq.s16 	%p200, %rs73, 1;
	@%p200 bra 	$L__BB1_104;
	ld.global.u64 	%rd348, [%rd4+8];
	cvta.to.global.u64 	%rd349, %rd348;
	shl.b64 	%rd350, %rd26, 2;
	add.s64 	%rd351, %rd349, %rd350;
	mov.b32 	%r479, 0;
	st.global.u32 	[%rd351+4], %r479;
	setp.eq.s16 	%p201, %rs73, 2;
	@%p201 bra 	$L__BB1_104;
	ld.global.u64 	%rd352, [%rd4+8];
	cvta.to.global.u64 	%rd353, %rd352;
	add.s64 	%rd355, %rd353, %rd350;
	mov.b32 	%r480, 0;
	st.global.u32 	[%rd355+8], %r480;
$L__BB1_104:
	cvt.s16.s8 	%rs314, %rs542;
	setp.lt.s16 	%p202, %rs314, 1;
	@%p202 bra 	$L__BB1_117;
	mov.b16 	%rs514, 0;
$L__BB1_106:
	ld.global.u64 	%rd356, [%rd3+8];
	cvta.to.global.u64 	%rd357, %rd356;
	cvt.u64.u16 	%rd358, %rs514;
	and.b64  	%rd27, %rd358, 255;
	cvt.u32.u16 	%r481, %rs514;
	and.b32  	%r482, %r481, 255;
	mul.wide.u32 	%rd359, %r482, 4;
	add.s64 	%rd360, %rd357, %rd359;
	ld.global.u32 	%r62, [%rd360];
	setp.eq.s32 	%p203, %r62, 0;
	@%p203 bra 	$L__BB1_116;
	cvt.s16.s8 	%rs316, %rs71;
	setp.lt.s16 	%p204, %rs316, 1;
	@%p204 bra 	$L__BB1_115;
	setp.lt.u16 	%p205, %rs71, 4;
	mov.b16 	%rs516, 0;
	mov.b32 	%r1046, 0;
	@%p205 bra 	$L__BB1_111;
	mov.b16 	%rs515, 0;
	mov.b32 	%r1046, 0;
$L__BB1_110:
	ld.global.u64 	%rd361, [%rd2+8];
	cvta.to.global.u64 	%rd362, %rd361;
	cvt.u32.u16 	%r485, %rs515;
	and.b32  	%r486, %r485, 255;
	mul.wide.u32 	%rd363, %r486, 4;
	add.s64 	%rd364, %rd362, %rd363;
	ld.global.u32 	%r487, [%rd364];
	ld.global.u64 	%rd365, [%rd4+8];
	cvta.to.global.u64 	%rd366, %rd365;
	add.s16 	%rs319, %rs515, %rs514;
	cvt.u32.u16 	%r488, %rs319;
	and.b32  	%r489, %r488, 255;
	mul.wide.u32 	%rd367, %r489, 4;
	add.s64 	%rd368, %rd366, %rd367;
	ld.global.u32 	%r490, [%rd368];
	mad.lo.s32 	%r491, %r487, %r62, %r490;
	add.s32 	%r493, %r491, %r1046;
	setp.eq.s32 	%p206, %r493, -1;
	selp.b32 	%r494, 0, %r493, %p206;
	st.global.u32 	[%rd368], %r494;
	selp.u32 	%r495, 1, 0, %p206;
	ld.global.u64 	%rd369, [%rd2+8];
	cvta.to.global.u64 	%rd370, %rd369;
	add.s64 	%rd371, %rd370, %rd363;
	ld.global.u32 	%r496, [%rd371+4];
	ld.global.u64 	%rd372, [%rd4+8];
	cvta.to.global.u64 	%rd373, %rd372;
	add.s64 	%rd374, %rd373, %rd367;
	ld.global.u32 	%r497, [%rd374+4];
	mad.lo.s32 	%r498, %r496, %r62, %r497;
	add.s32 	%r500, %r498, %r495;
	setp.eq.s32 	%p207, %r500, -1;
	selp.b32 	%r501, 0, %r500, %p207;
	st.global.u32 	[%rd374+4], %r501;
	selp.u32 	%r502, 1, 0, %p207;
	ld.global.u64 	%rd375, [%rd2+8];
	cvta.to.global.u64 	%rd376, %rd375;
	add.s64 	%rd377, %rd376, %rd363;
	ld.global.u32 	%r503, [%rd377+8];
	ld.global.u64 	%rd378, [%rd4+8];
	cvta.to.global.u64 	%rd379, %rd378;
	add.s64 	%rd380, %rd379, %rd367;
	ld.global.u32 	%r504, [%rd380+8];
	mad.lo.s32 	%r505, %r503, %r62, %r504;
	add.s32 	%r507, %r505, %r502;
	setp.eq.s32 	%p208, %r507, -1;
	selp.b32 	%r508, 0, %r507, %p208;
	st.global.u32 	[%rd380+8], %r508;
	selp.u32 	%r509, 1, 0, %p208;
	ld.global.u64 	%rd381, [%rd2+8];
	cvta.to.global.u64 	%rd382, %rd381;
	add.s64 	%rd383, %rd382, %rd363;
	ld.global.u32 	%r510, [%rd383+12];
	ld.global.u64 	%rd384, [%rd4+8];
	cvta.to.global.u64 	%rd385, %rd384;
	add.s64 	%rd386, %rd385, %rd367;
	ld.global.u32 	%r511, [%rd386+12];
	mad.lo.s32 	%r512, %r510, %r62, %r511;
	add.s32 	%r514, %r512, %r509;
	setp.eq.s32 	%p209, %r514, -1;
	selp.b32 	%r515, 0, %r514, %p209;
	st.global.u32 	[%rd386+12], %r515;
	selp.u32 	%r1046, 1, 0, %p209;
	add.s16 	%rs515, %rs515, 4;
	and.b16  	%rs320, %rs515, 255;
	and.b16  	%rs516, %rs71, 124;
	setp.ne.s16 	%p210, %rs320, %rs516;
	@%p210 bra 	$L__BB1_110;
$L__BB1_111:
	and.b16  	%rs83, %rs71, 3;
	setp.eq.s16 	%p211, %rs83, 0;
	@%p211 bra 	$L__BB1_115;
	setp.eq.s16 	%p212, %rs83, 1;
	ld.global.u64 	%rd387, [%rd2+8];
	cvta.to.global.u64 	%rd388, %rd387;
	cvt.u64.u16 	%rd28, %rs516;
	cvt.u32.u16 	%r516, %rs516;
	mul.wide.u32 	%rd389, %r516, 4;
	add.s64 	%rd390, %rd388, %rd389;
	ld.global.u32 	%r517, [%rd390];
	ld.global.u64 	%rd391, [%rd4+8];
	cvta.to.global.u64 	%rd392, %rd391;
	add.s16 	%rs321, %rs516, %rs514;
	cvt.u32.u16 	%r518, %rs321;
	and.b32  	%r519, %r518, 255;
	mul.wide.u32 	%rd393, %r519, 4;
	add.s64 	%rd394, %rd392, %rd393;
	ld.global.u32 	%r520, [%rd394];
	mad.lo.s32 	%r521, %r517, %r62, %r520;
	add.s32 	%r66, %r521, %r1046;
	setp.eq.s32 	%p213, %r66, -1;
	selp.b32 	%r523, 0, %r66, %p213;
	st.global.u32 	[%rd394], %r523;
	@%p212 bra 	$L__BB1_115;
	setp.eq.s16 	%p215, %rs83, 2;
	selp.u32 	%r524, 1, 0, %p213;
	ld.global.u64 	%rd395, [%rd2+8];
	cvta.to.global.u64 	%rd396, %rd395;
	shl.b64 	%rd397, %rd28, 2;
	add.s64 	%rd398, %rd396, %rd397;
	ld.global.u32 	%r525, [%rd398+4];
	ld.global.u64 	%rd399, [%rd4+8];
	cvta.to.global.u64 	%rd400, %rd399;
	add.s64 	%rd29, %rd28, %rd27;
	shl.b64 	%rd401, %rd29, 2;
	add.s64 	%rd402, %rd400, %rd401;
	ld.global.u32 	%r526, [%rd402+4];
	mad.lo.s32 	%r527, %r525, %r62, %r526;
	add.s32 	%r67, %r527, %r524;
	setp.eq.s32 	%p216, %r67, -1;
	selp.b32 	%r529, 0, %r67, %p216;
	st.global.u32 	[%rd402+4], %r529;
	@%p215 bra 	$L__BB1_115;
	selp.u32 	%r530, 1, 0, %p216;
	ld.global.u64 	%rd403, [%rd2+8];
	cvta.to.global.u64 	%rd404, %rd403;
	add.s64 	%rd406, %rd404, %rd397;
	ld.global.u32 	%r531, [%rd406+8];
	ld.global.u64 	%rd407, [%rd4+8];
	cvta.to.global.u64 	%rd408, %rd407;
	add.s64 	%rd410, %rd408, %rd401;
	ld.global.u32 	%r532, [%rd410+8];
	mad.lo.s32 	%r533, %r531, %r62, %r532;
	add.s32 	%r535, %r533, %r530;
	setp.eq.s32 	%p218, %r535, -1;
	selp.b32 	%r536, 0, %r535, %p218;
	st.global.u32 	[%rd410+8], %r536;
$L__BB1_115:
	ld.global.u64 	%rd411, [%rd4+8];
	cvta.to.global.u64 	%rd412, %rd411;
	cvt.u64.u16 	%rd413, %rs71;
	cvt.s64.s8 	%rd414, %rd413;
	add.s64 	%rd415, %rd27, %rd414;
	shl.b64 	%rd416, %rd415, 2;
	add.s64 	%rd417, %rd412, %rd416;
	mov.b32 	%r537, 0;
	st.global.u32 	[%rd417], %r537;
$L__BB1_116:
	add.s16 	%rs322, %rs514, 1;
	cvt.s16.s8 	%rs514, %rs322;
	setp.lt.s16 	%p219, %rs514, %rs314;
	@%p219 bra 	$L__BB1_106;
$L__BB1_117:
	ld.global.u64 	%rd418, [%rd4+8];
	cvta.to.global.u64 	%rd419, %rd418;
	ld.global.u8 	%rs542, [%rd4];
	cvt.u32.u16 	%r538, %rs542;
	cvt.s32.s8 	%r539, %r538;
	mul.wide.s32 	%rd420, %r539, 4;
	add.s64 	%rd421, %rd419, %rd420;
	ld.global.u32 	%r540, [%rd421+-4];
	setp.ne.s32 	%p220, %r540, 0;
	@%p220 bra 	$L__BB1_119;
	add.s16 	%rs542, %rs542, -1;
	st.global.u8 	[%rd4], %rs542;
$L__BB1_119:
	st.global.u8 	[%rd3], %rs542;
	cvt.s16.s8 	%rs325, %rs542;
	setp.lt.s16 	%p221, %rs325, 1;
	@%p221 bra 	$L__BB1_122;
	mov.b16 	%rs518, 0;
$L__BB1_121:
	ld.global.u64 	%rd422, [%rd4+8];
	cvta.to.global.u64 	%rd423, %rd422;
	cvt.u32.u16 	%r541, %rs518;
	and.b32  	%r542, %r541, 255;
	mul.wide.u32 	%rd424, %r542, 4;
	add.s64 	%rd425, %rd423, %rd424;
	ld.global.u32 	%r543, [%rd425];
	ld.global.u64 	%rd426, [%rd3+8];
	cvta.to.global.u64 	%rd427, %rd426;
	add.s64 	%rd428, %rd427, %rd424;
	st.global.u32 	[%rd428], %r543;
	add.s16 	%rs327, %rs518, 1;
	cvt.s16.s8 	%rs518, %rs327;
	ld.global.s8 	%rs542, [%rd3];
	setp.lt.s16 	%p222, %rs518, %rs542;
	@%p222 bra 	$L__BB1_121;
$L__BB1_122:
	ld.global.s8 	%rs92, [%rd4];
	ld.global.s8 	%rs93, [%rd1];
	setp.lt.s16 	%p223, %rs92, %rs93;
	@%p223 bra 	$L__BB1_155;
	ld.global.u64 	%rd429, [%rd3+8];
	cvta.to.global.u64 	%rd430, %rd429;
	cvt.u32.u16 	%r544, %rs542;
	cvt.s32.s8 	%r545, %r544;
	mul.wide.s32 	%rd431, %r545, 4;
	add.s64 	%rd432, %rd430, %rd431;
	mov.b32 	%r546, 0;
	st.global.u32 	[%rd432], %r546;
	ld.global.u8 	%rs328, [%rd3];
	add.s16 	%rs542, %rs328, 1;
	st.global.u8 	[%rd3], %rs542;
	sub.s16 	%rs329, %rs92, %rs93;
	add.s16 	%rs330, %rs329, 1;
	cvt.s16.s8 	%rs521, %rs330;
	setp.lt.s16 	%p224, %rs521, 1;
	setp.lt.s16 	%p225, %rs93, 0;
	or.pred  	%p226, %p224, %p225;
	@%p226 bra 	$L__BB1_151;
	add.s16 	%rs331, %rs93, 1;
	and.b16  	%rs97, %rs331, 3;
	add.s16 	%rs96, %rs97, -1;
	and.b16  	%rs98, %rs331, -4;
	and.b16  	%rs99, %rs331, 1;
$L__BB1_125:
	mov.u16 	%rs102, %rs521;
	add.s16 	%rs521, %rs102, -1;
	mov.b32 	%r1047, 32;
$L__BB1_126:
	add.s32 	%r69, %r1047, -1;
	setp.ne.s32 	%p227, %r69, 0;
	sub.s32 	%r70, 33, %r1047;
	@%p227 bra 	$L__BB1_159;
	setp.lt.u16 	%p263, %rs93, 3;
	mov.b16 	%rs529, 0;
	mov.pred 	%p436, 0;
	mov.u16 	%rs536, %rs521;
	@%p263 bra 	$L__BB1_138;
	mov.b16 	%rs523, 0;
	mov.pred 	%p436, 0;
	mov.u16 	%rs536, %rs521;
$L__BB1_129:
	.pragma "nounroll";
	ld.global.u64 	%rd503, [%rd3+8];
	cvta.to.global.u64 	%rd504, %rd503;
	cvt.u64.u16 	%rd505, %rs536;
	and.b64  	%rd31, %rd505, 255;
	cvt.u32.u16 	%r658, %rs536;
	and.b32  	%r659, %r658, 255;
	mul.wide.u32 	%rd506, %r659, 4;
	add.s64 	%rd507, %rd504, %rd506;
	ld.global.u32 	%r71, [%rd507];
	ld.global.u8 	%rs362, [%rd1];
	and.b16  	%rs363, %rs523, 255;
	setp.eq.s16 	%p265, %rs363, %rs362;
	mov.b32 	%r1048, 0;
	@%p265 bra 	$L__BB1_131;
	ld.global.u64 	%rd508, [%rd1+8];
	cvta.to.global.u64 	%rd509, %rd508;
	cvt.u32.u16 	%r660, %rs523;
	and.b32  	%r661, %r660, 255;
	mul.wide.u32 	%rd510, %r661, 4;
	add.s64 	%rd511, %rd509, %rd510;
	ld.global.u32 	%r1048, [%rd511];
$L__BB1_131:
	sub.s32 	%r663, %r71, %r1048;
	setp.lt.u32 	%p266, %r71, %r1048;
	add.s32 	%r664, %r663, -1;
	setp.ge.u32 	%p267, %r664, %r71;
	selp.s32 	%r665, -1, 0, %p436;
	add.s32 	%r666, %r663, %r665;
	selp.u32 	%r667, -1, 0, %p266;
	selp.u32 	%r668, -1, 0, %p267;
	selp.b32 	%r669, %r668, %r667, %p436;
	and.b32  	%r670, %r669, 1;
	setp.eq.b32 	%p29, %r670, 1;
	shl.b64 	%rd512, %rd31, 2;
	add.s64 	%rd32, %rd6, %rd512;
	st.global.u32 	[%rd32], %r666;
	add.s16 	%rs364, %rs523, 1;
	and.b16  	%rs365, %rs364, 255;
	ld.global.u64 	%rd513, [%rd3+8];
	cvta.to.global.u64 	%rd514, %rd513;
	add.s64 	%rd515, %rd514, %rd512;
	ld.global.u32 	%r74, [%rd515+4];
	ld.global.u8 	%rs366, [%rd1];
	setp.eq.s16 	%p268, %rs365, %rs366;
	mov.b32 	%r1049, 0;
	@%p268 bra 	$L__BB1_133;
	ld.global.u64 	%rd516, [%rd1+8];
	cvta.to.global.u64 	%rd517, %rd516;
	cvt.u32.u16 	%r671, %rs523;
	and.b32  	%r672, %r671, 255;
	mul.wide.u32 	%rd518, %r672, 4;
	add.s64 	%rd519, %rd517, %rd518;
	ld.global.u32 	%r1049, [%rd519+4];
$L__BB1_133:
	sub.s32 	%r674, %r74, %r1049;
	setp.lt.u32 	%p269, %r74, %r1049;
	add.s32 	%r675, %r674, -1;
	setp.ge.u32 	%p270, %r675, %r74;
	selp.s32 	%r676, -1, 0, %p29;
	add.s32 	%r677, %r674, %r676;
	selp.u32 	%r678, -1, 0, %p269;
	selp.u32 	%r679, -1, 0, %p270;
	selp.b32 	%r680, %r679, %r678, %p29;
	and.b32  	%r681, %r680, 1;
	setp.eq.b32 	%p30, %r681, 1;
	st.global.u32 	[%rd32+4], %r677;
	add.s16 	%rs367, %rs523, 2;
	and.b16  	%rs368, %rs367, 255;
	ld.global.u64 	%rd520, [%rd3+8];
	cvta.to.global.u64 	%rd521, %rd520;
	add.s64 	%rd523, %rd521, %rd512;
	ld.global.u32 	%r77, [%rd523+8];
	ld.global.u8 	%rs369, [%rd1];
	setp.eq.s16 	%p271, %rs368, %rs369;
	mov.b32 	%r1050, 0;
	@%p271 bra 	$L__BB1_135;
	ld.global.u64 	%rd524, [%rd1+8];
	cvta.to.global.u64 	%rd525, %rd524;
	cvt.u32.u16 	%r682, %rs523;
	and.b32  	%r683, %r682, 255;
	mul.wide.u32 	%rd526, %r683, 4;
	add.s64 	%rd527, %rd525, %rd526;
	ld.global.u32 	%r1050, [%rd527+8];
$L__BB1_135:
	sub.s32 	%r685, %r77, %r1050;
	setp.lt.u32 	%p272, %r77, %r1050;
	add.s32 	%r686, %r685, -1;
	setp.ge.u32 	%p273, %r686, %r77;
	selp.s32 	%r687, -1, 0, %p30;
	add.s32 	%r688, %r685, %r687;
	selp.u32 	%r689, -1, 0, %p272;
	selp.u32 	%r690, -1, 0, %p273;
	selp.b32 	%r691, %r690, %r689, %p30;
	and.b32  	%r692, %r691, 1;
	setp.eq.b32 	%p31, %r692, 1;
	st.global.u32 	[%rd32+8], %r688;
	add.s16 	%rs370, %rs523, 3;
	and.b16  	%rs371, %rs370, 255;
	ld.global.u64 	%rd528, [%rd3+8];
	cvta.to.global.u64 	%rd529, %rd528;
	add.s64 	%rd531, %rd529, %rd512;
	ld.global.u32 	%r80, [%rd531+12];
	ld.global.u8 	%rs372, [%rd1];
	setp.eq.s16 	%p274, %rs371, %rs372;
	mov.b32 	%r1051, 0;
	@%p274 bra 	$L__BB1_137;
	ld.global.u64 	%rd532, [%rd1+8];
	cvta.to.global.u64 	%rd533, %rd532;
	cvt.u32.u16 	%r693, %rs523;
	and.b32  	%r694, %r693, 255;
	mul.wide.u32 	%rd534, %r694, 4;
	add.s64 	%rd535, %rd533, %rd534;
	ld.global.u32 	%r1051, [%rd535+12];
$L__BB1_137:
	sub.s32 	%r695, %r80, %r1051;
	setp.lt.u32 	%p275, %r80, %r1051;
	add.s32 	%r696, %r695, -1;
	setp.ge.u32 	%p276, %r696, %r80;
	selp.s32 	%r697, -1, 0, %p31;
	add.s32 	%r698, %r695, %r697;
	selp.u32 	%r699, -1, 0, %p275;
	selp.u32 	%r700, -1, 0, %p276;
	selp.b32 	%r701, %r700, %r699, %p31;
	and.b32  	%r702, %r701, 1;
	setp.eq.b32 	%p436, %r702, 1;
	st.global.u32 	[%rd32+12], %r698;
	add.s16 	%rs523, %rs523, 4;
	and.b16  	%rs373, %rs523, 255;
	add.s16 	%rs536, %rs536, 4;
	and.b16  	%rs374, %rs98, 255;
	setp.ne.s16 	%p277, %rs373, %rs374;
	mov.u16 	%rs529, %rs98;
	@%p277 bra 	$L__BB1_129;
$L__BB1_138:
	setp.eq.s16 	%p278, %rs97, 0;
	@%p278 bra 	$L__BB1_187;
	setp.eq.s16 	%p280, %rs96, 0;
	@%p280 bra 	$L__BB1_145;
	ld.global.u64 	%rd536, [%rd3+8];
	cvta.to.global.u64 	%rd537, %rd536;
	cvt.u64.u16 	%rd538, %rs536;
	and.b64  	%rd33, %rd538, 255;
	cvt.u32.u16 	%r704, %rs536;
	and.b32  	%r705, %r704, 255;
	mul.wide.u32 	%rd539, %r705, 4;
	add.s64 	%rd540, %rd537, %rd539;
	ld.global.u32 	%r83, [%rd540];
	ld.global.u8 	%rs376, [%rd1];
	and.b16  	%rs377, %rs529, 255;
	setp.eq.s16 	%p281, %rs377, %rs376;
	mov.b32 	%r1052, 0;
	@%p281 bra 	$L__BB1_142;
	ld.global.u64 	%rd541, [%rd1+8];
	cvta.to.global.u64 	%rd542, %rd541;
	cvt.u32.u16 	%r706, %rs529;
	and.b32  	%r707, %r706, 255;
	mul.wide.u32 	%rd543, %r707, 4;
	add.s64 	%rd544, %rd542, %rd543;
	ld.global.u32 	%r1052, [%rd544];
$L__BB1_142:
	sub.s32 	%r709, %r83, %r1052;
	setp.lt.u32 	%p282, %r83, %r1052;
	add.s32 	%r710, %r709, -1;
	setp.ge.u32 	%p283, %r710, %r83;
	selp.s32 	%r711, -1, 0, %p436;
	add.s32 	%r712, %r709, %r711;
	selp.u32 	%r713, -1, 0, %p282;
	selp.u32 	%r714, -1, 0, %p283;
	selp.b32 	%r715, %r714, %r713, %p436;
	and.b32  	%r716, %r715, 1;
	setp.eq.b32 	%p35, %r716, 1;
	shl.b64 	%rd545, %rd33, 2;
	add.s64 	%rd34, %rd6, %rd545;
	st.global.u32 	[%rd34], %r712;
	add.s16 	%rs378, %rs529, 1;
	and.b16  	%rs379, %rs378, 255;
	ld.global.u64 	%rd546, [%rd3+8];
	cvta.to.global.u64 	%rd547, %rd546;
	add.s64 	%rd548, %rd547, %rd545;
	ld.global.u32 	%r86, [%rd548+4];
	ld.global.u8 	%rs380, [%rd1];
	setp.eq.s16 	%p284, %rs379, %rs380;
	mov.b32 	%r1053, 0;
	@%p284 bra 	$L__BB1_144;
	ld.global.u64 	%rd549, [%rd1+8];
	cvta.to.global.u64 	%rd550, %rd549;
	cvt.u32.u16 	%r717, %rs529;
	and.b32  	%r718, %r717, 255;
	mul.wide.u32 	%rd551, %r718, 4;
	add.s64 	%rd552, %rd550, %rd551;
	ld.global.u32 	%r1053, [%rd552+4];
$L__BB1_144:
	sub.s32 	%r719, %r86, %r1053;
	setp.lt.u32 	%p285, %r86, %r1053;
	add.s32 	%r720, %r719, -1;
	setp.ge.u32 	%p286, %r720, %r86;
	selp.s32 	%r721, -1, 0, %p35;
	add.s32 	%r722, %r719, %r721;
	selp.u32 	%r723, -1, 0, %p285;
	selp.u32 	%r724, -1, 0, %p286;
	selp.b32 	%r725, %r724, %r723, %p35;
	and.b32  	%r726, %r725, 1;
	setp.eq.b32 	%p436, %r726, 1;
	st.global.u32 	[%rd34+4], %r722;
	add.s16 	%rs529, %rs529, 2;
	add.s16 	%rs536, %rs536, 2;
$L__BB1_145:
	setp.eq.s16 	%p287, %rs99, 0;
	@%p287 bra 	$L__BB1_187;
	ld.global.u64 	%rd553, [%rd3+8];
	cvta.to.global.u64 	%rd554, %rd553;
	cvt.u64.u16 	%rd555, %rs536;
	and.b64  	%rd35, %rd555, 255;
	cvt.u32.u16 	%r728, %rs536;
	and.b32  	%r729, %r728, 255;
	mul.wide.u32 	%rd556, %r729, 4;
	add.s64 	%rd557, %rd554, %rd556;
	ld.global.u32 	%r89, [%rd557];
	ld.global.u8 	%rs381, [%rd1];
	and.b16  	%rs382, %rs529, 255;
	setp.eq.s16 	%p288, %rs382, %rs381;
	mov.b32 	%r1054, 0;
	@%p288 bra 	$L__BB1_148;
	ld.global.u64 	%rd558, [%rd1+8];
	cvta.to.global.u64 	%rd559, %rd558;
	cvt.u32.u16 	%r730, %rs529;
	and.b32  	%r731, %r730, 255;
	mul.wide.u32 	%rd560, %r731, 4;
	add.s64 	%rd561, %rd559, %rd560;
	ld.global.u32 	%r1054, [%rd561];
$L__BB1_148:
	sub.s32 	%r732, %r89, %r1054;
	setp.lt.u32 	%p289, %r89, %r1054;
	add.s32 	%r733, %r732, -1;
	setp.ge.u32 	%p290, %r733, %r89;
	selp.s32 	%r734, -1, 0, %p436;
	add.s32 	%r735, %r732, %r734;
	selp.u32 	%r736, -1, 0, %p289;
	selp.u32 	%r737, -1, 0, %p290;
	selp.b32 	%r738, %r737, %r736, %p436;
	and.b32  	%r739, %r738, 1;
	setp.eq.b32 	%p436, %r739, 1;
	shl.b64 	%rd562, %rd35, 2;
	add.s64 	%rd563, %rd6, %rd562;
	st.global.u32 	[%rd563], %r735;
	add.s16 	%rs536, %rs536, 1;
	bra.uni 	$L__BB1_187;
$L__BB1_149:
	setp.gt.s16 	%p301, %rs385, 1;
	@%p301 bra 	$L__BB1_125;
	ld.global.u8 	%rs542, [%rd3];
$L__BB1_151:
	cvt.s16.s8 	%rs390, %rs542;
	setp.lt.s16 	%p302, %rs390, 1;
	@%p302 bra 	$L__BB1_155;
	ld.global.u64 	%rd574, [%rd3+8];
	cvta.to.global.u64 	%rd30, %rd574;
	mov.u16 	%rs541, %rs542;
$L__BB1_153:
	cvt.u32.u16 	%r747, %rs541;
	and.b32  	%r748, %r747, 255;
	mul.wide.u32 	%rd575, %r748, 4;
	add.s64 	%rd576, %rd30, %rd575;
	ld.global.u32 	%r749, [%rd576+-4];
	setp.ne.s32 	%p303, %r749, 0;
	mov.u16 	%rs542, %rs541;
	@%p303 bra 	$L__BB1_155;
	and.b16  	%rs392, %rs541, 255;
	add.s16 	%rs541, %rs541, -1;
	st.global.u8 	[%rd3], %rs541;
	setp.gt.u16 	%p304, %rs392, 1;
	mov.b16 	%rs542, 0;
	@%p304 bra 	$L__BB1_153;
$L__BB1_155:
	add.s16 	%rs480, %rs4, -1;
	setp.gt.s16 	%p305, %rs4, 1;
	@%p305 bra 	$L__BB1_1;
$L__BB1_156:
	and.b16  	%rs393, %rs542, 255;
	setp.eq.s16 	%p306, %rs393, 0;
	@%p306 bra 	$L__BB1_158;
	ld.global.u8 	%rs141, [%rd2+16];
	setp.ne.s16 	%p307, %rs141, 0;
	@%p307 bra 	$L__BB1_192;
$L__BB1_158:
	mov.b16 	%rs551, 0;
	st.global.u8 	[%rd4], %rs551;
	bra.uni 	$L__BB1_214;
$L__BB1_159:
	setp.lt.u16 	%p230, %rs93, 3;
	mov.b16 	%rs535, 0;
	mov.pred 	%p436, 0;
	mov.u16 	%rs536, %rs521;
	@%p230 bra 	$L__BB1_172;
	mov.b16 	%rs538, 0;
	mov.pred 	%p436, 0;
	mov.u16 	%rs536, %rs521;
$L__BB1_161:
	.pragma "nounroll";
	ld.global.u64 	%rd433, [%rd3+8];
	cvta.to.global.u64 	%rd434, %rd433;
	cvt.u64.u16 	%rd435, %rs536;
	and.b64  	%rd40, %rd435, 255;
	cvt.u32.u16 	%r549, %rs536;
	and.b32  	%r550, %r549, 255;
	mul.wide.u32 	%rd436, %r550, 4;
	add.s64 	%rd437, %rd434, %rd436;
	ld.global.u32 	%r106, [%rd437];
	and.b16  	%rs335, %rs538, 255;
	setp.eq.s16 	%p232, %rs335, 0;
	mov.b32 	%r1060, 0;
	@%p232 bra 	$L__BB1_163;
	ld.global.u64 	%rd438, [%rd1+8];
	cvta.to.global.u64 	%rd439, %rd438;
	cvt.u32.u16 	%r551, %rs538;
	and.b32  	%r552, %r551, 255;
	mul.wide.u32 	%rd440, %r552, 4;
	add.s64 	%rd441, %rd439, %rd440;
	ld.global.u32 	%r553, [%rd441+-4];
	shr.u32 	%r1060, %r553, %r70;
$L__BB1_163:
	ld.global.u8 	%rs336, [%rd1];
	and.b16  	%rs337, %rs538, 255;
	setp.eq.s16 	%p233, %rs337, %rs336;
	mov.b32 	%r1061, 0;
	@%p233 bra 	$L__BB1_165;
	ld.global.u64 	%rd442, [%rd1+8];
	cvta.to.global.u64 	%rd443, %rd442;
	cvt.u32.u16 	%r555, %rs538;
	and.b32  	%r556, %r555, 255;
	mul.wide.u32 	%rd444, %r556, 4;
	add.s64 	%rd445, %rd443, %rd444;
	ld.global.u32 	%r557, [%rd445];
	shl.b32 	%r1061, %r557, %r69;
$L__BB1_165:
	or.b32  	%r559, %r1061, %r1060;
	sub.s32 	%r560, %r106, %r559;
	setp.lt.u32 	%p234, %r106, %r559;
	add.s32 	%r561, %r560, -1;
	setp.ge.u32 	%p235, %r561, %r106;
	selp.s32 	%r562, -1, 0, %p436;
	add.s32 	%r563, %r560, %r562;
	selp.u32 	%r564, -1, 0, %p234;
	selp.u32 	%r565, -1, 0, %p235;
	selp.b32 	%r566, %r565, %r564, %p436;
	and.b32  	%r567, %r566, 1;
	setp.eq.b32 	%p49, %r567, 1;
	shl.b64 	%rd446, %rd40, 2;
	add.s64 	%rd41, %rd6, %rd446;
	st.global.u32 	[%rd41], %r563;
	add.s16 	%rs338, %rs538, 1;
	and.b16  	%rs339, %rs338, 255;
	ld.global.u64 	%rd447, [%rd3+8];
	cvta.to.global.u64 	%rd448, %rd447;
	add.s64 	%rd449, %rd448, %rd446;
	ld.global.u32 	%r111, [%rd449+4];
	ld.global.u64 	%rd450, [%rd1+8];
	cvta.to.global.u64 	%rd451, %rd450;
	cvt.u64.u16 	%rd452, %rs538;
	and.b64  	%rd42, %rd452, 255;
	cvt.u32.u16 	%r568, %rs538;
	and.b32  	%r569, %r568, 255;
	mul.wide.u32 	%rd453, %r569, 4;
	add.s64 	%rd43, %rd451, %rd453;
	ld.global.u32 	%r112, [%rd43];
	ld.global.u8 	%rs340, [%rd1];
	setp.eq.s16 	%p236, %rs339, %rs340;
	mov.b32 	%r1062, 0;
	@%p236 bra 	$L__BB1_167;
	ld.global.u32 	%r570, [%rd43+4];
	shl.b32 	%r1062, %r570, %r69;
$L__BB1_167:
	shr.u32 	%r572, %r112, %r70;
	or.b32  	%r573, %r1062, %r572;
	sub.s32 	%r574, %r111, %r573;
	setp.lt.u32 	%p237, %r111, %r573;
	add.s32 	%r575, %r574, -1;
	setp.ge.u32 	%p238, %r575, %r111;
	selp.s32 	%r576, -1, 0, %p49;
	add.s32 	%r577, %r574, %r576;
	selp.u32 	%r578, -1, 0, %p237;
	selp.u32 	%r579, -1, 0, %p238;
	selp.b32 	%r580, %r579, %r578, %p49;
	and.b32  	%r581, %r580, 1;
	setp.eq.b32 	%p50, %r581, 1;
	st.global.u32 	[%rd41+4], %r577;
	add.s16 	%rs341, %rs538, 2;
	and.b16  	%rs342, %rs341, 255;
	ld.global.u64 	%rd454, [%rd3+8];
	cvta.to.global.u64 	%rd455, %rd454;
	add.s64 	%rd457, %rd455, %rd446;
	ld.global.u32 	%r115, [%rd457+8];
	ld.global.u64 	%rd458, [%rd1+8];
	cvta.to.global.u64 	%rd459, %rd458;
	shl.b64 	%rd460, %rd42, 2;
	add.s64 	%rd44, %rd459, %rd460;
	ld.global.u32 	%r116, [%rd44+4];
	ld.global.u8 	%rs343, [%rd1];
	setp.eq.s16 	%p239, %rs342, %rs343;
	mov.b32 	%r1063, 0;
	@%p239 bra 	$L__BB1_169;
	ld.global.u32 	%r582, [%rd44+8];
	shl.b32 	%r1063, %r582, %r69;
$L__BB1_169:
	shr.u32 	%r584, %r116, %r70;
	or.b32  	%r585, %r1063, %r584;
	sub.s32 	%r586, %r115, %r585;
	setp.lt.u32 	%p240, %r115, %r585;
	add.s32 	%r587, %r586, -1;
	setp.ge.u32 	%p241, %r587, %r115;
	selp.s32 	%r588, -1, 0, %p50;
	add.s32 	%r589, %r586, %r588;
	selp.u32 	%r590, -1, 0, %p240;
	selp.u32 	%r591, -1, 0, %p241;
	selp.b32 	%r592, %r591, %r590, %p50;
	and.b32  	%r593, %r592, 1;
	setp.eq.b32 	%p51, %r593, 1;
	st.global.u32 	[%rd41+8], %r589;
	add.s16 	%rs344, %rs538, 3;
	and.b16  	%rs345, %rs344, 255;
	ld.global.u64 	%rd461, [%rd3+8];
	cvta.to.global.u64 	%rd462, %rd461;
	add.s64 	%rd464, %rd462, %rd446;
	ld.global.u32 	%r119, [%rd464+12];
	ld.global.u64 	%rd465, [%rd1+8];
	cvta.to.global.u64 	%rd466, %rd465;
	add.s64 	%rd45, %rd466, %rd460;
	ld.global.u32 	%r120, [%rd45+8];
	ld.global.u8 	%rs346, [%rd1];
	setp.eq.s16 	%p242, %rs345, %rs346;
	mov.b32 	%r1064, 0;
	@%p242 bra 	$L__BB1_171;
	ld.global.u32 	%r594, [%rd45+12];
	shl.b32 	%r1064, %r594, %r69;
$L__BB1_171:
	shr.u32 	%r595, %r120, %r70;
	or.b32  	%r596, %r1064, %r595;
	sub.s32 	%r597, %r119, %r596;
	setp.lt.u32 	%p243, %r119, %r596;
	add.s32 	%r598, %r597, -1;
	setp.ge.u32 	%p244, %r598, %r119;
	selp.s32 	%r599, -1, 0, %p51;
	add.s32 	%r600, %r597, %r599;
	selp.u32 	%r601, -1, 0, %p243;
	selp.u32 	%r602, -1, 0, %p244;
	selp.b32 	%r603, %r602, %r601, %p51;
	and.b32  	%r604, %r603, 1;
	setp.eq.b32 	%p436, %r604, 1;
	st.global.u32 	[%rd41+12], %r600;
	add.s16 	%rs538, %rs538, 4;
	and.b16  	%rs347, %rs538, 255;
	add.s16 	%rs536, %rs536, 4;
	and.b16  	%rs348, %rs98, 255;
	setp.eq.s16 	%p245, %rs347, %rs348;
	mov.u16 	%rs535, %rs98;
	@%p245 bra 	$L__BB1_172;
	bra.uni 	$L__BB1_161;
$L__BB1_172:
	setp.eq.s16 	%p246, %rs97, 0;
	@%p246 bra 	$L__BB1_187;
	setp.eq.s16 	%p248, %rs96, 0;
	@%p248 bra 	$L__BB1_181;
	ld.global.u64 	%rd468, [%rd3+8];
	cvta.to.global.u64 	%rd469, %rd468;
	cvt.u64.u16 	%rd470, %rs536;
	and.b64  	%rd36, %rd470, 255;
	cvt.u32.u16 	%r606, %rs536;
	and.b32  	%r607, %r606, 255;
	mul.wide.u32 	%rd471, %r607, 4;
	add.s64 	%rd472, %rd469, %rd471;
	ld.global.u32 	%r92, [%rd472];
	and.b16  	%rs350, %rs535, 255;
	setp.eq.s16 	%p249, %rs350, 0;
	mov.b32 	%r1055, 0;
	@%p249 bra 	$L__BB1_176;
	ld.global.u64 	%rd473, [%rd1+8];
	cvta.to.global.u64 	%rd474, %rd473;
	cvt.u32.u16 	%r608, %rs535;
	and.b32  	%r609, %r608, 255;
	mul.wide.u32 	%rd475, %r609, 4;
	add.s64 	%rd476, %rd474, %rd475;
	ld.global.u32 	%r610, [%rd476+-4];
	shr.u32 	%r1055, %r610, %r70;
$L__BB1_176:
	ld.global.u8 	%rs351, [%rd1];
	and.b16  	%rs352, %rs535, 255;
	setp.eq.s16 	%p250, %rs352, %rs351;
	mov.b32 	%r1056, 0;
	@%p250 bra 	$L__BB1_178;
	ld.global.u64 	%rd477, [%rd1+8];
	cvta.to.global.u64 	%rd478, %rd477;
	cvt.u32.u16 	%r612, %rs535;
	and.b32  	%r613, %r612, 255;
	mul.wide.u32 	%rd479, %r613, 4;
	add.s64 	%rd480, %rd478, %rd479;
	ld.global.u32 	%r614, [%rd480];
	shl.b32 	%r1056, %r614, %r69;
$L__BB1_178:
	or.b32  	%r616, %r1056, %r1055;
	sub.s32 	%r617, %r92, %r616;
	setp.lt.u32 	%p251, %r92, %r616;
	add.s32 	%r618, %r617, -1;
	setp.ge.u32 	%p252, %r618, %r92;
	selp.s32 	%r619, -1, 0, %p436;
	add.s32 	%r620, %r617, %r619;
	selp.u32 	%r621, -1, 0, %p251;
	selp.u32 	%r622, -1, 0, %p252;
	selp.b32 	%r623, %r622, %r621, %p436;
	and.b32  	%r624, %r623, 1;
	setp.eq.b32 	%p42, %r624, 1;
	shl.b64 	%rd481, %rd36, 2;
	add.s64 	%rd37, %rd6, %rd481;
	st.global.u32 	[%rd37], %r620;
	add.s16 	%rs353, %rs535, 1;
	and.b16  	%rs354, %rs353, 255;
	ld.global.u64 	%rd482, [%rd3+8];
	cvta.to.global.u64 	%rd483, %rd482;
	add.s64 	%rd484, %rd483, %rd481;
	ld.global.u32 	%r97, [%rd484+4];
	ld.global.u64 	%rd485, [%rd1+8];
	cvta.to.global.u64 	%rd486, %rd485;
	cvt.u32.u16 	%r625, %rs535;
	and.b32  	%r626, %r625, 255;
	mul.wide.u32 	%rd487, %r626, 4;
	add.s64 	%rd38, %rd486, %rd487;
	ld.global.u32 	%r98, [%rd38];
	ld.global.u8 	%rs355, [%rd1];
	setp.eq.s16 	%p253, %rs354, %rs355;
	mov.b32 	%r1057, 0;
	@%p253 bra 	$L__BB1_180;
	ld.global.u32 	%r627, [%rd38+4];
	shl.b32 	%r1057, %r627, %r69;
$L__BB1_180:
	shr.u32 	%r628, %r98, %r70;
	or.b32  	%r629, %r1057, %r628;
	sub.s32 	%r630, %r97, %r629;
	setp.lt.u32 	%p254, %r97, %r629;
	add.s32 	%r631, %r630, -1;
	setp.ge.u32 	%p255, %r631, %r97;
	selp.s32 	%r632, -1, 0, %p42;
	add.s32 	%r633, %r630, %r632;
	selp.u32 	%r634, -1, 0, %p254;
	selp.u32 	%r635, -1, 0, %p255;
	selp.b32 	%r636, %r635, %r634, %p42;
	and.b32  	%r637, %r636, 1;
	setp.eq.b32 	%p436, %r637, 1;
	st.global.u32 	[%rd37+4], %r633;
	add.s16 	%rs535, %rs535, 2;
	add.s16 	%rs536, %rs536, 2;
$L__BB1_181:
	setp.eq.s16 	%p256, %rs99, 0;
	@%p256 bra 	$L__BB1_187;
	ld.global.u64 	%rd488, [%rd3+8];
	cvta.to.global.u64 	%rd489, %rd488;
	cvt.u64.u16 	%rd490, %rs536;
	and.b64  	%rd39, %rd490, 255;
	cvt.u32.u16 	%r639, %rs536;
	and.b32  	%r640, %r639, 255;
	mul.wide.u32 	%rd491, %r640, 4;
	add.s64 	%rd492, %rd489, %rd491;
	ld.global.u32 	%r101, [%rd492];
	and.b16  	%rs356, %rs535, 255;
	setp.eq.s16 	%p257, %rs356, 0;
	mov.b32 	%r1058, 0;
	@%p257 bra 	$L__BB1_184;
	ld.global.u64 	%rd493, [%rd1+8];
	cvta.to.global.u64 	%rd494, %rd493;
	cvt.u32.u16 	%r641, %rs535;
	and.b32  	%r642, %r641, 255;
	mul.wide.u32 	%rd495, %r642, 4;
	add.s64 	%rd496, %rd494, %rd495;
	ld.global.u32 	%r643, [%rd496+-4];
	shr.u32 	%r1058, %r643, %r70;
$L__BB1_184:
	ld.global.u8 	%rs357, [%rd1];
	and.b16  	%rs358, %rs535, 255;
	setp.eq.s16 	%p258, %rs358, %rs357;
	mov.b32 	%r1059, 0;
	@%p258 bra 	$L__BB1_186;
	ld.global.u64 	%rd497, [%rd1+8];
	cvta.to.global.u64 	%rd498, %rd497;
	cvt.u32.u16 	%r645, %rs535;
	and.b32  	%r646, %r645, 255;
	mul.wide.u32 	%rd499, %r646, 4;
	add.s64 	%rd500, %rd498, %rd499;
	ld.global.u32 	%r647, [%rd500];
	shl.b32 	%r1059, %r647, %r69;
$L__BB1_186:
	or.b32  	%r648, %r1059, %r1058;
	sub.s32 	%r649, %r101, %r648;
	setp.lt.u32 	%p259, %r101, %r648;
	add.s32 	%r650, %r649, -1;
	setp.ge.u32 	%p260, %r650, %r101;
	selp.s32 	%r651, -1, 0, %p436;
	add.s32 	%r652, %r649, %r651;
	selp.u32 	%r653, -1, 0, %p259;
	selp.u32 	%r654, -1, 0, %p260;
	selp.b32 	%r655, %r654, %r653, %p436;
	and.b32  	%r656, %r655, 1;
	setp.eq.b32 	%p436, %r656, 1;
	shl.b64 	%rd501, %rd39, 2;
	add.s64 	%rd502, %rd6, %rd501;
	st.global.u32 	[%rd502], %r652;
	add.s16 	%rs536, %rs536, 1;
$L__BB1_187:
	cvt.s16.s8 	%rs383, %rs536;
	setp.ge.s16 	%p291, %rs383, %rs92;
	not.pred 	%p292, %p436;
	or.pred  	%p293, %p291, %p292;
	@%p293 bra 	$L__BB1_189;
$L__BB1_188:
	ld.global.u64 	%rd564, [%rd3+8];
	cvta.to.global.u64 	%rd565, %rd564;
	cvt.u32.u16 	%r740, %rs536;
	and.b32  	%r741, %r740, 255;
	mul.wide.u32 	%rd566, %r741, 4;
	add.s64 	%rd567, %rd565, %rd566;
	ld.global.u32 	%r742, [%rd567];
	setp.eq.s32 	%p436, %r742, 0;
	add.s32 	%r743, %r742, -1;
	add.s64 	%rd568, %rd6, %rd566;
	st.global.u32 	[%rd568], %r743;
	add.s16 	%rs384, %rs536, 1;
	cvt.s16.s8 	%rs536, %rs384;
	setp.lt.s16 	%p295, %rs536, %rs92;
	and.pred  	%p296, %p295, %p436;
	@%p296 bra 	$L__BB1_188;
$L__BB1_189:
	cvt.s16.s8 	%rs385, %rs102;
	cvt.s16.s8 	%rs386, %rs536;
	setp.lt.s16 	%p297, %rs386, %rs385;
	or.pred  	%p298, %p436, %p297;
	@%p298 bra 	$L__BB1_191;
$L__BB1_190:
	cvt.s16.s8 	%rs387, %rs536;
	add.s16 	%rs536, %rs536, -1;
	cvt.u32.u16 	%r744, %rs536;
	and.b32  	%r745, %r744, 255;
	mul.wide.u32 	%rd569, %r745, 4;
	add.s64 	%rd570, %rd6, %rd569;
	ld.global.u32 	%r746, [%rd570];
	ld.global.u64 	%rd571, [%rd3+8];
	cvta.to.global.u64 	%rd572, %rd571;
	add.s64 	%rd573, %rd572, %rd569;
	st.global.u32 	[%rd573], %r746;
	setp.gt.s16 	%p299, %rs387, %rs385;
	@%p299 bra 	$L__BB1_190;
$L__BB1_191:
	setp.gt.u32 	%p300, %r1047, 1;
	mov.u32 	%r1047, %r69;
	@%p300 bra 	$L__BB1_126;
	bra.uni 	$L__BB1_149;
$L__BB1_192:
	add.s16 	%rs142, %rs141, %rs542;
	cvt.s16.s8 	%rs394, %rs142;
	st.global.u8 	[%rd4], %rs142;
	setp.lt.s16 	%p308, %rs394, 1;
	@%p308 bra 	$L__BB1_199;
	and.b16  	%rs143, %rs142, 3;
	and.b16  	%rs396, %rs142, 255;
	setp.lt.u16 	%p309, %rs396, 4;
	mov.b16 	%rs544, 0;
	@%p309 bra 	$L__BB1_196;
	and.b16  	%rs544, %rs142, 124;
	mov.b16 	%rs547, 0;
$L__BB1_195:
	ld.global.u64 	%rd577, [%rd4+8];
	cvta.to.global.u64 	%rd578, %rd577;
	cvt.u32.u16 	%r750, %rs547;
	and.b32  	%r751, %r750, 255;
	mul.wide.u32 	%rd579, %r751, 4;
	add.s64 	%rd580, %rd578, %rd579;
	mov.b32 	%r752, 0;
	st.global.u32 	[%rd580], %r752;
	ld.global.u64 	%rd581, [%rd4+8];
	cvta.to.global.u64 	%rd582, %rd581;
	add.s64 	%rd583, %rd582, %rd579;
	st.global.u32 	[%rd583+4], %r752;
	ld.global.u64 	%rd584, [%rd4+8];
	cvta.to.global.u64 	%rd585, %rd584;
	add.s64 	%rd586, %rd585, %rd579;
	st.global.u32 	[%rd586+8], %r752;
	ld.global.u64 	%rd587, [%rd4+8];
	cvta.to.global.u64 	%rd588, %rd587;
	add.s64 	%rd589, %rd588, %rd579;
	st.global.u32 	[%rd589+12], %r752;
	add.s16 	%rs547, %rs547, 4;
	and.b16  	%rs398, %rs547, 255;
	setp.eq.s16 	%p310, %rs398, %rs544;
	@%p310 bra 	$L__BB1_196;
	bra.uni 	$L__BB1_195;
$L__BB1_196:
	setp.eq.s16 	%p311, %rs143, 0;
	@%p311 bra 	$L__BB1_199;
	mov.b16 	%rs546, 0;
$L__BB1_198:
	.pragma "nounroll";
	ld.global.u64 	%rd590, [%rd4+8];
	cvta.to.global.u64 	%rd591, %rd590;
	cvt.u32.u16 	%r753, %rs544;
	and.b32  	%r754, %r753, 255;
	mul.wide.u32 	%rd592, %r754, 4;
	add.s64 	%rd593, %rd591, %rd592;
	mov.b32 	%r755, 0;
	st.global.u32 	[%rd593], %r755;
	add.s16 	%rs544, %rs544, 1;
	add.s16 	%rs546, %rs546, 1;
	and.b16  	%rs400, %rs546, 255;
	setp.ne.s16 	%p312, %rs400, %rs143;
	@%p312 bra 	$L__BB1_198;
$L__BB1_199:
	cvt.s16.s8 	%rs401, %rs542;
	setp.lt.s16 	%p313, %rs401, 1;
	@%p313 bra 	$L__BB1_212;
	and.b16  	%rs150, %rs141, 3;
	cvt.u64.u16 	%rd594, %rs141;
	and.b16  	%rs151, %rs141, 124;
	cvt.s64.s8 	%rd46, %rd594;
	mov.b16 	%rs548, 0;
$L__BB1_201:
	ld.global.u64 	%rd595, [%rd3+8];
	cvta.to.global.u64 	%rd596, %rd595;
	cvt.u64.u16 	%rd597, %rs548;
	and.b64  	%rd47, %rd597, 255;
	cvt.u32.u16 	%r756, %rs548;
	and.b32  	%r757, %r756, 255;
	mul.wide.u32 	%rd598, %r757, 4;
	add.s64 	%rd599, %rd596, %rd598;
	ld.global.u32 	%r123, [%rd599];
	setp.eq.s32 	%p314, %r123, 0;
	@%p314 bra 	$L__BB1_211;
	cvt.s16.s8 	%rs403, %rs141;
	setp.lt.s16 	%p315, %rs403, 1;
	@%p315 bra 	$L__BB1_210;
	setp.lt.u16 	%p316, %rs141, 4;
	mov.b16 	%rs550, 0;
	mov.b32 	%r1066, 0;
	@%p316 bra 	$L__BB1_206;
	mov.b16 	%rs549, 0;
	mov.b32 	%r1066, 0;
$L__BB1_205:
	ld.global.u64 	%rd600, [%rd2+24];
	cvta.to.global.u64 	%rd601, %rd600;
	cvt.u32.u16 	%r760, %rs549;
	and.b32  	%r761, %r760, 255;
	mul.wide.u32 	%rd602, %r761, 4;
	add.s64 	%rd603, %rd601, %rd602;
	ld.global.u32 	%r762, [%rd603];
	ld.global.u64 	%rd604, [%rd4+8];
	cvta.to.global.u64 	%rd605, %rd604;
	add.s16 	%rs406, %rs549, %rs548;
	cvt.u32.u16 	%r763, %rs406;
	and.b32  	%r764, %r763, 255;
	mul.wide.u32 	%rd606, %r764, 4;
	add.s64 	%rd607, %rd605, %rd606;
	ld.global.u32 	%r765, [%rd607];
	mad.lo.s32 	%r766, %r762, %r123, %r765;
	add.s32 	%r768, %r766, %r1066;
	setp.eq.s32 	%p317, %r768, -1;
	selp.b32 	%r769, 0, %r768, %p317;
	st.global.u32 	[%rd607], %r769;
	selp.u32 	%r770, 1, 0, %p317;
	ld.global.u64 	%rd608, [%rd2+24];
	cvta.to.global.u64 	%rd609, %rd608;
	add.s64 	%rd610, %rd609, %rd602;
	ld.global.u32 	%r771, [%rd610+4];
	ld.global.u64 	%rd611, [%rd4+8];
	cvta.to.global.u64 	%rd612, %rd611;
	add.s64 	%rd613, %rd612, %rd606;
	ld.global.u32 	%r772, [%rd613+4];
	mad.lo.s32 	%r773, %r771, %r123, %r772;
	add.s32 	%r775, %r773, %r770;
	setp.eq.s32 	%p318, %r775, -1;
	selp.b32 	%r776, 0, %r775, %p318;
	st.global.u32 	[%rd613+4], %r776;
	selp.u32 	%r777, 1, 0, %p318;
	ld.global.u64 	%rd614, [%rd2+24];
	cvta.to.global.u64 	%rd615, %rd614;
	add.s64 	%rd616, %rd615, %rd602;
	ld.global.u32 	%r778, [%rd616+8];
	ld.global.u64 	%rd617, [%rd4+8];
	cvta.to.global.u64 	%rd618, %rd617;
	add.s64 	%rd619, %rd618, %rd606;
	ld.global.u32 	%r779, [%rd619+8];
	mad.lo.s32 	%r780, %r778, %r123, %r779;
	add.s32 	%r782, %r780, %r777;
	setp.eq.s32 	%p319, %r782, -1;
	selp.b32 	%r783, 0, %r782, %p319;
	st.global.u32 	[%rd619+8], %r783;
	selp.u32 	%r784, 1, 0, %p319;
	ld.global.u64 	%rd620, [%rd2+24];
	cvta.to.global.u64 	%rd621, %rd620;
	add.s64 	%rd622, %rd621, %rd602;
	ld.global.u32 	%r785, [%rd622+12];
	ld.global.u64 	%rd623, [%rd4+8];
	cvta.to.global.u64 	%rd624, %rd623;
	add.s64 	%rd625, %rd624, %rd606;
	ld.global.u32 	%r786, [%rd625+12];
	mad.lo.s32 	%r787, %r785, %r123, %r786;
	add.s32 	%r789, %r787, %r784;
	setp.eq.s32 	%p320, %r789, -1;
	selp.b32 	%r790, 0, %r789, %p320;
	st.global.u32 	[%rd625+12], %r790;
	selp.u32 	%r1066, 1, 0, %p320;
	add.s16 	%rs549, %rs549, 4;
	and.b16  	%rs407, %rs549, 255;
	setp.ne.s16 	%p321, %rs407, %rs151;
	mov.u16 	%rs550, %rs151;
	@%p321 bra 	$L__BB1_205;
$L__BB1_206:
	setp.eq.s16 	%p322, %rs150, 0;
	@%p322 bra 	$L__BB1_210;
	setp.eq.s16 	%p323, %rs150, 1;
	ld.global.u64 	%rd626, [%rd2+24];
	cvta.to.global.u64 	%rd627, %rd626;
	cvt.u64.u16 	%rd48, %rs550;
	cvt.u32.u16 	%r791, %rs550;
	mul.wide.u32 	%rd628, %r791, 4;
	add.s64 	%rd629, %rd627, %rd628;
	ld.global.u32 	%r792, [%rd629];
	ld.global.u64 	%rd630, [%rd4+8];
	cvta.to.global.u64 	%rd631, %rd630;
	add.s16 	%rs408, %rs550, %rs548;
	cvt.u32.u16 	%r793, %rs408;
	and.b32  	%r794, %r793, 255;
	mul.wide.u32 	%rd632, %r794, 4;
	add.s64 	%rd633, %rd631, %rd632;
	ld.global.u32 	%r795, [%rd633];
	mad.lo.s32 	%r796, %r792, %r123, %r795;
	add.s32 	%r127, %r796, %r1066;
	setp.eq.s32 	%p324, %r127, -1;
	selp.b32 	%r798, 0, %r127, %p324;
	st.global.u32 	[%rd633], %r798;
	@%p323 bra 	$L__BB1_210;
	setp.eq.s16 	%p326, %rs150, 2;
	selp.u32 	%r799, 1, 0, %p324;
	ld.global.u64 	%rd634, [%rd2+24];
	cvta.to.global.u64 	%rd635, %rd634;
	shl.b64 	%rd636, %rd48, 2;
	add.s64 	%rd637, %rd635, %rd636;
	ld.global.u32 	%r800, [%rd637+4];
	ld.global.u64 	%rd638, [%rd4+8];
	cvta.to.global.u64 	%rd639, %rd638;
	add.s64 	%rd49, %rd48, %rd47;
	shl.b64 	%rd640, %rd49, 2;
	add.s64 	%rd641, %rd639, %rd640;
	ld.global.u32 	%r801, [%rd641+4];
	mad.lo.s32 	%r802, %r800, %r123, %r801;
	add.s32 	%r128, %r802, %r799;
	setp.eq.s32 	%p327, %r128, -1;
	selp.b32 	%r804, 0, %r128, %p327;
	st.global.u32 	[%rd641+4], %r804;
	@%p326 bra 	$L__BB1_210;
	selp.u32 	%r805, 1, 0, %p327;
	ld.global.u64 	%rd642, [%rd2+24];
	cvta.to.global.u64 	%rd643, %rd642;
	add.s64 	%rd645, %rd643, %rd636;
	ld.global.u32 	%r806, [%rd645+8];
	ld.global.u64 	%rd646, [%rd4+8];
	cvta.to.global.u64 	%rd647, %rd646;
	add.s64 	%rd649, %rd647, %rd640;
	ld.global.u32 	%r807, [%rd649+8];
	mad.lo.s32 	%r808, %r806, %r123, %r807;
	add.s32 	%r810, %r808, %r805;
	setp.eq.s32 	%p329, %r810, -1;
	selp.b32 	%r811, 0, %r810, %p329;
	st.global.u32 	[%rd649+8], %r811;
$L__BB1_210:
	ld.global.u64 	%rd650, [%rd4+8];
	cvta.to.global.u64 	%rd651, %rd650;
	add.s64 	%rd652, %rd47, %rd46;
	shl.b64 	%rd653, %rd652, 2;
	add.s64 	%rd654, %rd651, %rd653;
	mov.b32 	%r812, 0;
	st.global.u32 	[%rd654], %r812;
$L__BB1_211:
	add.s16 	%rs409, %rs548, 1;
	cvt.s16.s8 	%rs548, %rs409;
	setp.lt.s16 	%p330, %rs548, %rs401;
	@%p330 bra 	$L__BB1_201;
$L__BB1_212:
	ld.global.u64 	%rd655, [%rd4+8];
	cvta.to.global.u64 	%rd656, %rd655;
	ld.global.u8 	%rs551, [%rd4];
	cvt.u32.u16 	%r813, %rs551;
	cvt.s32.s8 	%r814, %r813;
	mul.wide.s32 	%rd657, %r814, 4;
	add.s64 	%rd658, %rd656, %rd657;
	ld.global.u32 	%r815, [%rd658+-4];
	setp.ne.s32 	%p331, %r815, 0;
	@%p331 bra 	$L__BB1_214;
	add.s16 	%rs551, %rs551, -1;
	st.global.u8 	[%rd4], %rs551;
$L__BB1_214:
	ld.global.u64 	%rd659, [%rd5];
	cvta.to.global.u64 	%rd50, %rd659;
	st.global.u8 	[%rd3], %rs551;
	cvt.s16.s8 	%rs412, %rs551;
	setp.lt.s16 	%p332, %rs412, 1;
	@%p332 bra 	$L__BB1_217;
	mov.b16 	%rs552, 0;
$L__BB1_216:
	ld.global.u64 	%rd660, [%rd4+8];
	cvta.to.global.u64 	%rd661, %rd660;
	cvt.u32.u16 	%r816, %rs552;
	and.b32  	%r817, %r816, 255;
	mul.wide.u32 	%rd662, %r817, 4;
	add.s64 	%rd663, %rd661, %rd662;
	ld.global.u32 	%r818, [%rd663];
	ld.global.u64 	%rd664, [%rd3+8];
	cvta.to.global.u64 	%rd665, %rd664;
	add.s64 	%rd666, %rd665, %rd662;
	st.global.u32 	[%rd666], %r818;
	add.s16 	%rs414, %rs552, 1;
	cvt.s16.s8 	%rs552, %rs414;
	ld.global.s8 	%rs551, [%rd3];
	setp.lt.s16 	%p333, %rs552, %rs551;
	@%p333 bra 	$L__BB1_216;
$L__BB1_217:
	ld.global.s8 	%rs166, [%rd4];
	ld.global.s8 	%rs167, [%rd1];
	setp.lt.s16 	%p334, %rs166, %rs167;
	@%p334 bra 	$L__BB1_251;
	ld.global.u64 	%rd667, [%rd3+8];
	cvta.to.global.u64 	%rd668, %rd667;
	cvt.u32.u16 	%r819, %rs551;
	cvt.s32.s8 	%r820, %r819;
	mul.wide.s32 	%rd669, %r820, 4;
	add.s64 	%rd670, %rd668, %rd669;
	mov.b32 	%r821, 0;
	st.global.u32 	[%rd670], %r821;
	ld.global.u8 	%rs415, [%rd3];
	add.s16 	%rs575, %rs415, 1;
	st.global.u8 	[%rd3], %rs575;
	sub.s16 	%rs416, %rs166, %rs167;
	add.s16 	%rs417, %rs416, 1;
	cvt.s16.s8 	%rs555, %rs417;
	setp.lt.s16 	%p335, %rs555, 1;
	@%p335 bra 	$L__BB1_247;
	setp.lt.s16 	%p336, %rs167, 0;
	@%p336 bra 	$L__BB1_247;
	add.s16 	%rs418, %rs167, 1;
	and.b16  	%rs171, %rs418, 3;
	add.s16 	%rs170, %rs171, -1;
	and.b16  	%rs172, %rs418, -4;
	and.b16  	%rs173, %rs418, 1;
$L__BB1_221:
	mov.u16 	%rs176, %rs555;
	add.s16 	%rs555, %rs176, -1;
	mov.b32 	%r1067, 32;
$L__BB1_222:
	add.s32 	%r130, %r1067, -1;
	setp.ne.s32 	%p337, %r130, 0;
	sub.s32 	%r131, 33, %r1067;
	@%p337 bra 	$L__BB1_252;
	setp.lt.u16 	%p373, %rs167, 3;
	mov.b16 	%rs563, 0;
	mov.pred 	%p448, 0;
	mov.u16 	%rs570, %rs555;
	@%p373 bra 	$L__BB1_234;
	mov.b16 	%rs557, 0;
	mov.pred 	%p448, 0;
	mov.u16 	%rs570, %rs555;
$L__BB1_225:
	.pragma "nounroll";
	ld.global.u64 	%rd741, [%rd3+8];
	cvta.to.global.u64 	%rd742, %rd741;
	cvt.u64.u16 	%rd743, %rs570;
	and.b64  	%rd52, %rd743, 255;
	cvt.u32.u16 	%r933, %rs570;
	and.b32  	%r934, %r933, 255;
	mul.wide.u32 	%rd744, %r934, 4;
	add.s64 	%rd745, %rd742, %rd744;
	ld.global.u32 	%r132, [%rd745];
	ld.global.u8 	%rs449, [%rd1];
	and.b16  	%rs450, %rs557, 255;
	setp.eq.s16 	%p375, %rs450, %rs449;
	mov.b32 	%r1068, 0;
	@%p375 bra 	$L__BB1_227;
	ld.global.u64 	%rd746, [%rd1+8];
	cvta.to.global.u64 	%rd747, %rd746;
	cvt.u32.u16 	%r935, %rs557;
	and.b32  	%r936, %r935, 255;
	mul.wide.u32 	%rd748, %r936, 4;
	add.s64 	%rd749, %rd747, %rd748;
	ld.global.u32 	%r1068, [%rd749];
$L__BB1_227:
	sub.s32 	%r938, %r132, %r1068;
	setp.lt.u32 	%p376, %r132, %r1068;
	add.s32 	%r939, %r938, -1;
	setp.ge.u32 	%p377, %r939, %r132;
	selp.s32 	%r940, -1, 0, %p448;
	add.s32 	%r941, %r938, %r940;
	selp.u32 	%r942, -1, 0, %p376;
	selp.u32 	%r943, -1, 0, %p377;
	selp.b32 	%r944, %r943, %r942, %p448;
	and.b32  	%r945, %r944, 1;
	setp.eq.b32 	%p56, %r945, 1;
	shl.b64 	%rd750, %rd52, 2;
	add.s64 	%rd53, %rd50, %rd750;
	st.global.u32 	[%rd53], %r941;
	add.s16 	%rs451, %rs557, 1;
	and.b16  	%rs452, %rs451, 255;
	ld.global.u64 	%rd751, [%rd3+8];
	cvta.to.global.u64 	%rd752, %rd751;
	add.s64 	%rd753, %rd752, %rd750;
	ld.global.u32 	%r135, [%rd753+4];
	ld.global.u8 	%rs453, [%rd1];
	setp.eq.s16 	%p378, %rs452, %rs453;
	mov.b32 	%r1069, 0;
	@%p378 bra 	$L__BB1_229;
	ld.global.u64 	%rd754, [%rd1+8];
	cvta.to.global.u64 	%rd755, %rd754;
	cvt.u32.u16 	%r946, %rs557;
	and.b32  	%r947, %r946, 255;
	mul.wide.u32 	%rd756, %r947, 4;
	add.s64 	%rd757, %rd755, %rd756;
	ld.global.u32 	%r1069, [%rd757+4];
$L__BB1_229:
	sub.s32 	%r949, %r135, %r1069;
	setp.lt.u32 	%p379, %r135, %r1069;
	add.s32 	%r950, %r949, -1;
	setp.ge.u32 	%p380, %r950, %r135;
	selp.s32 	%r951, -1, 0, %p56;
	add.s32 	%r952, %r949, %r951;
	selp.u32 	%r953, -1, 0, %p379;
	selp.u32 	%r954, -1, 0, %p380;
	selp.b32 	%r955, %r954, %r953, %p56;
	and.b32  	%r956, %r955, 1;
	setp.eq.b32 	%p57, %r956, 1;
	st.global.u32 	[%rd53+4], %r952;
	add.s16 	%rs454, %rs557, 2;
	and.b16  	%rs455, %rs454, 255;
	ld.global.u64 	%rd758, [%rd3+8];
	cvta.to.global.u64 	%rd759, %rd758;
	add.s64 	%rd761, %rd759, %rd750;
	ld.global.u32 	%r138, [%rd761+8];
	ld.global.u8 	%rs456, [%rd1];
	setp.eq.s16 	%p381, %rs455, %rs456;
	mov.b32 	%r1070, 0;
	@%p381 bra 	$L__BB1_231;
	ld.global.u64 	%rd762, [%rd1+8];
	cvta.to.global.u64 	%rd763, %rd762;
	cvt.u32.u16 	%r957, %rs557;
	and.b32  	%r958, %r957, 255;
	mul.wide.u32 	%rd764, %r958, 4;
	add.s64 	%rd765, %rd763, %rd764;
	ld.global.u32 	%r1070, [%rd765+8];
$L__BB1_231:
	sub.s32 	%r960, %r138, %r1070;
	setp.lt.u32 	%p382, %r138, %r1070;
	add.s32 	%r961, %r960, -1;
	setp.ge.u32 	%p383, %r961, %r138;
	selp.s32 	%r962, -1, 0, %p57;
	add.s32 	%r963, %r960, %r962;
	selp.u32 	%r964, -1, 0, %p382;
	selp.u32 	%r965, -1, 0, %p383;
	selp.b32 	%r966, %r965, %r964, %p57;
	and.b32  	%r967, %r966, 1;
	setp.eq.b32 	%p58, %r967, 1;
	st.global.u32 	[%rd53+8], %r963;
	add.s16 	%rs457, %rs557, 3;
	and.b16  	%rs458, %rs457, 255;
	ld.global.u64 	%rd766, [%rd3+8];
	cvta.to.global.u64 	%rd767, %rd766;
	add.s64 	%rd769, %rd767, %rd750;
	ld.global.u32 	%r141, [%rd769+12];
	ld.global.u8 	%rs459, [%rd1];
	setp.eq.s16 	%p384, %rs458, %rs459;
	mov.b32 	%r1071, 0;
	@%p384 bra 	$L__BB1_233;
	ld.global.u64 	%rd770, [%rd1+8];
	cvta.to.global.u64 	%rd771, %rd770;
	cvt.u32.u16 	%r968, %rs557;
	and.b32  	%r969, %r968, 255;
	mul.wide.u32 	%rd772, %r969, 4;
	add.s64 	%rd773, %rd771, %rd772;
	ld.global.u32 	%r1071, [%rd773+12];
$L__BB1_233:
	sub.s32 	%r970, %r141, %r1071;
	setp.lt.u32 	%p385, %r141, %r1071;
	add.s32 	%r971, %r970, -1;
	setp.ge.u32 	%p386, %r971, %r141;
	selp.s32 	%r972, -1, 0, %p58;
	add.s32 	%r973, %r970, %r972;
	selp.u32 	%r974, -1, 0, %p385;
	selp.u32 	%r975, -1, 0, %p386;
	selp.b32 	%r976, %r975, %r974, %p58;
	and.b32  	%r977, %r976, 1;
	setp.eq.b32 	%p448, %r977, 1;
	st.global.u32 	[%rd53+12], %r973;
	add.s16 	%rs557, %rs557, 4;
	and.b16  	%rs460, %rs557, 255;
	add.s16 	%rs570, %rs570, 4;
	and.b16  	%rs461, %rs172, 255;
	setp.ne.s16 	%p387, %rs460, %rs461;
	mov.u16 	%rs563, %rs172;
	@%p387 bra 	$L__BB1_225;
$L__BB1_234:
	setp.eq.s16 	%p388, %rs171, 0;
	@%p388 bra 	$L__BB1_280;
	setp.eq.s16 	%p390, %rs170, 0;
	@%p390 bra 	$L__BB1_241;
	ld.global.u64 	%rd774, [%rd3+8];
	cvta.to.global.u64 	%rd775, %rd774;
	cvt.u64.u16 	%rd776, %rs570;
	and.b64  	%rd54, %rd776, 255;
	cvt.u32.u16 	%r979, %rs570;
	and.b32  	%r980, %r979, 255;
	mul.wide.u32 	%rd777, %r980, 4;
	add.s64 	%rd778, %rd775, %rd777;
	ld.global.u32 	%r144, [%rd778];
	ld.global.u8 	%rs463, [%rd1];
	and.b16  	%rs464, %rs563, 255;
	setp.eq.s16 	%p391, %rs464, %rs463;
	mov.b32 	%r1072, 0;
	@%p391 bra 	$L__BB1_238;
	ld.global.u64 	%rd779, [%rd1+8];
	cvta.to.global.u64 	%rd780, %rd779;
	cvt.u32.u16 	%r981, %rs563;
	and.b32  	%r982, %r981, 255;
	mul.wide.u32 	%rd781, %r982, 4;
	add.s64 	%rd782, %rd780, %rd781;
	ld.global.u32 	%r1072, [%rd782];
$L__BB1_238:
	sub.s32 	%r984, %r144, %r1072;
	setp.lt.u32 	%p392, %r144, %r1072;
	add.s32 	%r985, %r984, -1;
	setp.ge.u32 	%p393, %r985, %r144;
	selp.s32 	%r986, -1, 0, %p448;
	add.s32 	%r987, %r984, %r986;
	selp.u32 	%r988, -1, 0, %p392;
	selp.u32 	%r989, -1, 0, %p393;
	selp.b32 	%r990, %r989, %r988, %p448;
	and.b32  	%r991, %r990, 1;
	setp.eq.b32 	%p62, %r991, 1;
	shl.b64 	%rd783, %rd54, 2;
	add.s64 	%rd55, %rd50, %rd783;
	st.global.u32 	[%rd55], %r987;
	add.s16 	%rs465, %rs563, 1;
	and.b16  	%rs466, %rs465, 255;
	ld.global.u64 	%rd784, [%rd3+8];
	cvta.to.global.u64 	%rd785, %rd784;
	add.s64 	%rd786, %rd785, %rd783;
	ld.global.u32 	%r147, [%rd786+4];
	ld.global.u8 	%rs467, [%rd1];
	setp.eq.s16 	%p394, %rs466, %rs467;
	mov.b32 	%r1073, 0;
	@%p394 bra 	$L__BB1_240;
	ld.global.u64 	%rd787, [%rd1+8];
	cvta.to.global.u64 	%rd788, %rd787;
	cvt.u32.u16 	%r992, %rs563;
	and.b32  	%r993, %r992, 255;
	mul.wide.u32 	%rd789, %r993, 4;
	add.s64 	%rd790, %rd788, %rd789;
	ld.global.u32 	%r1073, [%rd790+4];
$L__BB1_240:
	sub.s32 	%r994, %r147, %r1073;
	setp.lt.u32 	%p395, %r147, %r1073;
	add.s32 	%r995, %r994, -1;
	setp.ge.u32 	%p396, %r995, %r147;
	selp.s32 	%r996, -1, 0, %p62;
	add.s32 	%r997, %r994, %r996;
	selp.u32 	%r998, -1, 0, %p395;
	selp.u32 	%r999, -1, 0, %p396;
	selp.b32 	%r1000, %r999, %r998, %p62;
	and.b32  	%r1001, %r1000, 1;
	setp.eq.b32 	%p448, %r1001, 1;
	st.global.u32 	[%rd55+4], %r997;
	add.s16 	%rs563, %rs563, 2;
	add.s16 	%rs570, %rs570, 2;
$L__BB1_241:
	setp.eq.s16 	%p397, %rs173, 0;
	@%p397 bra 	$L__BB1_280;
	ld.global.u64 	%rd791, [%rd3+8];
	cvta.to.global.u64 	%rd792, %rd791;
	cvt.u64.u16 	%rd793, %rs570;
	and.b64  	%rd56, %rd793, 255;
	cvt.u32.u16 	%r1003, %rs570;
	and.b32  	%r1004, %r1003, 255;
	mul.wide.u32 	%rd794, %r1004, 4;
	add.s64 	%rd795, %rd792, %rd794;
	ld.global.u32 	%r150, [%rd795];
	ld.global.u8 	%rs468, [%rd1];
	and.b16  	%rs469, %rs563, 255;
	setp.eq.s16 	%p398, %rs469, %rs468;
	mov.b32 	%r1074, 0;
	@%p398 bra 	$L__BB1_244;
	ld.global.u64 	%rd796, [%rd1+8];
	cvta.to.global.u64 	%rd797, %rd796;
	cvt.u32.u16 	%r1005, %rs563;
	and.b32  	%r1006, %r1005, 255;
	mul.wide.u32 	%rd798, %r1006, 4;
	add.s64 	%rd799, %rd797, %rd798;
	ld.global.u32 	%r1074, [%rd799];
$L__BB1_244:
	sub.s32 	%r1007, %r150, %r1074;
	setp.lt.u32 	%p399, %r150, %r1074;
	add.s32 	%r1008, %r1007, -1;
	setp.ge.u32 	%p400, %r1008, %r150;
	selp.s32 	%r1009, -1, 0, %p448;
	add.s32 	%r1010, %r1007, %r1009;
	selp.u32 	%r1011, -1, 0, %p399;
	selp.u32 	%r1012, -1, 0, %p400;
	selp.b32 	%r1013, %r1012, %r1011, %p448;
	and.b32  	%r1014, %r1013, 1;
	setp.eq.b32 	%p448, %r1014, 1;
	shl.b64 	%rd800, %rd56, 2;
	add.s64 	%rd801, %rd50, %rd800;
	st.global.u32 	[%rd801], %r1010;
	add.s16 	%rs570, %rs570, 1;
	bra.uni 	$L__BB1_280;
$L__BB1_245:
	setp.gt.s16 	%p411, %rs472, 1;
	@%p411 bra 	$L__BB1_221;
	ld.global.u8 	%rs575, [%rd3];
$L__BB1_247:
	cvt.s16.s8 	%rs477, %rs575;
	setp.lt.s16 	%p412, %rs477, 1;
	@%p412 bra 	$L__BB1_251;
	ld.global.u64 	%rd812, [%rd3+8];
	cvta.to.global.u64 	%rd51, %rd812;
$L__BB1_249:
	cvt.u32.u16 	%r1022, %rs575;
	and.b32  	%r1023, %r1022, 255;
	mul.wide.u32 	%rd813, %r1023, 4;
	add.s64 	%rd814, %rd51, %rd813;
	ld.global.u32 	%r1024, [%rd814+-4];
	setp.ne.s32 	%p413, %r1024, 0;
	@%p413 bra 	$L__BB1_251;
	and.b16  	%rs478, %rs575, 255;
	add.s16 	%rs575, %rs575, -1;
	st.global.u8 	[%rd3], %rs575;
	setp.gt.u16 	%p414, %rs478, 1;
	@%p414 bra 	$L__BB1_249;
$L__BB1_251:
	ret;
$L__BB1_252:
	setp.lt.u16 	%p340, %rs167, 3;
	mov.b16 	%rs569, 0;
	mov.pred 	%p448, 0;
	mov.u16 	%rs570, %rs555;
	@%p340 bra 	$L__BB1_265;
	mov.b16 	%rs572, 0;
	mov.pred 	%p448, 0;
	mov.u16 	%rs570, %rs555;
$L__BB1_254:
	.pragma "nounroll";
	ld.global.u64 	%rd671, [%rd3+8];
	cvta.to.global.u64 	%rd672, %rd671;
	cvt.u64.u16 	%rd673, %rs570;
	and.b64  	%rd61, %rd673, 255;
	cvt.u32.u16 	%r824, %rs570;
	and.b32  	%r825, %r824, 255;
	mul.wide.u32 	%rd674, %r825, 4;
	add.s64 	%rd675, %rd672, %rd674;
	ld.global.u32 	%r167, [%rd675];
	and.b16  	%rs422, %rs572, 255;
	setp.eq.s16 	%p342, %rs422, 0;
	mov.b32 	%r1080, 0;
	@%p342 bra 	$L__BB1_256;
	ld.global.u64 	%rd676, [%rd1+8];
	cvta.to.global.u64 	%rd677, %rd676;
	cvt.u32.u16 	%r826, %rs572;
	and.b32  	%r827, %r826, 255;
	mul.wide.u32 	%rd678, %r827, 4;
	add.s64 	%rd679, %rd677, %rd678;
	ld.global.u32 	%r828, [%rd679+-4];
	shr.u32 	%r1080, %r828, %r131;
$L__BB1_256:
	ld.global.u8 	%rs423, [%rd1];
	setp.eq.s16 	%p343, %rs422, %rs423;
	mov.b32 	%r1081, 0;
	@%p343 bra 	$L__BB1_258;
	ld.global.u64 	%rd680, [%rd1+8];
	cvta.to.global.u64 	%rd681, %rd680;
	cvt.u32.u16 	%r830, %rs572;
	and.b32  	%r831, %r830, 255;
	mul.wide.u32 	%rd682, %r831, 4;
	add.s64 	%rd683, %rd681, %rd682;
	ld.global.u32 	%r832, [%rd683];
	shl.b32 	%r1081, %r832, %r130;
$L__BB1_258:
	or.b32  	%r834, %r1081, %r1080;
	sub.s32 	%r835, %r167, %r834;
	setp.lt.u32 	%p344, %r167, %r834;
	add.s32 	%r836, %r835, -1;
	setp.ge.u32 	%p345, %r836, %r167;
	selp.s32 	%r837, -1, 0, %p448;
	add.s32 	%r838, %r835, %r837;
	selp.u32 	%r839, -1, 0, %p344;
	selp.u32 	%r840, -1, 0, %p345;
	selp.b32 	%r841, %r840, %r839, %p448;
	and.b32  	%r842, %r841, 1;
	setp.eq.b32 	%p76, %r842, 1;
	shl.b64 	%rd684, %rd61, 2;
	add.s64 	%rd62, %rd50, %rd684;
	st.global.u32 	[%rd62], %r838;
	add.s16 	%rs425, %rs572, 1;
	and.b16  	%rs426, %rs425, 255;
	ld.global.u64 	%rd685, [%rd3+8];
	cvta.to.global.u64 	%rd686, %rd685;
	add.s64 	%rd687, %rd686, %rd684;
	ld.global.u32 	%r172, [%rd687+4];
	ld.global.u64 	%rd688, [%rd1+8];
	cvta.to.global.u64 	%rd689, %rd688;
	cvt.u64.u16 	%rd690, %rs572;
	and.b64  	%rd63, %rd690, 255;
	cvt.u32.u16 	%r843, %rs572;
	and.b32  	%r844, %r843, 255;
	mul.wide.u32 	%rd691, %r844, 4;
	add.s64 	%rd64, %rd689, %rd691;
	ld.global.u32 	%r173, [%rd64];
	ld.global.u8 	%rs427, [%rd1];
	setp.eq.s16 	%p346, %rs426, %rs427;
	mov.b32 	%r1082, 0;
	@%p346 bra 	$L__BB1_260;
	ld.global.u32 	%r845, [%rd64+4];
	shl.b32 	%r1082, %r845, %r130;
$L__BB1_260:
	shr.u32 	%r847, %r173, %r131;
	or.b32  	%r848, %r1082, %r847;
	sub.s32 	%r849, %r172, %r848;
	setp.lt.u32 	%p347, %r172, %r848;
	add.s32 	%r850, %r849, -1;
	setp.ge.u32 	%p348, %r850, %r172;
	selp.s32 	%r851, -1, 0, %p76;
	add.s32 	%r852, %r849, %r851;
	selp.u32 	%r853, -1, 0, %p347;
	selp.u32 	%r854, -1, 0, %p348;
	selp.b32 	%r855, %r854, %r853, %p76;
	and.b32  	%r856, %r855, 1;
	setp.eq.b32 	%p77, %r856, 1;
	st.global.u32 	[%rd62+4], %r852;
	add.s16 	%rs428, %rs572, 2;
	and.b16  	%rs429, %rs428, 255;
	ld.global.u64 	%rd692, [%rd3+8];
	cvta.to.global.u64 	%rd693, %rd692;
	add.s64 	%rd695, %rd693, %rd684;
	ld.global.u32 	%r176, [%rd695+8];
	ld.global.u64 	%rd696, [%rd1+8];
	cvta.to.global.u64 	%rd697, %rd696;
	shl.b64 	%rd698, %rd63, 2;
	add.s64 	%rd65, %rd697, %rd698;
	ld.global.u32 	%r177, [%rd65+4];
	ld.global.u8 	%rs430, [%rd1];
	setp.eq.s16 	%p349, %rs429, %rs430;
	mov.b32 	%r1083, 0;
	@%p349 bra 	$L__BB1_262;
	ld.global.u32 	%r857, [%rd65+8];
	shl.b32 	%r1083, %r857, %r130;
$L__BB1_262:
	shr.u32 	%r859, %r177, %r131;
	or.b32  	%r860, %r1083, %r859;
	sub.s32 	%r861, %r176, %r860;
	setp.lt.u32 	%p350, %r176, %r860;
	add.s32 	%r862, %r861, -1;
	setp.ge.u32 	%p351, %r862, %r176;
	selp.s32 	%r863, -1, 0, %p77;
	add.s32 	%r864, %r861, %r863;
	selp.u32 	%r865, -1, 0, %p350;
	selp.u32 	%r866, -1, 0, %p351;
	selp.b32 	%r867, %r866, %r865, %p77;
	and.b32  	%r868, %r867, 1;
	setp.eq.b32 	%p78, %r868, 1;
	st.global.u32 	[%rd62+8], %r864;
	add.s16 	%rs431, %rs572, 3;
	and.b16  	%rs432, %rs431, 255;
	ld.global.u64 	%rd699, [%rd3+8];
	cvta.to.global.u64 	%rd700, %rd699;
	add.s64 	%rd702, %rd700, %rd684;
	ld.global.u32 	%r180, [%rd702+12];
	ld.global.u64 	%rd703, [%rd1+8];
	cvta.to.global.u64 	%rd704, %rd703;
	add.s64 	%rd66, %rd704, %rd698;
	ld.global.u32 	%r181, [%rd66+8];
	ld.global.u8 	%rs433, [%rd1];
	setp.eq.s16 	%p352, %rs432, %rs433;
	mov.b32 	%r1084, 0;
	@%p352 bra 	$L__BB1_264;
	ld.global.u32 	%r869, [%rd66+12];
	shl.b32 	%r1084, %r869, %r130;
$L__BB1_264:
	shr.u32 	%r870, %r181, %r131;
	or.b32  	%r871, %r1084, %r870;
	sub.s32 	%r872, %r180, %r871;
	setp.lt.u32 	%p353, %r180, %r871;
	add.s32 	%r873, %r872, -1;
	setp.ge.u32 	%p354, %r873, %r180;
	selp.s32 	%r874, -1, 0, %p78;
	add.s32 	%r875, %r872, %r874;
	selp.u32 	%r876, -1, 0, %p353;
	selp.u32 	%r877, -1, 0, %p354;
	selp.b32 	%r878, %r877, %r876, %p78;
	and.b32  	%r879, %r878, 1;
	setp.eq.b32 	%p448, %r879, 1;
	st.global.u32 	[%rd62+12], %r875;
	add.s16 	%rs572, %rs572, 4;
	and.b16  	%rs434, %rs572, 255;
	add.s16 	%rs570, %rs570, 4;
	and.b16  	%rs435, %rs172, 255;
	setp.eq.s16 	%p355, %rs434, %rs435;
	mov.u16 	%rs569, %rs172;
	@%p355 bra 	$L__BB1_265;
	bra.uni 	$L__BB1_254;
$L__BB1_265:
	setp.eq.s16 	%p356, %rs171, 0;
	@%p356 bra 	$L__BB1_280;
	setp.eq.s16 	%p358, %rs170, 0;
	@%p358 bra 	$L__BB1_274;
	ld.global.u64 	%rd706, [%rd3+8];
	cvta.to.global.u64 	%rd707, %rd706;
	cvt.u64.u16 	%rd708, %rs570;
	and.b64  	%rd57, %rd708, 255;
	cvt.u32.u16 	%r881, %rs570;
	and.b32  	%r882, %r881, 255;
	mul.wide.u32 	%rd709, %r882, 4;
	add.s64 	%rd710, %rd707, %rd709;
	ld.global.u32 	%r153, [%rd710];
	and.b16  	%rs437, %rs569, 255;
	setp.eq.s16 	%p359, %rs437, 0;
	mov.b32 	%r1075, 0;
	@%p359 bra 	$L__BB1_269;
	ld.global.u64 	%rd711, [%rd1+8];
	cvta.to.global.u64 	%rd712, %rd711;
	cvt.u32.u16 	%r883, %rs569;
	and.b32  	%r884, %r883, 255;
	mul.wide.u32 	%rd713, %r884, 4;
	add.s64 	%rd714, %rd712, %rd713;
	ld.global.u32 	%r885, [%rd714+-4];
	shr.u32 	%r1075, %r885, %r131;
$L__BB1_269:
	ld.global.u8 	%rs438, [%rd1];
	setp.eq.s16 	%p360, %rs437, %rs438;
	mov.b32 	%r1076, 0;
	@%p360 bra 	$L__BB1_271;
	ld.global.u64 	%rd715, [%rd1+8];
	cvta.to.global.u64 	%rd716, %rd715;
	cvt.u32.u16 	%r887, %rs569;
	and.b32  	%r888, %r887, 255;
	mul.wide.u32 	%rd717, %r888, 4;
	add.s64 	%rd718, %rd716, %rd717;
	ld.global.u32 	%r889, [%rd718];
	shl.b32 	%r1076, %r889, %r130;
$L__BB1_271:
	or.b32  	%r891, %r1076, %r1075;
	sub.s32 	%r892, %r153, %r891;
	setp.lt.u32 	%p361, %r153, %r891;
	add.s32 	%r893, %r892, -1;
	setp.ge.u32 	%p362, %r893, %r153;
	selp.s32 	%r894, -1, 0, %p448;
	add.s32 	%r895, %r892, %r894;
	selp.u32 	%r896, -1, 0, %p361;
	selp.u32 	%r897, -1, 0, %p362;
	selp.b32 	%r898, %r897, %r896, %p448;
	and.b32  	%r899, %r898, 1;
	setp.eq.b32 	%p69, %r899, 1;
	shl.b64 	%rd719, %rd57, 2;
	add.s64 	%rd58, %rd50, %rd719;
	st.global.u32 	[%rd58], %r895;
	add.s16 	%rs440, %rs569, 1;
	and.b16  	%rs441, %rs440, 255;
	ld.global.u64 	%rd720, [%rd3+8];
	cvta.to.global.u64 	%rd721, %rd720;
	add.s64 	%rd722, %rd721, %rd719;
	ld.global.u32 	%r158, [%rd722+4];
	ld.global.u64 	%rd723, [%rd1+8];
	cvta.to.global.u64 	%rd724, %rd723;
	cvt.u32.u16 	%r900, %rs569;
	and.b32  	%r901, %r900, 255;
	mul.wide.u32 	%rd725, %r901, 4;
	add.s64 	%rd59, %rd724, %rd725;
	ld.global.u32 	%r159, [%rd59];
	ld.global.u8 	%rs442, [%rd1];
	setp.eq.s16 	%p363, %rs441, %rs442;
	mov.b32 	%r1077, 0;
	@%p363 bra 	$L__BB1_273;
	ld.global.u32 	%r902, [%rd59+4];
	shl.b32 	%r1077, %r902, %r130;
$L__BB1_273:
	shr.u32 	%r903, %r159, %r131;
	or.b32  	%r904, %r1077, %r903;
	sub.s32 	%r905, %r158, %r904;
	setp.lt.u32 	%p364, %r158, %r904;
	add.s32 	%r906, %r905, -1;
	setp.ge.u32 	%p365, %r906, %r158;
	selp.s32 	%r907, -1, 0, %p69;
	add.s32 	%r908, %r905, %r907;
	selp.u32 	%r909, -1, 0, %p364;
	selp.u32 	%r910, -1, 0, %p365;
	selp.b32 	%r911, %r910, %r909, %p69;
	and.b32  	%r912, %r911, 1;
	setp.eq.b32 	%p448, %r912, 1;
	st.global.u32 	[%rd58+4], %r908;
	add.s16 	%rs569, %rs569, 2;
	add.s16 	%rs570, %rs570, 2;
$L__BB1_274:
	setp.eq.s16 	%p366, %rs173, 0;
	@%p366 bra 	$L__BB1_280;
	ld.global.u64 	%rd726, [%rd3+8];
	cvta.to.global.u64 	%rd727, %rd726;
	cvt.u64.u16 	%rd728, %rs570;
	and.b64  	%rd60, %rd728, 255;
	cvt.u32.u16 	%r914, %rs570;
	and.b32  	%r915, %r914, 255;
	mul.wide.u32 	%rd729, %r915, 4;
	add.s64 	%rd730, %rd727, %rd729;
	ld.global.u32 	%r162, [%rd730];
	and.b16  	%rs443, %rs569, 255;
	setp.eq.s16 	%p367, %rs443, 0;
	mov.b32 	%r1078, 0;
	@%p367 bra 	$L__BB1_277;
	ld.global.u64 	%rd731, [%rd1+8];
	cvta.to.global.u64 	%rd732, %rd731;
	cvt.u32.u16 	%r916, %rs569;
	and.b32  	%r917, %r916, 255;
	mul.wide.u32 	%rd733, %r917, 4;
	add.s64 	%rd734, %rd732, %rd733;
	ld.global.u32 	%r918, [%rd734+-4];
	shr.u32 	%r1078, %r918, %r131;
$L__BB1_277:
	ld.global.u8 	%rs444, [%rd1];
	setp.eq.s16 	%p368, %rs443, %rs444;
	mov.b32 	%r1079, 0;
	@%p368 bra 	$L__BB1_279;
	ld.global.u64 	%rd735, [%rd1+8];
	cvta.to.global.u64 	%rd736, %rd735;
	cvt.u32.u16 	%r920, %rs569;
	and.b32  	%r921, %r920, 255;
	mul.wide.u32 	%rd737, %r921, 4;
	add.s64 	%rd738, %rd736, %rd737;
	ld.global.u32 	%r922, [%rd738];
	shl.b32 	%r1079, %r922, %r130;
$L__BB1_279:
	or.b32  	%r923, %r1079, %r1078;
	sub.s32 	%r924, %r162, %r923;
	setp.lt.u32 	%p369, %r162, %r923;
	add.s32 	%r925, %r924, -1;
	setp.ge.u32 	%p370, %r925, %r162;
	selp.s32 	%r926, -1, 0, %p448;
	add.s32 	%r927, %r924, %r926;
	selp.u32 	%r928, -1, 0, %p369;
	selp.u32 	%r929, -1, 0, %p370;
	selp.b32 	%r930, %r929, %r928, %p448;
	and.b32  	%r931, %r930, 1;
	setp.eq.b32 	%p448, %r931, 1;
	shl.b64 	%rd739, %rd60, 2;
	add.s64 	%rd740, %rd50, %rd739;
	st.global.u32 	[%rd740], %r927;
	add.s16 	%rs570, %rs570, 1;
$L__BB1_280:
	cvt.s16.s8 	%rs470, %rs570;
	setp.ge.s16 	%p401, %rs470, %rs166;
	not.pred 	%p402, %p448;
	or.pred  	%p403, %p401, %p402;
	@%p403 bra 	$L__BB1_282;
$L__BB1_281:
	ld.global.u64 	%rd802, [%rd3+8];
	cvta.to.global.u64 	%rd803, %rd802;
	cvt.u32.u16 	%r1015, %rs570;
	and.b32  	%r1016, %r1015, 255;
	mul.wide.u32 	%rd804, %r1016, 4;
	add.s64 	%rd805, %rd803, %rd804;
	ld.global.u32 	%r1017, [%rd805];
	setp.eq.s32 	%p448, %r1017, 0;
	add.s32 	%r1018, %r1017, -1;
	add.s64 	%rd806, %rd50, %rd804;
	st.global.u32 	[%rd806], %r1018;
	add.s16 	%rs471, %rs570, 1;
	cvt.s16.s8 	%rs570, %rs471;
	setp.lt.s16 	%p405, %rs570, %rs166;
	and.pred  	%p406, %p405, %p448;
	@%p406 bra 	$L__BB1_281;
$L__BB1_282:
	cvt.s16.s8 	%rs472, %rs176;
	cvt.s16.s8 	%rs473, %rs570;
	setp.lt.s16 	%p407, %rs473, %rs472;
	or.pred  	%p408, %p448, %p407;
	@%p408 bra 	$L__BB1_284;
$L__BB1_283:
	cvt.s16.s8 	%rs474, %rs570;
	add.s16 	%rs570, %rs570, -1;
	cvt.u32.u16 	%r1019, %rs570;
	and.b32  	%r1020, %r1019, 255;
	mul.wide.u32 	%rd807, %r1020, 4;
	add.s64 	%rd808, %rd50, %rd807;
	ld.global.u32 	%r1021, [%rd808];
	ld.global.u64 	%rd809, [%rd3+8];
	cvta.to.global.u64 	%rd810, %rd809;
	add.s64 	%rd811, %rd810, %rd807;
	st.global.u32 	[%rd811], %r1021;
	setp.gt.s16 	%p409, %rs474, %rs472;
	@%p409 bra 	$L__BB1_283;
$L__BB1_284:
	setp.gt.u32 	%p410, %r1067, 1;
	mov.u32 	%r1067, %r130;
	@%p410 bra 	$L__BB1_222;
	bra.uni 	$L__BB1_245;

}


// ===== COMPILED SASS (sm_100) =====

	.target	sm_100

	.elftype	@"ET_EXEC"


//--------------------- .note.nv.tkinfo           --------------------------
	.section	.note.nv.tkinfo,"",@"SHT_NOTE"
	.sectionflags	@"SHF_NOTE_NV_TKINFO"
	.tkinfo
        /*0018*/ 	.word	0x00000002
        /*0030*/ 	.string	""
        /*0030*/ 	.string	"ptxas"
        /*0030*/ 	.string	"Cuda compilation tools, release 13.0, V13.0.88"
        /*0030*/ 	.string	"Build cuda_13.0.r13.0/compiler.36424714_0"
        /*0030*/ 	.string	"-arch sm_100 -m 64 "



//--------------------- .note.nv.cuinfo           --------------------------
	.section	.note.nv.cuinfo,"",@"SHT_NOTE"
	.sectionflags	@"SHF_NOTE_NV_CUINFO"
        /*0018*/ 	.short	0x0002
        /*001a*/ 	.short	0x0064
        /*001c*/ 	.short	0x0082
	.zero		2


//--------------------- .nv.info                  --------------------------
	.section	.nv.info,"",@"SHT_CUDA_INFO"
	.align	4


	//----- nvinfo : EIATTR_REGCOUNT
	.align		4
        /*0000*/ 	.byte	0x04, 0x2f
        /*0002*/ 	.short	(.L_1 - .L_0)
	.align		4
.L_0:
        /*0004*/ 	.word	index@(_Z9kernelenkP3bigS0_S0_S0_S0_S0_S0_S0_)
        /*0008*/ 	.word	0x00000028


	//----- nvinfo : EIATTR_FRAME_SIZE
	.align		4
.L_1:
        /*000c*/ 	.byte	0x04, 0x11
        /*000e*/ 	.short	(.L_3 - .L_2)
	.align		4
.L_2:
        /*0010*/ 	.word	index@(_Z9kernelenkP3bigS0_S0_S0_S0_S0_S0_S0_)
        /*0014*/ 	.word	0x00000000


	//----- nvinfo : EIATTR_REGCOUNT
	.align		4
.L_3:
        /*0018*/ 	.byte	0x04, 0x2f
        /*001a*/ 	.short	(.L_5 - .L_4)
	.align		4
.L_4:
        /*001c*/ 	.word	index@(_Z9kerneldekP3bigS0_S0_S0_S0_S0_)
        /*0020*/ 	.word	0x00000028


	//----- nvinfo : EIATTR_FRAME_SIZE
	.align		4
.L_5:
        /*0024*/ 	.byte	0x04, 0x11
        /*0026*/ 	.short	(.L_7 - .L_6)
	.align		4
.L_6:
        /*0028*/ 	.word	index@(_Z9kerneldekP3bigS0_S0_S0_S0_S0_)
        /*002c*/ 	.word	0x00000000


	//----- nvinfo : EIATTR_MIN_STACK_SIZE
	.align		4
.L_7:
        /*0030*/ 	.byte	0x04, 0x12
        /*0032*/ 	.short	(.L_9 - .L_8)
	.align		4
.L_8:
        /*0034*/ 	.word	index@(_Z9kerneldekP3bigS0_S0_S0_S0_S0_)
        /*0038*/ 	.word	0x00000000


	//----- nvinfo : EIATTR_MIN_STACK_SIZE
	.align		4
.L_9:
        /*003c*/ 	.byte	0x04, 0x12
        /*003e*/ 	.short	(.L_11 - .L_10)
	.align		4
.L_10:
        /*0040*/ 	.word	index@(_Z9kernelenkP3bigS0_S0_S0_S0_S0_S0_S0_)
        /*0044*/ 	.word	0x00000000
.L_11:


//--------------------- .nv.compat                --------------------------
	.section	.nv.compat,"",@"SHT_CUDA_COMPAT_INFO"
	.align	4
        /*0000*/ 	.byte	0x02, 0x09, 0x00, 0x00, 0x02, 0x02, 0x01, 0x00, 0x02, 0x05, 0x05, 0x00, 0x03, 0x07, 0x01, 0x01
        /*0010*/ 	.byte	0x02, 0x03, 0x00, 0x00, 0x02, 0x06, 0x01, 0x00, 0x04, 0x0b, 0x08, 0x00, 0x09, 0x00, 0x00, 0x00
        /*0020*/ 	.byte	0x00, 0x00, 0x00, 0x00


//--------------------- .nv.info._Z9kerneldekP3bigS0_S0_S0_S0_S0_ --------------------------
	.section	.nv.info._Z9kerneldekP3bigS0_S0_S0_S0_S0_,"",@"SHT_CUDA_INFO"
	.sectionflags	@""
	.align	4


	//----- nvinfo : EIATTR_CUDA_API_VERSION
	.align		4
        /*0000*/ 	.byte	0x04, 0x37
        /*0002*/ 	.short	(.L_13 - .L_12)
.L_12:
        /*0004*/ 	.word	0x00000082


	//----- nvinfo : EIATTR_KPARAM_INFO
	.align		4
.L_13:
        /*0008*/ 	.byte	0x04, 0x17
        /*000a*/ 	.short	(.L_15 - .L_14)
.L_14:
        /*000c*/ 	.word	0x00000000
        /*0010*/ 	.short	0x0005
        /*0012*/ 	.short	0x0028
        /*0014*/ 	.byte	0x00, 0xf5, 0x21, 0x00


	//----- nvinfo : EIATTR_KPARAM_INFO
	.align		4
.L_15:
        /*0018*/ 	.byte	0x04, 0x17
        /*001a*/ 	.short	(.L_17 - .L_16)
.L_16:
        /*001c*/ 	.word	0x00000000
        /*0020*/ 	.short	0x0004
        /*0022*/ 	.short	0x0020
        /*0024*/ 	.byte	0x00, 0xf5, 0x21, 0x00


	//----- nvinfo : EIATTR_KPARAM_INFO
	.align		4
.L_17:
        /*0028*/ 	.byte	0x04, 0x17
        /*002a*/ 	.short	(.L_19 - .L_18)
.L_18:
        /*002c*/ 	.word	0x00000000
        /*0030*/ 	.short	0x0003
        /*0032*/ 	.short	0x0018
        /*0034*/ 	.byte	0x00, 0xf5, 0x21, 0x00


	//----- nvinfo : EIATTR_KPARAM_INFO
	.align		4
.L_19:
        /*0038*/ 	.byte	0x04, 0x17
        /*003a*/ 	.short	(.L_21 - .L_20)
.L_20:
        /*003c*/ 	.word	0x00000000
        /*0040*/ 	.short	0x0002
        /*0042*/ 	.short	0x0010
        /*0044*/ 	.byte	0x00, 0xf5, 0x21, 0x00


	//----- nvinfo : EIATTR_KPARAM_INFO
	.align		4
.L_21:
        /*0048*/ 	.byte	0x04, 0x17
        /*004a*/ 	.short	(.L_23 - .L_22)
.L_22:
        /*004c*/ 	.word	0x00000000
        /*0050*/ 	.short	0x0001
        /*0052*/ 	.short	0x0008
        /*0054*/ 	.byte	0x00, 0xf5, 0x21, 0x00


	//----- nvinfo : EIATTR_KPARAM_INFO
	.align		4
.L_23:
        /*0058*/ 	.byte	0x04, 0x17
        /*005a*/ 	.short	(.L_25 - .L_24)
.L_24:
        /*005c*/ 	.word	0x00000000
        /*0060*/ 	.short	0x0000
        /*0062*/ 	.short	0x0000
        /*0064*/ 	.byte	0x00, 0xf5, 0x21, 0x00


	//----- nvinfo : EIATTR_SPARSE_MMA_MASK
	.align		4
.L_25:
        /*0068*/ 	.byte	0x03, 0x50
        /*006a*/ 	.short	0x0000


	//----- nvinfo : EIATTR_MAXREG_COUNT
	.align		4
        /*006c*/ 	.byte	0x03, 0x1b
        /*006e*/ 	.short	0x00ff


	//----- nvinfo : EIATTR_MERCURY_ISA_VERSION
	.align		4
        /*0070*/ 	.byte	0x03, 0x5f
        /*0072*/ 	.short	0x0101


	//----- nvinfo : EIATTR_VRC_CTA_INIT_COUNT
	.align		4
        /*0074*/ 	.byte	0x02, 0x4a
	.zero		1
	.zero		1


	//----- nvinfo : EIATTR_EXIT_INSTR_OFFSETS
	.align		4
        /*0078*/ 	.byte	0x04, 0x1c
        /*007a*/ 	.short	(.L_27 - .L_26)


	//   ....[0]....
.L_26:
        /*007c*/ 	.word	0x000074f0


	//   ....[1]....
        /*0080*/ 	.word	0x000094a0


	//   ....[2]....
        /*0084*/ 	.word	0x00009500


	//   ....[3]....
        /*0088*/ 	.word	0x00009570


	//----- nvinfo : EIATTR_CRS_STACK_SIZE
	.align		4
.L_27:
        /*008c*/ 	.byte	0x04, 0x1e
        /*008e*/ 	.short	(.L_29 - .L_28)
.L_28:
        /*0090*/ 	.word	0x00000000


	//----- nvinfo : EIATTR_CBANK_PARAM_SIZE
	.align		4
.L_29:
        /*0094*/ 	.byte	0x03, 0x19
        /*0096*/ 	.short	0x0030


	//----- nvinfo : EIATTR_PARAM_CBANK
	.align		4
        /*0098*/ 	.byte	0x04, 0x0a
        /*009a*/ 	.short	(.L_31 - .L_30)
	.align		4
.L_30:
        /*009c*/ 	.word	index@(.nv.constant0._Z9kerneldekP3bigS0_S0_S0_S0_S0_)
        /*00a0*/ 	.short	0x0380
        /*00a2*/ 	.short	0x0030


	//----- nvinfo : EIATTR_SW_WAR
	.align		4
.L_31:
        /*00a4*/ 	.byte	0x04, 0x36
        /*00a6*/ 	.short	(.L_33 - .L_32)
.L_32:
        /*00a8*/ 	.word	0x00000008
.L_33:


//--------------------- .nv.info._Z9kernelenkP3bigS0_S0_S0_S0_S0_S0_S0_ --------------------------
	.section	.nv.info._Z9kernelenkP3bigS0_S0_S0_S0_S0_S0_S0_,"",@"SHT_CUDA_INFO"
	.sectionflags	@""
	.align	4


	//----- nvinfo : EIATTR_CUDA_API_VERSION
	.align		4
        /*0000*/ 	.byte	0x04, 0x37
        /*0002*/ 	.short	(.L_35 - .L_34)
.L_34:
        /*0004*/ 	.word	0x00000082


	//----- nvinfo : EIATTR_KPARAM_INFO
	.align		4
.L_35:
        /*0008*/ 	.byte	0x04, 0x17
        /*000a*/ 	.short	(.L_37 - .L_36)
.L_36:
        /*000c*/ 	.word	0x00000000
        /*0010*/ 	.short	0x0007
        /*0012*/ 	.short	0x0038
        /*0014*/ 	.byte	0x00, 0xf5, 0x21, 0x00


	//----- nvinfo : EIATTR_KPARAM_INFO
	.align		4
.L_37:
        /*0018*/ 	.byte	0x04, 0x17
        /*001a*/ 	.short	(.L_39 - .L_38)
.L_38:
        /*001c*/ 	.word	0x00000000
        /*0020*/ 	.short	0x0006
        /*0022*/ 	.short	0x0030
        /*0024*/ 	.byte	0x00, 0xf5, 0x21, 0x00


	//----- nvinfo : EIATTR_KPARAM_INFO
	.align		4
.L_39:
        /*0028*/ 	.byte	0x04, 0x17
        /*002a*/ 	.short	(.L_41 - .L_40)
.L_40:
        /*002c*/ 	.word	0x00000000
        /*0030*/ 	.short	0x0005
        /*0032*/ 	.short	0x0028
        /*0034*/ 	.byte	0x00, 0xf5, 0x21, 0x00


	//----- nvinfo : EIATTR_KPARAM_INFO
	.align		4
.L_41:
        /*0038*/ 	.byte	0x04, 0x17
        /*003a*/ 	.short	(.L_43 - .L_42)
.L_42:
        /*003c*/ 	.word	0x00000000
        /*0040*/ 	.short	0x0004
        /*0042*/ 	.short	0x0020
        /*0044*/ 	.byte	0x00, 0xf5, 0x21, 0x00


	//----- nvinfo : EIATTR_KPARAM_INFO
	.align		4
.L_43:
        /*0048*/ 	.byte	0x04, 0x17
        /*004a*/ 	.short	(.L_45 - .L_44)
.L_44:
        /*004c*/ 	.word	0x00000000
        /*0050*/ 	.short	0x0003
        /*0052*/ 	.short	0x0018
        /*0054*/ 	.byte	0x00, 0xf5, 0x21, 0x00


	//----- nvinfo : EIATTR_KPARAM_INFO
	.align		4
.L_45:
        /*0058*/ 	.byte	0x04, 0x17
        /*005a*/ 	.short	(.L_47 - .L_46)
.L_46:
        /*005c*/ 	.word	0x00000000
        /*0060*/ 	.short	0x0002
        /*0062*/ 	.short	0x0010
        /*0064*/ 	.byte	0x00, 0xf5, 0x21, 0x00


	//----- nvinfo : EIATTR_KPARAM_INFO
	.align		4
.L_47:
        /*0068*/ 	.byte	0x04, 0x17
        /*006a*/ 	.short	(.L_49 - .L_48)
.L_48:
        /*006c*/ 	.word	0x00000000
        /*0070*/ 	.short	0x0001
        /*0072*/ 	.short	0x0008
        /*0074*/ 	.byte	0x00, 0xf5, 0x21, 0x00


	//----- nvinfo : EIATTR_KPARAM_INFO
	.align		4
.L_49:
        /*0078*/ 	.byte	0x04, 0x17
        /*007a*/ 	.short	(.L_51 - .L_50)
.L_50:
        /*007c*/ 	.word	0x00000000
        /*0080*/ 	.short	0x0000
        /*0082*/ 	.short	0x0000
        /*0084*/ 	.byte	0x00, 0xf5, 0x21, 0x00


	//----- nvinfo : EIATTR_SPARSE_MMA_MASK
	.align		4
.L_51:
        /*0088*/ 	.byte	0x03, 0x50
        /*008a*/ 	.short	0x0000


	//----- nvinfo : EIATTR_MAXREG_COUNT
	.align		4
        /*008c*/ 	.byte	0x03, 0x1b
        /*008e*/ 	.short	0x00ff


	//----- nvinfo : EIATTR_MERCURY_ISA_VERSION
	.align		4
        /*0090*/ 	.byte	0x03, 0x5f
        /*0092*/ 	.short	0x0101


	//----- nvinfo : EIATTR_VRC_CTA_INIT_COUNT
	.align		4
        /*0094*/ 	.byte	0x02, 0x4a
	.zero		1
	.zero		1


	//----- nvinfo : EIATTR_EXIT_INSTR_OFFSETS
	.align		4
        /*0098*/ 	.byte	0x04, 0x1c
        /*009a*/ 	.short	(.L_53 - .L_52)


	//   ....[0]....
.L_52:
        /*009c*/ 	.word	0x0000f300


	//   ....[1]....
        /*00a0*/ 	.word	0x000112b0


	//   ....[2]....
        /*00a4*/ 	.word	0x00011310


	//   ....[3]....
        /*00a8*/ 	.word	0x00011380


	//----- nvinfo : EIATTR_CRS_STACK_SIZE
	.align		4
.L_53:
        /*00ac*/ 	.byte	0x04, 0x1e
        /*00ae*/ 	.short	(.L_55 - .L_54)
.L_54:
        /*00b0*/ 	.word	0x00000000


	//----- nvinfo : EIATTR_CBANK_PARAM_SIZE
	.align		4
.L_55:
        /*00b4*/ 	.byte	0x03, 0x19
        /*00b6*/ 	.short	0x0040


	//----- nvinfo : EIATTR_PARAM_CBANK
	.align		4
        /*00b8*/ 	.byte	0x04, 0x0a
        /*00ba*/ 	.short	(.L_57 - .L_56)
	.align		4
.L_56:
        /*00bc*/ 	.word	index@(.nv.constant0._Z9kernelenkP3bigS0_S0_S0_S0_S0_S0_S0_)
        /*00c0*/ 	.short	0x0380
        /*00c2*/ 	.short	0x0040


	//----- nvinfo : EIATTR_SW_WAR
	.align		4
.L_57:
        /*00c4*/ 	.byte	0x04, 0x36
        /*00c6*/ 	.short	(.L_59 - .L_58)
.L_58:
        /*00c8*/ 	.word	0x00000008
.L_59:


//--------------------- .nv.callgraph             --------------------------
	.section	.nv.callgraph,"",@"SHT_CUDA_CALLGRAPH"
	.align	4
	.sectionentsize	8
	.align		4
        /*0000*/ 	.word	0x00000000
	.align		4
        /*0004*/ 	.word	0xffffffff
	.align		4
        /*0008*/ 	.word	0x00000000
	.align		4
        /*000c*/ 	.word	0xfffffffe
	.align		4
        /*0010*/ 	.word	0x00000000
	.align		4
        /*0014*/ 	.word	0xfffffffd
	.align		4
        /*0018*/ 	.word	0x00000000
	.align		4
        /*001c*/ 	.word	0xfffffffc


//--------------------- .text._Z9kerneldekP3bigS0_S0_S0_S0_S0_ --------------------------
	.section	.text._Z9kerneldekP3bigS0_S0_S0_S0_S0_,"ax",@progbits
	.align	128
        .global         _Z9kerneldekP3bigS0_S0_S0_S0_S0_
        .type           _Z9kerneldekP3bigS0_S0_S0_S0_S0_,@function
        .size           _Z9kerneldekP3bigS0_S0_S0_S0_S0_,(.L_x_381 - _Z9kerneldekP3bigS0_S0_S0_S0_S0_)
        .other          _Z9kerneldekP3bigS0_S0_S0_S0_S0_,@"STO_CUDA_ENTRY STV_DEFAULT"
_Z9kerneldekP3bigS0_S0_S0_S0_S0_:
.text._Z9kerneldekP3bigS0_S0_S0_S0_S0_:
[----:B------:R-:W-:Y:S01]  /*0000*/  LDC R1, c[0x0][0x37c] ;  /* 0x0000df00ff017b82 */ /* 0x000fe20000000800 */
[----:B------:R-:W0:Y:S07]  /*0010*/  S2R R18, SR_TID.X ;  /* 0x0000000000127919 */ /* 0x000e2e0000002100 */
[----:B------:R-:W0:Y:S01]  /*0020*/  S2UR UR6, SR_CTAID.X ;  /* 0x00000000000679c3 */ /* 0x000e220000002500 */
[----:B------:R-:W1:Y:S07]  /*0030*/  LDCU.64 UR4, c[0x0][0x358] ;  /* 0x00006b00ff0477ac */ /* 0x000e6e0008000a00 */
[----:B------:R-:W0:Y:S08]  /*0040*/  LDC R3, c[0x0][0x360] ;  /* 0x0000d800ff037b82 */ /* 0x000e300000000800 */
[----:B------:R-:W2:Y:S08]  /*0050*/  LDC.64 R10, c[0x0][0x398] ;  /* 0x0000e600ff0a7b82 */ /* 0x000eb00000000a00 */
[----:B------:R-:W3:Y:S01]  /*0060*/  LDC.64 R12, c[0x0][0x3a0] ;  /* 0x0000e800ff0c7b82 */ /* 0x000ee20000000a00 */
[----:B0-----:R-:W-:-:S04]  /*0070*/  IMAD R18, R3, UR6, R18 ;  /* 0x0000000603127c24 */ /* 0x001fc8000f8e0212 */
[----:B--2---:R-:W-:-:S05]  /*0080*/  IMAD.WIDE R10, R18, 0x10, R10 ;  /* 0x00000010120a7825 */ /* 0x004fca00078e020a */
[----:B-1----:R-:W2:Y:S01]  /*0090*/  LDG.E.64 R2, desc[UR4][R10.64+0x8] ;  /* 0x000008040a027981 */ /* 0x002ea2000c1e1b00 */
[----:B------:R-:W0:Y:S01]  /*00a0*/  LDC.64 R8, c[0x0][0x388] ;  /* 0x0000e200ff087b82 */ /* 0x000e220000000a00 */
[----:B------:R-:W-:Y:S02]  /*00b0*/  IMAD.MOV.U32 R7, RZ, RZ, 0x1 ;  /* 0x00000001ff077424 */ /* 0x000fe400078e00ff */
[----:B---3--:R-:W-:-:S04]  /*00c0*/  IMAD.WIDE R12, R18, 0x10, R12 ;  /* 0x00000010120c7825 */ /* 0x008fc800078e020c */
[----:B------:R-:W-:Y:S01]  /*00d0*/  IMAD.MOV.U32 R17, RZ, RZ, 0x1 ;  /* 0x00000001ff117424 */ /* 0x000fe200078e00ff */
[----:B------:R-:W5:Y:S04]  /*00e0*/  LDG.E.64 R14, desc[UR4][R12.64+0x8] ;  /* 0x000008040c0e7981 */ /* 0x000f68000c1e1b00 */
[----:B------:R-:W-:Y:S04]  /*00f0*/  STG.E.U8 desc[UR4][R10.64], R7 ;  /* 0x000000070a007986 */ /* 0x000fe8000c101104 */
[----:B--2---:R1:W-:Y:S04]  /*0100*/  STG.E desc[UR4][R2.64], R17 ;  /* 0x0000001102007986 */ /* 0x0043e8000c101904 */
[----:B0-----:R-:W2:Y:S04]  /*0110*/  LDG.E.S8 R19, desc[UR4][R8.64] ;  /* 0x0000000408137981 */ /* 0x001ea8000c1e1300 */
[----:B------:R-:W2:Y:S01]  /*0120*/  LDG.E.64 R4, desc[UR4][R8.64+0x8] ;  /* 0x0000080408047981 */ /* 0x000ea2000c1e1b00 */
[----:B-1----:R-:W0:Y:S08]  /*0130*/  LDC.64 R16, c[0x0][0x380] ;  /* 0x0000e000ff107b82 */ /* 0x002e300000000a00 */
[----:B------:R-:W1:Y:S01]  /*0140*/  LDC.64 R2, c[0x0][0x3a8] ;  /* 0x0000ea00ff027b82 */ /* 0x000e620000000a00 */
[----:B--2---:R-:W-:-:S02]  /*0150*/  IMAD.WIDE R6, R19, 0x4, R4 ;  /* 0x0000000413067825 */ /* 0x004fc400078e0204 */
[----:B------:R-:W5:Y:S04]  /*0160*/  LDG.E.U8 R5, desc[UR4][R10.64] ;  /* 0x000000040a057981 */ /* 0x000f68000c1e1100 */
[----:B------:R2:W3:Y:S02]  /*0170*/  LDG.E R6, desc[UR4][R6.64+-0x4] ;  /* 0xfffffc0406067981 */ /* 0x0004e4000c1e1900 */
[----:B--2---:R-:W-:-:S04]  /*0180*/  IMAD.SHL.U32 R7, R18, 0x2, RZ ;  /* 0x0000000212077824 */ /* 0x004fc800078e00ff */
[----:B0-----:R-:W-:Y:S01]  /*0190*/  IMAD.WIDE R16, R7, 0x10, R16 ;  /* 0x0000001007107825 */ /* 0x001fe200078e0210 */
[----:B---3--:R-:W0:Y:S02]  /*01a0*/  FLO.U32 R0, R6 ;  /* 0x0000000600007300 */ /* 0x008e2400000e0000 */
[----:B0-----:R-:W-:-:S05]  /*01b0*/  IADD3 R0, PT, PT, -R0, 0x1f, RZ ;  /* 0x0000001f00007810 */ /* 0x001fca0007ffe1ff */
[----:B------:R-:W-:-:S05]  /*01c0*/  IMAD.MOV R0, RZ, RZ, -R0 ;  /* 0x000000ffff007224 */ /* 0x000fca00078e0a00 */
[----:B------:R-:W-:Y:S02]  /*01d0*/  PRMT R0, R0, 0x7710, RZ ;  /* 0x0000771000007816 */ /* 0x000fe400000000ff */
[----:B------:R-:W-:-:S03]  /*01e0*/  ISETP.NE.AND P0, PT, R6, RZ, PT ;  /* 0x000000ff0600720c */ /* 0x000fc60003f05270 */
[----:B------:R-:W-:-:S05]  /*01f0*/  VIADD R0, R0, 0x20 ;  /* 0x0000002000007836 */ /* 0x000fca0000000000 */
[----:B------:R-:W-:-:S05]  /*0200*/  SEL R0, R0, RZ, P0 ;  /* 0x000000ff00007207 */ /* 0x000fca0000000000 */
[----:B------:R-:W-:-:S04]  /*0210*/  IMAD R0, R19, 0x20, R0 ;  /* 0x0000002013007824 */ /* 0x000fc800078e0200 */
[----:B------:R-:W-:-:S05]  /*0220*/  VIADD R0, R0, 0xffffffe0 ;  /* 0xffffffe000007836 */ /* 0x000fca0000000000 */
[----:B------:R-:W-:-:S04]  /*0230*/  PRMT R4, R0, 0x9910, RZ ;  /* 0x0000991000047816 */ /* 0x000fc800000000ff */
[----:B------:R-:W-:Y:S01]  /*0240*/  ISETP.GE.AND P0, PT, R4, 0x1, PT ;  /* 0x000000010400780c */ /* 0x000fe20003f06270 */
[----:B-1----:R-:W-:-:S12]  /*0250*/  IMAD.WIDE R18, R18, 0x10, R2 ;  /* 0x0000001012127825 */ /* 0x002fd800078e0202 */
[----:B------:R-:W-:Y:S05]  /*0260*/  @!P0 BRA `(.L_x_0) ;  /* 0x0000006000b08947 */ /* 0x000fea0003800000 */
.L_x_91:
[C---:B01---5:R-:W-:Y:S01]  /*0270*/  LOP3.LUT P0, R22, R5.reuse, 0xff, RZ, 0xc0, !PT ;  /* 0x000000ff05167812 */ /* 0x063fe2000780c0ff */
[----:B------:R-:W-:Y:S01]  /*0280*/  BSSY.RECONVERGENT B0, `(.L_x_1) ;  /* 0x00000cf000007945 */ /* 0x000fe20003800200 */
[----:B------:R-:W-:-:S11]  /*0290*/  PRMT R2, R5, 0x7610, R2 ;  /* 0x0000761005027816 */ /* 0x000fd60000000002 */
[----:B------:R0:W-:Y:S01]  /*02a0*/  @!P0 STG.E.U8 desc[UR4][R18.64], RZ ;  /* 0x000000ff12008986 */ /* 0x0001e2000c101104 */
[----:B------:R-:W-:Y:S01]  /*02b0*/  @!P0 PRMT R5, RZ, 0x7610, R5 ;  /* 0x00007610ff058816 */ /* 0x000fe20000000005 */
[----:B--234-:R-:W-:Y:S06]  /*02c0*/  @!P0 BRA `(.L_x_2) ;  /* 0x0000000c00288947 */ /* 0x01cfec0003800000 */
[----:B------:R-:W-:Y:S01]  /*02d0*/  IMAD.SHL.U32 R5, R2, 0x2, RZ ;  /* 0x0000000202057824 */ /* 0x000fe200078e00ff */
[----:B------:R-:W-:Y:S04]  /*02e0*/  BSSY.RECONVERGENT B1, `(.L_x_3) ;  /* 0x0000029000017945 */ /* 0x000fe80003800200 */
[----:B------:R1:W-:Y:S01]  /*02f0*/  STG.E.U8 desc[UR4][R18.64], R5 ;  /* 0x0000000512007986 */ /* 0x0003e2000c101104 */
[----:B------:R-:W-:-:S04]  /*0300*/  PRMT R3, R5, 0x8880, RZ ;  /* 0x0000888005037816 */ /* 0x000fc800000000ff */
[----:B------:R-:W-:-:S13]  /*0310*/  ISETP.GE.AND P0, PT, R3, 0x1, PT ;  /* 0x000000010300780c */ /* 0x000fda0003f06270 */
[----:B-1----:R-:W-:Y:S05]  /*0320*/  @!P0 BRA `(.L_x_4) ;  /* 0x0000000000908947 */ /* 0x002fea0003800000 */
[----:B------:R-:W-:Y:S01]  /*0330*/  LOP3.LUT R3, R5, 0xff, RZ, 0xc0, !PT ;  /* 0x000000ff05037812 */ /* 0x000fe200078ec0ff */
[----:B------:R-:W-:Y:S01]  /*0340*/  BSSY.RECONVERGENT B2, `(.L_x_5) ;  /* 0x000001a000027945 */ /* 0x000fe20003800200 */
[----:B------:R-:W-:Y:S02]  /*0350*/  LOP3.LUT R4, R2, 0x1, RZ, 0xc0, !PT ;  /* 0x0000000102047812 */ /* 0x000fe400078ec0ff */
[----:B------:R-:W-:Y:S02]  /*0360*/  ISETP.GE.U32.AND P0, PT, R3, 0x4, PT ;  /* 0x000000040300780c */ /* 0x000fe40003f06070 */
[----:B------:R-:W-:Y:S02]  /*0370*/  ISETP.NE.U32.AND P1, PT, R4, 0x1, PT ;  /* 0x000000010400780c */ /* 0x000fe40003f25070 */
[----:B------:R-:W-:-:S09]  /*0380*/  PRMT R3, RZ, 0x7610, R3 ;  /* 0x00007610ff037816 */ /* 0x000fd20000000003 */
[----:B------:R-:W-:Y:S05]  /*0390*/  @!P0 BRA `(.L_x_6) ;  /* 0x0000000000508947 */ /* 0x000fea0003800000 */
[----:B------:R-:W-:Y:S02]  /*03a0*/  LOP3.LUT R27, R5, 0x7c, RZ, 0xc0, !PT ;  /* 0x0000007c051b7812 */ /* 0x000fe400078ec0ff */
[----:B------:R-:W-:Y:S02]  /*03b0*/  PRMT R23, RZ, 0x7610, R23 ;  /* 0x00007610ff177816 */ /* 0x000fe40000000017 */
[----:B------:R-:W-:-:S07]  /*03c0*/  PRMT R3, R27, 0x7610, R3 ;  /* 0x000076101b037816 */ /* 0x000fce0000000003 */
.L_x_7:
[----:B--2---:R-:W2:Y:S01]  /*03d0*/  LDG.E.64 R4, desc[UR4][R18.64+0x8] ;  /* 0x0000080412047981 */ /* 0x004ea2000c1e1b00 */
[----:B------:R-:W-:-:S05]  /*03e0*/  LOP3.LUT R25, R23, 0xff, RZ, 0xc0, !PT ;  /* 0x000000ff17197812 */ /* 0x000fca00078ec0ff */
[----:B--2---:R-:W-:-:S05]  /*03f0*/  IMAD.WIDE.U32 R4, R25, 0x4, R4 ;  /* 0x0000000419047825 */ /* 0x004fca00078e0004 */
[----:B------:R1:W-:Y:S04]  /*0400*/  STG.E desc[UR4][R4.64], RZ ;  /* 0x000000ff04007986 */ /* 0x0003e8000c101904 */
[----:B------:R-:W2:Y:S02]  /*0410*/  LDG.E.64 R6, desc[UR4][R18.64+0x8] ;  /* 0x0000080412067981 */ /* 0x000ea4000c1e1b00 */
[----:B--2---:R-:W-:-:S05]  /*0420*/  IMAD.WIDE.U32 R6, R25, 0x4, R6 ;  /* 0x0000000419067825 */ /* 0x004fca00078e0006 */
[----:B------:R2:W-:Y:S04]  /*0430*/  STG.E desc[UR4][R6.64+0x4], RZ ;  /* 0x000004ff06007986 */ /* 0x0005e8000c101904 */
[----:B------:R-:W3:Y:S02]  /*0440*/  LDG.E.64 R8, desc[UR4][R18.64+0x8] ;  /* 0x0000080412087981 */ /* 0x000ee4000c1e1b00 */
[----:B---3--:R-:W-:-:S05]  /*0450*/  IMAD.WIDE.U32 R8, R25, 0x4, R8 ;  /* 0x0000000419087825 */ /* 0x008fca00078e0008 */
[----:B------:R2:W-:Y:S04]  /*0460*/  STG.E desc[UR4][R8.64+0x8], RZ ;  /* 0x000008ff08007986 */ /* 0x0005e8000c101904 */
[----:B------:R-:W3:Y:S01]  /*0470*/  LDG.E.64 R20, desc[UR4][R18.64+0x8] ;  /* 0x0000080412147981 */ /* 0x000ee2000c1e1b00 */
[----:B------:R-:W-:-:S05]  /*0480*/  VIADD R23, R23, 0x4 ;  /* 0x0000000417177836 */ /* 0x000fca0000000000 */
[----:B-1----:R-:W-:-:S04]  /*0490*/  LOP3.LUT R4, R23, 0xff, RZ, 0xc0, !PT ;  /* 0x000000ff17047812 */ /* 0x002fc800078ec0ff */
[----:B------:R-:W-:Y:S01]  /*04a0*/  ISETP.NE.AND P0, PT, R4, R27, PT ;  /* 0x0000001b0400720c */ /* 0x000fe20003f05270 */
[----:B---3--:R-:W-:-:S05]  /*04b0*/  IMAD.WIDE.U32 R20, R25, 0x4, R20 ;  /* 0x0000000419147825 */ /* 0x008fca00078e0014 */
[----:B------:R2:W-:Y:S07]  /*04c0*/  STG.E desc[UR4][R20.64+0xc], RZ ;  /* 0x00000cff14007986 */ /* 0x0005ee000c101904 */
[----:B------:R-:W-:Y:S05]  /*04d0*/  @P0 BRA `(.L_x_7) ;  /* 0xfffffffc00bc0947 */ /* 0x000fea000383ffff */
.L_x_6:
[----:B------:R-:W-:Y:S05]  /*04e0*/  BSYNC.RECONVERGENT B2 ;  /* 0x0000000000027941 */ /* 0x000fea0003800200 */
.L_x_5:
[----:B------:R-:W-:Y:S05]  /*04f0*/  @P1 BRA `(.L_x_4) ;  /* 0x00000000001c1947 */ /* 0x000fea0003800000 */
[----:B------:R-:W3:Y:S01]  /*0500*/  LDG.E.64 R4, desc[UR4][R18.64+0x8] ;  /* 0x0000080412047981 */ /* 0x000ee2000c1e1b00 */
[----:B------:R-:W-:-:S05]  /*0510*/  LOP3.LUT R3, R3, 0xffff, RZ, 0xc0, !PT ;  /* 0x0000ffff03037812 */ /* 0x000fca00078ec0ff */
[----:B---3--:R-:W-:-:S05]  /*0520*/  IMAD.WIDE.U32 R4, R3, 0x4, R4 ;  /* 0x0000000403047825 */ /* 0x008fca00078e0004 */
[----:B------:R1:W-:Y:S04]  /*0530*/  STG.E desc[UR4][R4.64], RZ ;  /* 0x000000ff04007986 */ /* 0x0003e8000c101904 */
[----:B--2---:R-:W2:Y:S02]  /*0540*/  LDG.E.64 R6, desc[UR4][R18.64+0x8] ;  /* 0x0000080412067981 */ /* 0x004ea4000c1e1b00 */
[----:B--2---:R-:W-:-:S05]  /*0550*/  IMAD.WIDE.U32 R6, R3, 0x4, R6 ;  /* 0x0000000403067825 */ /* 0x004fca00078e0006 */
[----:B------:R1:W-:Y:S02]  /*0560*/  STG.E desc[UR4][R6.64+0x4], RZ ;  /* 0x000004ff06007986 */ /* 0x0003e4000c101904 */
.L_x_4:
[----:B------:R-:W-:Y:S05]  /*0570*/  BSYNC.RECONVERGENT B1 ;  /* 0x0000000000017941 */ /* 0x000fea0003800200 */
.L_x_3:
[----:B------:R-:W-:Y:S01]  /*0580*/  PRMT R3, R2, 0x8880, RZ ;  /* 0x0000888002037816 */ /* 0x000fe200000000ff */
[----:B------:R-:W-:Y:S03]  /*0590*/  BSSY.RECONVERGENT B1, `(.L_x_8) ;  /* 0x0000094000017945 */ /* 0x000fe60003800200 */
[----:B------:R-:W-:-:S13]  /*05a0*/  ISETP.GE.AND P0, PT, R3, 0x1, PT ;  /* 0x000000010300780c */ /* 0x000fda0003f06270 */
[----:B------:R-:W-:Y:S05]  /*05b0*/  @!P0 BRA `(.L_x_9) ;  /* 0x0000000800448947 */ /* 0x000fea0003800000 */
[----:B------:R-:W-:Y:S02]  /*05c0*/  ISETP.GE.U32.AND P0, PT, R22, 0x4, PT ;  /* 0x000000041600780c */ /* 0x000fe40003f06070 */
[C---:B------:R-:W-:Y:S02]  /*05d0*/  LOP3.LUT R26, R2.reuse, 0x3, RZ, 0xc0, !PT ;  /* 0x00000003021a7812 */ /* 0x040fe400078ec0ff */
[----:B------:R-:W-:Y:S02]  /*05e0*/  LOP3.LUT R3, R2, 0x7c, RZ, 0xc0, !PT ;  /* 0x0000007c02037812 */ /* 0x000fe400078ec0ff */
[----:B--2---:R-:W-:-:S07]  /*05f0*/  PRMT R9, RZ, 0x7610, R9 ;  /* 0x00007610ff097816 */ /* 0x004fce0000000009 */
.L_x_18:
[----:B-1----:R-:W2:Y:S01]  /*0600*/  LDG.E.64 R4, desc[UR4][R10.64+0x8] ;  /* 0x000008040a047981 */ /* 0x002ea2000c1e1b00 */
[----:B------:R-:W-:-:S05]  /*0610*/  LOP3.LUT R8, R9, 0xff, RZ, 0xc0, !PT ;  /* 0x000000ff09087812 */ /* 0x000fca00078ec0ff */
[----:B--2---:R-:W-:-:S05]  /*0620*/  IMAD.WIDE.U32 R4, R8, 0x4, R4 ;  /* 0x0000000408047825 */ /* 0x004fca00078e0004 */
[----:B------:R-:W2:Y:S01]  /*0630*/  LDG.E R20, desc[UR4][R4.64] ;  /* 0x0000000404147981 */ /* 0x000ea2000c1e1900 */
[----:B------:R-:W-:Y:S01]  /*0640*/  BSSY.RECONVERGENT B2, `(.L_x_10) ;  /* 0x0000081000027945 */ /* 0x000fe20003800200 */
[----:B--2---:R-:W-:-:S13]  /*0650*/  ISETP.NE.AND P1, PT, R20, RZ, PT ;  /* 0x000000ff1400720c */ /* 0x004fda0003f25270 */
[----:B------:R-:W-:Y:S05]  /*0660*/  @!P1 BRA `(.L_x_11) ;  /* 0x0000000400f89947 */ /* 0x000fea0003800000 */
[----:B------:R-:W-:Y:S01]  /*0670*/  BSSY.RECONVERGENT B3, `(.L_x_12) ;  /* 0x0000040000037945 */ /* 0x000fe20003800200 */
[----:B------:R-:W-:Y:S01]  /*0680*/  PRMT R22, RZ, 0x7610, R22 ;  /* 0x00007610ff167816 */ /* 0x000fe20000000016 */
[----:B------:R-:W-:Y:S02]  /*0690*/  IMAD.MOV.U32 R24, RZ, RZ, RZ ;  /* 0x000000ffff187224 */ /* 0x000fe400078e00ff */
[----:B------:R-:W-:Y:S05]  /*06a0*/  @!P0 BRA `(.L_x_13) ;  /* 0x0000000000f08947 */ /* 0x000fea0003800000 */
[----:B------:R-:W-:Y:S01]  /*06b0*/  BSSY.RECONVERGENT B4, `(.L_x_14) ;  /* 0x000003a000047945 */ /* 0x000fe20003800200 */
[----:B------:R-:W-:Y:S01]  /*06c0*/  PRMT R22, RZ, 0x7610, R22 ;  /* 0x00007610ff167816 */ /* 0x000fe20000000016 */
[----:B------:R-:W-:-:S07]  /*06d0*/  IMAD.MOV.U32 R24, RZ, RZ, RZ ;  /* 0x000000ffff187224 */ /* 0x000fce00078e00ff */
.L_x_15:
[----:B-1----:R-:W2:Y:S04]  /*06e0*/  LDG.E.64 R6, desc[UR4][R10.64+0x8] ;  /* 0x000008040a067981 */ /* 0x002ea8000c1e1b00 */
[----:B------:R-:W3:Y:S01]  /*06f0*/  LDG.E.64 R4, desc[UR4][R18.64+0x8] ;  /* 0x0000080412047981 */ /* 0x000ee2000c1e1b00 */
[C---:B------:R-:W-:Y:S01]  /*0700*/  IMAD.IADD R23, R22.reuse, 0x1, R9 ;  /* 0x0000000116177824 */ /* 0x040fe200078e0209 */
[----:B------:R-:W-:-:S04]  /*0710*/  LOP3.LUT R21, R22, 0xff, RZ, 0xc0, !PT ;  /* 0x000000ff16157812 */ /* 0x000fc800078ec0ff */
[----:B------:R-:W-:Y:S01]  /*0720*/  LOP3.LUT R23, R23, 0xff, RZ, 0xc0, !PT ;  /* 0x000000ff17177812 */ /* 0x000fe200078ec0ff */
[----:B--2---:R-:W-:-:S04]  /*0730*/  IMAD.WIDE.U32 R6, R21, 0x4, R6 ;  /* 0x0000000415067825 */ /* 0x004fc800078e0006 */
[----:B---3--:R-:W-:Y:S02]  /*0740*/  IMAD.WIDE.U32 R4, R23, 0x4, R4 ;  /* 0x0000000417047825 */ /* 0x008fe400078e0004 */
[----:B------:R-:W2:Y:S04]  /*0750*/  LDG.E R7, desc[UR4][R6.64] ;  /* 0x0000000406077981 */ /* 0x000ea8000c1e1900 */
[----:B------:R-:W2:Y:S02]  /*0760*/  LDG.E R25, desc[UR4][R4.64] ;  /* 0x0000000404197981 */ /* 0x000ea4000c1e1900 */
[----:B--2---:R-:W-:-:S04]  /*0770*/  IMAD R25, R20, R7, R25 ;  /* 0x0000000714197224 */ /* 0x004fc800078e0219 */
[----:B------:R-:W-:-:S05]  /*0780*/  IMAD.IADD R25, R25, 0x1, R24 ;  /* 0x0000000119197824 */ /* 0x000fca00078e0218 */
[----:B------:R-:W-:-:S04]  /*0790*/  ISETP.NE.AND P1, PT, R25, -0x1, PT ;  /* 0xffffffff1900780c */ /* 0x000fc80003f25270 */
[----:B------:R-:W-:-:S05]  /*07a0*/  SEL R27, R25, RZ, P1 ;  /* 0x000000ff191b7207 */ /* 0x000fca0000800000 */
[----:B------:R1:W-:Y:S04]  /*07b0*/  STG.E desc[UR4][R4.64], R27 ;  /* 0x0000001b04007986 */ /* 0x0003e8000c101904 */
[----:B------:R-:W2:Y:S04]  /*07c0*/  LDG.E.64 R24, desc[UR4][R10.64+0x8] ;  /* 0x000008040a187981 */ /* 0x000ea8000c1e1b00 */
[----:B------:R-:W3:Y:S01]  /*07d0*/  LDG.E.64 R30, desc[UR4][R18.64+0x8] ;  /* 0x00000804121e7981 */ /* 0x000ee2000c1e1b00 */
[----:B--2---:R-:W-:-:S04]  /*07e0*/  IMAD.WIDE.U32 R28, R21, 0x4, R24 ;  /* 0x00000004151c7825 */ /* 0x004fc800078e0018 */
[----:B---3--:R-:W-:Y:S02]  /*07f0*/  IMAD.WIDE.U32 R24, R23, 0x4, R30 ;  /* 0x0000000417187825 */ /* 0x008fe400078e001e */
[----:B------:R-:W2:Y:S04]  /*0800*/  LDG.E R29, desc[UR4][R28.64+0x4] ;  /* 0x000004041c1d7981 */ /* 0x000ea8000c1e1900 */
[----:B------:R-:W2:Y:S02]  /*0810*/  LDG.E R6, desc[UR4][R24.64+0x4] ;  /* 0x0000040418067981 */ /* 0x000ea4000c1e1900 */
[----:B--2---:R-:W-:-:S04]  /*0820*/  IMAD R6, R20, R29, R6 ;  /* 0x0000001d14067224 */ /* 0x004fc800078e0206 */
[----:B------:R-:W-:Y:S02]  /*0830*/  VIADD R7, R6, 0x1 ;  /* 0x0000000106077836 */ /* 0x000fe40000000000 */
[----:B------:R-:W-:-:S05]  /*0840*/  @P1 IMAD.MOV R7, RZ, RZ, R6 ;  /* 0x000000ffff071224 */ /* 0x000fca00078e0206 */
[----:B------:R-:W-:-:S04]  /*0850*/  ISETP.NE.AND P1, PT, R7, -0x1, PT ;  /* 0xffffffff0700780c */ /* 0x000fc80003f25270 */
[----:B-1----:R-:W-:-:S05]  /*0860*/  SEL R27, R7, RZ, P1 ;  /* 0x000000ff071b7207 */ /* 0x002fca0000800000 */
        /* <DEDUP_REMOVED lines=18> */
[----:B------:R-:W2:Y:S01]  /*0990*/  LDG.E R21, desc[UR4][R6.64+0xc] ;  /* 0x00000c0406157981 */ /* 0x000ea2000c1e1900 */
[----:B------:R-:W-:-:S05]  /*09a0*/  VIADD R22, R22, 0x4 ;  /* 0x0000000416167836 */ /* 0x000fca0000000000 */
[----:B-1----:R-:W-:-:S04]  /*09b0*/  LOP3.LUT R4, R22, 0xff, RZ, 0xc0, !PT ;  /* 0x000000ff16047812 */ /* 0x002fc800078ec0ff */
[----:B------:R-:W-:Y:S01]  /*09c0*/  ISETP.NE.AND P2, PT, R4, R3, PT ;  /* 0x000000030400720c */ /* 0x000fe20003f45270 */
[----:B--2---:R-:W-:-:S04]  /*09d0*/  IMAD R21, R20, R25, R21 ;  /* 0x0000001914157224 */ /* 0x004fc800078e0215 */
[----:B------:R-:W-:Y:S02]  /*09e0*/  VIADD R23, R21, 0x1 ;  /* 0x0000000115177836 */ /* 0x000fe40000000000 */
[----:B------:R-:W-:-:S05]  /*09f0*/  @P1 IMAD.MOV R23, RZ, RZ, R21 ;  /* 0x000000ffff171224 */ /* 0x000fca00078e0215 */
[----:B------:R-:W-:-:S04]  /*0a00*/  ISETP.NE.AND P1, PT, R23, -0x1, PT ;  /* 0xffffffff1700780c */ /* 0x000fc80003f25270 */
[----:B------:R-:W-:Y:S02]  /*0a10*/  SEL R23, R23, RZ, P1 ;  /* 0x000000ff17177207 */ /* 0x000fe40000800000 */
[----:B------:R-:W-:-:S03]  /*0a20*/  SEL R24, RZ, 0x1, P1 ;  /* 0x00000001ff187807 */ /* 0x000fc60000800000 */
[----:B------:R1:W-:Y:S01]  /*0a30*/  STG.E desc[UR4][R6.64+0xc], R23 ;  /* 0x00000c1706007986 */ /* 0x0003e2000c101904 */
[----:B------:R-:W-:Y:S05]  /*0a40*/  @P2 BRA `(.L_x_15) ;  /* 0xfffffffc00242947 */ /* 0x000fea000383ffff */
[----:B------:R-:W-:Y:S05]  /*0a50*/  BSYNC.RECONVERGENT B4 ;  /* 0x0000000000047941 */ /* 0x000fea0003800200 */
.L_x_14:
[----:B------:R-:W-:-:S07]  /*0a60*/  PRMT R22, R3, 0x7610, R22 ;  /* 0x0000761003167816 */ /* 0x000fce0000000016 */
.L_x_13:
[----:B------:R-:W-:Y:S05]  /*0a70*/  BSYNC.RECONVERGENT B3 ;  /* 0x0000000000037941 */ /* 0x000fea0003800200 */
.L_x_12:
[----:B------:R-:W-:Y:S01]  /*0a80*/  ISETP.NE.AND P1, PT, R26, RZ, PT ;  /* 0x000000ff1a00720c */ /* 0x000fe20003f25270 */
[----:B------:R-:W-:-:S12]  /*0a90*/  BSSY.RECONVERGENT B3, `(.L_x_16) ;  /* 0x0000036000037945 */ /* 0x000fd80003800200 */
[----:B------:R-:W-:Y:S05]  /*0aa0*/  @!P1 BRA `(.L_x_17) ;  /* 0x0000000000d09947 */ /* 0x000fea0003800000 */
        /* <DEDUP_REMOVED lines=8> */
[----:B------:R-:W2:Y:S01]  /*0b30*/  LDG.E R22, desc[UR4][R4.64] ;  /* 0x0000000404167981 */ /* 0x000ea2000c1e1900 */
[----:B------:R-:W-:Y:S01]  /*0b40*/  ISETP.NE.AND P1, PT, R26, 0x1, PT ;  /* 0x000000011a00780c */ /* 0x000fe20003f25270 */
[----:B--2---:R-:W-:-:S04]  /*0b50*/  IMAD R23, R20, R7, R22 ;  /* 0x0000000714177224 */ /* 0x004fc800078e0216 */
[----:B------:R-:W-:-:S05]  /*0b60*/  IMAD.IADD R23, R23, 0x1, R24 ;  /* 0x0000000117177824 */ /* 0x000fca00078e0218 */
[----:B------:R-:W-:-:S04]  /*0b70*/  ISETP.NE.AND P3, PT, R23, -0x1, PT ;  /* 0xffffffff1700780c */ /* 0x000fc80003f65270 */
[----:B------:R-:W-:-:S05]  /*0b80*/  SEL R23, R23, RZ, P3 ;  /* 0x000000ff17177207 */ /* 0x000fca0001800000 */
[----:B------:R2:W-:Y:S01]  /*0b90*/  STG.E desc[UR4][R4.64], R23 ;  /* 0x0000001704007986 */ /* 0x0005e2000c101904 */
[----:B------:R-:W-:Y:S05]  /*0ba0*/  @!P1 BRA `(.L_x_17) ;  /* 0x0000000000909947 */ /* 0x000fea0003800000 */
[----:B--2---:R-:W2:Y:S04]  /*0bb0*/  LDG.E.64 R4, desc[UR4][R10.64+0x8] ;  /* 0x000008040a047981 */ /* 0x004ea8000c1e1b00 */
[----:B------:R-:W3:Y:S01]  /*0bc0*/  LDG.E.64 R6, desc[UR4][R18.64+0x8] ;  /* 0x0000080412067981 */ /* 0x000ee2000c1e1b00 */
[C---:B------:R-:W-:Y:S01]  /*0bd0*/  IADD3 R8, P1, PT, R21.reuse, R8, RZ ;  /* 0x0000000815087210 */ /* 0x040fe20007f3e0ff */
[----:B------:R-:W-:Y:S01]  /*0be0*/  IMAD.SHL.U32 R27, R21, 0x4, RZ ;  /* 0x00000004151b7824 */ /* 0x000fe200078e00ff */
[----:B------:R-:W-:-:S03]  /*0bf0*/  SHF.R.U32.HI R21, RZ, 0x1e, R21 ;  /* 0x0000001eff157819 */ /* 0x000fc60000011615 */
[----:B------:R-:W-:Y:S02]  /*0c00*/  IMAD.X R23, RZ, RZ, RZ, P1 ;  /* 0x000000ffff177224 */ /* 0x000fe400008e06ff */
[----:B------:R-:W-:-:S03]  /*0c10*/  IMAD.SHL.U32 R25, R8, 0x4, RZ ;  /* 0x0000000408197824 */ /* 0x000fc600078e00ff */
[----:B------:R-:W-:Y:S02]  /*0c20*/  SHF.L.U64.HI R23, R8, 0x2, R23 ;  /* 0x0000000208177819 */ /* 0x000fe40000010217 */
[----:B--2---:R-:W-:Y:S02]  /*0c30*/  IADD3 R28, P1, PT, R4, R27, RZ ;  /* 0x0000001b041c7210 */ /* 0x004fe40007f3e0ff */
[----:B---3--:R-:W-:-:S03]  /*0c40*/  IADD3 R4, P2, PT, R6, R25, RZ ;  /* 0x0000001906047210 */ /* 0x008fc60007f5e0ff */
[----:B------:R-:W-:Y:S02]  /*0c50*/  IMAD.X R29, R5, 0x1, R21, P1 ;  /* 0x00000001051d7824 */ /* 0x000fe400008e0615 */
[----:B------:R-:W-:-:S04]  /*0c60*/  IMAD.X R5, R7, 0x1, R23, P2 ;  /* 0x0000000107057824 */ /* 0x000fc800010e0617 */
[----:B------:R-:W2:Y:S04]  /*0c70*/  LDG.E R29, desc[UR4][R28.64+0x4] ;  /* 0x000004041c1d7981 */ /* 0x000ea8000c1e1900 */
[----:B------:R-:W2:Y:S01]  /*0c80*/  LDG.E R6, desc[UR4][R4.64+0x4] ;  /* 0x0000040404067981 */ /* 0x000ea2000c1e1900 */
[----:B------:R-:W-:Y:S01]  /*0c90*/  ISETP.NE.AND P1, PT, R26, 0x2, PT ;  /* 0x000000021a00780c */ /* 0x000fe20003f25270 */
[----:B--2---:R-:W-:-:S04]  /*0ca0*/  IMAD R6, R20, R29, R6 ;  /* 0x0000001d14067224 */ /* 0x004fc800078e0206 */
[----:B------:R-:W-:Y:S02]  /*0cb0*/  VIADD R8, R6, 0x1 ;  /* 0x0000000106087836 */ /* 0x000fe40000000000 */
[----:B------:R-:W-:-:S05]  /*0cc0*/  @P3 IMAD.MOV R8, RZ, RZ, R6 ;  /* 0x000000ffff083224 */ /* 0x000fca00078e0206 */
[----:B------:R-:W-:-:S04]  /*0cd0*/  ISETP.NE.AND P2, PT, R8, -0x1, PT ;  /* 0xffffffff0800780c */ /* 0x000fc80003f45270 */
[----:B------:R-:W-:-:S05]  /*0ce0*/  SEL R33, R8, RZ, P2 ;  /* 0x000000ff08217207 */ /* 0x000fca0001000000 */
[----:B------:R1:W-:Y:S04]  /*0cf0*/  STG.E desc[UR4][R4.64+0x4], R33 ;  /* 0x0000042104007986 */ /* 0x0003e8000c101904 */
[----:B------:R-:W2:Y:S04]  /*0d00*/  @P1 LDG.E.64 R30, desc[UR4][R10.64+0x8] ;  /* 0x000008040a1e1981 */ /* 0x000ea8000c1e1b00 */
[----:B------:R-:W3:Y:S01]  /*0d10*/  @P1 LDG.E.64 R6, desc[UR4][R18.64+0x8] ;  /* 0x0000080412061981 */ /* 0x000ee2000c1e1b00 */
[----:B--2---:R-:W-:Y:S02]  /*0d20*/  @P1 IADD3 R24, P2, PT, R30, R27, RZ ;  /* 0x0000001b1e181210 */ /* 0x004fe40007f5e0ff */
[----:B---3--:R-:W-:-:S03]  /*0d30*/  @P1 IADD3 R6, P3, PT, R6, R25, RZ ;  /* 0x0000001906061210 */ /* 0x008fc60007f7e0ff */
[----:B------:R-:W-:Y:S02]  /*0d40*/  @P1 IMAD.X R25, R31, 0x1, R21, P2 ;  /* 0x000000011f191824 */ /* 0x000fe400010e0615 */
[----:B------:R-:W-:-:S04]  /*0d50*/  @P1 IMAD.X R7, R7, 0x1, R23, P3 ;  /* 0x0000000107071824 */ /* 0x000fc800018e0617 */
[----:B------:R-:W2:Y:S04]  /*0d60*/  @P1 LDG.E R25, desc[UR4][R24.64+0x8] ;  /* 0x0000080418191981 */ /* 0x000ea8000c1e1900 */
[----:B------:R-:W2:Y:S01]  /*0d70*/  @P1 LDG.E R21, desc[UR4][R6.64+0x8] ;  /* 0x0000080406151981 */ /* 0x000ea2000c1e1900 */
[----:B------:R-:W-:Y:S01]  /*0d80*/  ISETP.NE.AND P2, PT, R8, -0x1, P1 ;  /* 0xffffffff0800780c */ /* 0x000fe20000f45270 */
[----:B--2---:R-:W-:-:S04]  /*0d90*/  @P1 IMAD R21, R20, R25, R21 ;  /* 0x0000001914151224 */ /* 0x004fc800078e0215 */
[----:B-1----:R-:W-:-:S08]  /*0da0*/  @P1 VIADD R4, R21, 0x1 ;  /* 0x0000000115041836 */ /* 0x002fd00000000000 */
[----:B------:R-:W-:-:S05]  /*0db0*/  @P2 IMAD.MOV R4, RZ, RZ, R21 ;  /* 0x000000ffff042224 */ /* 0x000fca00078e0215 */
[----:B------:R-:W-:-:S04]  /*0dc0*/  @P1 ISETP.NE.AND P2, PT, R4, -0x1, PT ;  /* 0xffffffff0400180c */ /* 0x000fc80003f45270 */
[----:B------:R-:W-:-:S05]  /*0dd0*/  @P1 SEL R5, R4, RZ, P2 ;  /* 0x000000ff04051207 */ /* 0x000fca0001000000 */
[----:B------:R3:W-:Y:S04]  /*0de0*/  @P1 STG.E desc[UR4][R6.64+0x8], R5 ;  /* 0x0000080506001986 */ /* 0x0007e8000c101904 */
.L_x_17:
[----:B------:R-:W-:Y:S05]  /*0df0*/  BSYNC.RECONVERGENT B3 ;  /* 0x0000000000037941 */ /* 0x000fea0003800200 */
.L_x_16:
[----:B--23--:R-:W2:Y:S01]  /*0e00*/  LDG.E.64 R4, desc[UR4][R18.64+0x8] ;  /* 0x0000080412047981 */ /* 0x00cea2000c1e1b00 */
[----:B-1----:R-:W-:-:S05]  /*0e10*/  IMAD.IADD R6, R9, 0x1, R2 ;  /* 0x0000000109067824 */ /* 0x002fca00078e0202 */
[----:B------:R-:W-:-:S05]  /*0e20*/  LOP3.LUT R7, R6, 0xff, RZ, 0xc0, !PT ;  /* 0x000000ff06077812 */ /* 0x000fca00078ec0ff */
[----:B--2---:R-:W-:-:S05]  /*0e30*/  IMAD.WIDE.U32 R4, R7, 0x4, R4 ;  /* 0x0000000407047825 */ /* 0x004fca00078e0004 */
[----:B------:R1:W-:Y:S02]  /*0e40*/  STG.E desc[UR4][R4.64], RZ ;  /* 0x000000ff04007986 */ /* 0x0003e4000c101904 */
.L_x_11:
[----:B------:R-:W-:Y:S05]  /*0e50*/  BSYNC.RECONVERGENT B2 ;  /* 0x0000000000027941 */ /* 0x000fea0003800200 */
.L_x_10:
[----:B------:R-:W-:Y:S01]  /*0e60*/  VIADD R9, R9, 0x1 ;  /* 0x0000000109097836 */ /* 0x000fe20000000000 */
[----:B-1----:R-:W-:-:S04]  /*0e70*/  PRMT R5, R2, 0x8880, RZ ;  /* 0x0000888002057816 */ /* 0x002fc800000000ff */
[C---:B------:R-:W-:Y:S02]  /*0e80*/  PRMT R4, R9.reuse, 0x8880, RZ ;  /* 0x0000888009047816 */ /* 0x040fe400000000ff */
[----:B------:R-:W-:Y:S02]  /*0e90*/  PRMT R9, R9, 0x8880, RZ ;  /* 0x0000888009097816 */ /* 0x000fe400000000ff */
[----:B------:R-:W-:Y:S02]  /*0ea0*/  ISETP.GE.AND P1, PT, R4, R5, PT ;  /* 0x000000050400720c */ /* 0x000fe40003f26270 */
[----:B------:R-:W-:-:S11]  /*0eb0*/  PRMT R9, R9, 0x7710, RZ ;  /* 0x0000771009097816 */ /* 0x000fd600000000ff */
[----:B------:R-:W-:Y:S05]  /*0ec0*/  @!P1 BRA `(.L_x_18) ;  /* 0xfffffff400cc9947 */ /* 0x000fea000383ffff */
.L_x_9:
[----:B------:R-:W-:Y:S05]  /*0ed0*/  BSYNC.RECONVERGENT B1 ;  /* 0x0000000000017941 */ /* 0x000fea0003800200 */
.L_x_8:
[----:B-1----:R-:W2:Y:S04]  /*0ee0*/  LDG.E.U8 R5, desc[UR4][R18.64] ;  /* 0x0000000412057981 */ /* 0x002ea8000c1e1100 */
[----:B------:R-:W3:Y:S01]  /*0ef0*/  LDG.E.64 R2, desc[UR4][R18.64+0x8] ;  /* 0x0000080412027981 */ /* 0x000ee2000c1e1b00 */
[----:B--2---:R-:W-:-:S05]  /*0f00*/  PRMT R7, R5, 0x8880, RZ ;  /* 0x0000888005077816 */ /* 0x004fca00000000ff */
[----:B---3--:R-:W-:-:S06]  /*0f10*/  IMAD.WIDE R2, R7, 0x4, R2 ;  /* 0x0000000407027825 */ /* 0x008fcc00078e0202 */
[----:B------:R-:W2:Y:S02]  /*0f20*/  LDG.E R2, desc[UR4][R2.64+-0x4] ;  /* 0xfffffc0402027981 */ /* 0x000ea4000c1e1900 */
[----:B--2---:R-:W-:-:S13]  /*0f30*/  ISETP.NE.AND P0, PT, R2, RZ, PT ;  /* 0x000000ff0200720c */ /* 0x004fda0003f05270 */
[----:B------:R-:W-:-:S05]  /*0f40*/  @!P0 VIADD R7, R5, 0xffffffff ;  /* 0xffffffff05078836 */ /* 0x000fca0000000000 */
[----:B------:R1:W-:Y:S01]  /*0f50*/  @!P0 STG.E.U8 desc[UR4][R18.64], R7 ;  /* 0x0000000712008986 */ /* 0x0003e2000c101104 */
[----:B------:R-:W-:-:S07]  /*0f60*/  @!P0 PRMT R5, R7, 0x7610, R5 ;  /* 0x0000761007058816 */ /* 0x000fce0000000005 */
.L_x_2:
[----:B------:R-:W-:Y:S05]  /*0f70*/  BSYNC.RECONVERGENT B0 ;  /* 0x0000000000007941 */ /* 0x000fea0003800200 */
.L_x_1:
[----:B------:R2:W-:Y:S01]  /*0f80*/  STG.E.U8 desc[UR4][R10.64], R5 ;  /* 0x000000050a007986 */ /* 0x0005e2000c101104 */
[----:B------:R-:W-:Y:S01]  /*0f90*/  PRMT R2, R5, 0x8880, RZ ;  /* 0x0000888005027816 */ /* 0x000fe200000000ff */
[----:B------:R-:W-:Y:S03]  /*0fa0*/  BSSY.RECONVERGENT B0, `(.L_x_19) ;  /* 0x0000015000007945 */ /* 0x000fe60003800200 */
[----:B------:R-:W-:-:S13]  /*0fb0*/  ISETP.GE.AND P0, PT, R2, 0x1, PT ;  /* 0x000000010200780c */ /* 0x000fda0003f06270 */
[----:B--2---:R-:W-:Y:S05]  /*0fc0*/  @!P0 BRA `(.L_x_20) ;  /* 0x0000000000488947 */ /* 0x004fea0003800000 */
[----:B------:R-:W-:Y:S01]  /*0fd0*/  BSSY.RECONVERGENT B1, `(.L_x_21) ;  /* 0x0000010000017945 */ /* 0x000fe20003800200 */
[----:B------:R-:W-:-:S07]  /*0fe0*/  PRMT R6, RZ, 0x7610, R6 ;  /* 0x00007610ff067816 */ /* 0x000fce0000000006 */
.L_x_22:
[----:B------:R-:W2:Y:S01]  /*0ff0*/  LDG.E.64 R2, desc[UR4][R18.64+0x8] ;  /* 0x0000080412027981 */ /* 0x000ea2000c1e1b00 */
[----:B-1----:R-:W-:-:S03]  /*1000*/  LOP3.LUT R7, R6, 0xff, RZ, 0xc0, !PT ;  /* 0x000000ff06077812 */ /* 0x002fc600078ec0ff */
[----:B------:R-:W3:Y:S02]  /*1010*/  LDG.E.64 R4, desc[UR4][R10.64+0x8] ;  /* 0x000008040a047981 */ /* 0x000ee4000c1e1b00 */
[----:B--2---:R-:W-:-:S06]  /*1020*/  IMAD.WIDE.U32 R2, R7, 0x4, R2 ;  /* 0x0000000407027825 */ /* 0x004fcc00078e0002 */
[----:B------:R-:W2:Y:S01]  /*1030*/  LDG.E R3, desc[UR4][R2.64] ;  /* 0x0000000402037981 */ /* 0x000ea2000c1e1900 */
[----:B---3--:R-:W-:-:S04]  /*1040*/  IMAD.WIDE.U32 R4, R7, 0x4, R4 ;  /* 0x0000000407047825 */ /* 0x008fc800078e0004 */
[----:B------:R-:W-:Y:S01]  /*1050*/  VIADD R6, R6, 0x1 ;  /* 0x0000000106067836 */ /* 0x000fe20000000000 */
[----:B--2---:R2:W-:Y:S04]  /*1060*/  STG.E desc[UR4][R4.64], R3 ;  /* 0x0000000304007986 */ /* 0x0045e8000c101904 */
[----:B------:R-:W3:Y:S01]  /*1070*/  LDG.E.S8 R7, desc[UR4][R10.64] ;  /* 0x000000040a077981 */ /* 0x000ee2000c1e1300 */
[C---:B------:R-:W-:Y:S02]  /*1080*/  PRMT R8, R6.reuse, 0x8880, RZ ;  /* 0x0000888006087816 */ /* 0x040fe400000000ff */
[----:B------:R-:W-:-:S04]  /*1090*/  PRMT R6, R6, 0x8880, RZ ;  /* 0x0000888006067816 */ /* 0x000fc800000000ff */
[----:B------:R-:W-:Y:S02]  /*10a0*/  PRMT R6, R6, 0x7710, RZ ;  /* 0x0000771006067816 */ /* 0x000fe400000000ff */
[----:B---3--:R-:W-:-:S13]  /*10b0*/  ISETP.GE.AND P0, PT, R8, R7, PT ;  /* 0x000000070800720c */ /* 0x008fda0003f06270 */
[----:B--2---:R-:W-:Y:S05]  /*10c0*/  @!P0 BRA `(.L_x_22) ;  /* 0xfffffffc00c88947 */ /* 0x004fea000383ffff */
[----:B------:R-:W-:Y:S05]  /*10d0*/  BSYNC.RECONVERGENT B1 ;  /* 0x0000000000017941 */ /* 0x000fea0003800200 */
.L_x_21:
[----:B------:R-:W-:-:S07]  /*10e0*/  PRMT R5, R7, 0x7610, R5 ;  /* 0x0000761007057816 */ /* 0x000fce0000000005 */
.L_x_20:
[----:B------:R-:W-:Y:S05]  /*10f0*/  BSYNC.RECONVERGENT B0 ;  /* 0x0000000000007941 */ /* 0x000fea0003800200 */
.L_x_19:
[----:B-1----:R-:W1:Y:S01]  /*1100*/  LDC.64 R6, c[0x0][0x390] ;  /* 0x0000e400ff067b82 */ /* 0x002e620000000a00 */
[----:B------:R-:W2:Y:S04]  /*1110*/  LDG.E.S8 R2, desc[UR4][R18.64] ;  /* 0x0000000412027981 */ /* 0x000ea8000c1e1300 */
[----:B-1----:R-:W2:Y:S01]  /*1120*/  LDG.E.S8 R3, desc[UR4][R6.64] ;  /* 0x0000000406037981 */ /* 0x002ea2000c1e1300 */
[----:B------:R-:W-:Y:S01]  /*1130*/  BSSY.RECONVERGENT B0, `(.L_x_23) ;  /* 0x0000214000007945 */ /* 0x000fe20003800200 */
[----:B--2---:R-:W-:-:S13]  /*1140*/  ISETP.GE.AND P0, PT, R2, R3, PT ;  /* 0x000000030200720c */ /* 0x004fda0003f06270 */
[----:B------:R-:W-:Y:S05]  /*1150*/  @!P0 BRA `(.L_x_24) ;  /* 0x0000002000448947 */ /* 0x000fea0003800000 */
[----:B------:R-:W2:Y:S01]  /*1160*/  LDG.E.64 R6, desc[UR4][R10.64+0x8] ;  /* 0x000008040a067981 */ /* 0x000ea2000c1e1b00 */
[----:B------:R-:W-:-:S04]  /*1170*/  LOP3.LUT R5, R5, 0xffff, RZ, 0xc0, !PT ;  /* 0x0000ffff05057812 */ /* 0x000fc800078ec0ff */
[----:B------:R-:W-:-:S05]  /*1180*/  PRMT R5, R5, 0x8880, RZ ;  /* 0x0000888005057816 */ /* 0x000fca00000000ff */
[----:B--2---:R-:W-:-:S05]  /*1190*/  IMAD.WIDE R6, R5, 0x4, R6 ;  /* 0x0000000405067825 */ /* 0x004fca00078e0206 */
[----:B------:R1:W-:Y:S04]  /*11a0*/  STG.E desc[UR4][R6.64], RZ ;  /* 0x000000ff06007986 */ /* 0x0003e8000c101904 */
[----:B------:R-:W2:Y:S01]  /*11b0*/  LDG.E.U8 R4, desc[UR4][R10.64] ;  /* 0x000000040a047981 */ /* 0x000ea2000c1e1100 */
[----:B------:R-:W-:Y:S01]  /*11c0*/  IMAD.MOV R5, RZ, RZ, -R3 ;  /* 0x000000ffff057224 */ /* 0x000fe200078e0a03 */
[----:B------:R-:W-:Y:S01]  /*11d0*/  ISETP.GE.AND P0, PT, R3, RZ, PT ;  /* 0x000000ff0300720c */ /* 0x000fe20003f06270 */
[----:B------:R-:W-:Y:S03]  /*11e0*/  BSSY.RECONVERGENT B1, `(.L_x_25) ;  /* 0x00001f9000017945 */ /* 0x000fe60003800200 */
[----:B------:R-:W-:Y:S01]  /*11f0*/  PRMT R5, R5, 0x7710, RZ ;  /* 0x0000771005057816 */ /* 0x000fe200000000ff */
[----:B--2---:R-:W-:-:S03]  /*1200*/  VIADD R9, R4, 0x1 ;  /* 0x0000000104097836 */ /* 0x004fc60000000000 */
[----:B------:R-:W-:Y:S02]  /*1210*/  IADD3 R4, PT, PT, R2, 0x1, R5 ;  /* 0x0000000102047810 */ /* 0x000fe40007ffe005 */
[----:B------:R1:W-:Y:S02]  /*1220*/  STG.E.U8 desc[UR4][R10.64], R9 ;  /* 0x000000090a007986 */ /* 0x0003e4000c101104 */
[----:B------:R-:W-:-:S04]  /*1230*/  PRMT R5, R4, 0x8880, RZ ;  /* 0x0000888004057816 */ /* 0x000fc800000000ff */
[----:B------:R-:W-:Y:S02]  /*1240*/  ISETP.LT.OR P0, PT, R5, 0x1, !P0 ;  /* 0x000000010500780c */ /* 0x000fe40004701670 */
[----:B------:R-:W-:-:S11]  /*1250*/  PRMT R5, R9, 0x7610, R5 ;  /* 0x0000761009057816 */ /* 0x000fd60000000005 */
[----:B-1----:R-:W-:Y:S05]  /*1260*/  @P0 BRA `(.L_x_26) ;  /* 0x0000001c00c00947 */ /* 0x002fea0003800000 */
[----:B------:R-:W-:Y:S01]  /*1270*/  PRMT R4, R4, 0x8880, RZ ;  /* 0x0000888004047816 */ /* 0x000fe200000000ff */
[----:B------:R-:W-:Y:S03]  /*1280*/  BSSY.RECONVERGENT B2, `(.L_x_27) ;  /* 0x00001ed000027945 */ /* 0x000fe60003800200 */
[----:B------:R-:W-:-:S07]  /*1290*/  PRMT R4, R4, 0x7710, RZ ;  /* 0x0000771004047816 */ /* 0x000fce00000000ff */
.L_x_43:
[C---:B------:R-:W-:Y:S01]  /*12a0*/  VIADD R7, R4.reuse, 0xffffffff ;  /* 0xffffffff04077836 */ /* 0x040fe20000000000 */
[----:B------:R-:W-:Y:S01]  /*12b0*/  PRMT R5, R4, 0x7610, R5 ;  /* 0x0000761004057816 */ /* 0x000fe20000000005 */
[----:B------:R-:W-:-:S03]  /*12c0*/  IMAD.MOV.U32 R6, RZ, RZ, 0x20 ;  /* 0x00000020ff067424 */ /* 0x000fc600078e00ff */
[----:B-1----:R-:W-:-:S07]  /*12d0*/  PRMT R4, R7, 0x7610, R4 ;  /* 0x0000761007047816 */ /* 0x002fce0000000004 */
.L_x_42:
[C---:B------:R-:W-:Y:S01]  /*12e0*/  VIADD R7, R6.reuse, 0xffffffff ;  /* 0xffffffff06077836 */ /* 0x040fe20000000000 */
[C---:B------:R-:W-:Y:S02]  /*12f0*/  ISETP.GT.U32.AND P1, PT, R6.reuse, 0x1, PT ;  /* 0x000000010600780c */ /* 0x040fe40003f24070 */
[----:B------:R-:W-:Y:S01]  /*1300*/  IADD3 R8, PT, PT, -R6, 0x21, RZ ;  /* 0x0000002106087810 */ /* 0x000fe20007ffe1ff */
[----:B------:R-:W-:Y:S01]  /*1310*/  IMAD.MOV.U32 R6, RZ, RZ, R7 ;  /* 0x000000ffff067224 */ /* 0x000fe200078e0007 */
[----:B------:R-:W-:-:S13]  /*1320*/  ISETP.NE.AND P0, PT, R7, RZ, PT ;  /* 0x000000ff0700720c */ /* 0x000fda0003f05270 */
[----:B-1----:R-:W-:Y:S05]  /*1330*/  @P0 BRA `(.L_x_28) ;  /* 0x0000000c00140947 */ /* 0x002fea0003800000 */
[----:B------:R-:W-:Y:S02]  /*1340*/  LOP3.LUT R7, R3, 0xffff, RZ, 0xc0, !PT ;  /* 0x0000ffff03077812 */ /* 0x000fe400078ec0ff */
[----:B------:R-:W-:Y:S02]  /*1350*/  PLOP3.LUT P0, PT, PT, PT, PT, 0x8, 0x80 ;  /* 0x000000000080781c */ /* 0x000fe40003f0e170 */
[----:B------:R-:W-:Y:S02]  /*1360*/  ISETP.GE.U32.AND P2, PT, R7, 0x3, PT ;  /* 0x000000030700780c */ /* 0x000fe40003f46070 */
[----:B------:R-:W-:Y:S02]  /*1370*/  PRMT R7, RZ, 0x7610, R7 ;  /* 0x00007610ff077816 */ /* 0x000fe40000000007 */
[----:B------:R-:W-:-:S09]  /*1380*/  PRMT R9, R4, 0x7610, R9 ;  /* 0x0000761004097816 */ /* 0x000fd20000000009 */
[----:B------:R-:W-:Y:S05]  /*1390*/  @!P2 BRA `(.L_x_29) ;  /* 0x0000000400a0a947 */ /* 0x000fea0003800000 */
[----:B------:R-:W1:Y:S01]  /*13a0*/  LDC.64 R22, c[0x0][0x390] ;  /* 0x0000e400ff167b82 */ /* 0x000e620000000a00 */
[----:B------:R-:W-:Y:S01]  /*13b0*/  VIADD R7, R3, 0x1 ;  /* 0x0000000103077836 */ /* 0x000fe20000000000 */
[----:B------:R-:W-:Y:S02]  /*13c0*/  PLOP3.LUT P0, PT, PT, PT, PT, 0x8, 0x80 ;  /* 0x000000000080781c */ /* 0x000fe40003f0e170 */
[----:B------:R-:W-:Y:S02]  /*13d0*/  PRMT R28, RZ, 0x7610, R28 ;  /* 0x00007610ff1c7816 */ /* 0x000fe4000000001c */
[----:B------:R-:W-:Y:S02]  /*13e0*/  LOP3.LUT R7, R7, 0xfffc, RZ, 0xc0, !PT ;  /* 0x0000fffc07077812 */ /* 0x000fe400078ec0ff */
[----:B------:R-:W-:Y:S02]  /*13f0*/  PRMT R9, R4, 0x7610, R9 ;  /* 0x0000761004097816 */ /* 0x000fe40000000009 */
[----:B------:R-:W-:-:S07]  /*1400*/  LOP3.LUT R8, R7, 0xff, RZ, 0xc0, !PT ;  /* 0x000000ff07087812 */ /* 0x000fce00078ec0ff */
.L_x_30:
[----:B-1----:R-:W2:Y:S01]  /*1410*/  LDG.E.U8 R20, desc[UR4][R22.64] ;  /* 0x0000000416147981 */ /* 0x002ea2000c1e1100 */
[----:B------:R-:W-:-:S03]  /*1420*/  LOP3.LUT R31, R28, 0xff, RZ, 0xc0, !PT ;  /* 0x000000ff1c1f7812 */ /* 0x000fc600078ec0ff */
[----:B------:R-:W3:Y:S01]  /*1430*/  LDG.E.64 R26, desc[UR4][R10.64+0x8] ;  /* 0x000008040a1a7981 */ /* 0x000ee2000c1e1b00 */
[----:B--2---:R-:W-:-:S13]  /*1440*/  ISETP.NE.AND P2, PT, R31, R20, PT ;  /* 0x000000141f00720c */ /* 0x004fda0003f45270 */
[----:B------:R-:W1:Y:S02]  /*1450*/  @P2 LDC.64 R36, c[0x0][0x390] ;  /* 0x0000e400ff242b82 */ /* 0x000e640000000a00 */
[----:B-1----:R-:W2:Y:S01]  /*1460*/  @P2 LDG.E.64 R24, desc[UR4][R36.64+0x8] ;  /* 0x0000080424182981 */ /* 0x002ea2000c1e1b00 */
[----:B------:R-:W-:Y:S01]  /*1470*/  LOP3.LUT R29, R9, 0xff, RZ, 0xc0, !PT ;  /* 0x000000ff091d7812 */ /* 0x000fe200078ec0ff */
[----:B------:R-:W-:-:S04]  /*1480*/  IMAD.MOV.U32 R30, RZ, RZ, RZ ;  /* 0x000000ffff1e7224 */ /* 0x000fc800078e00ff */
[----:B---3--:R-:W-:-:S05]  /*1490*/  IMAD.WIDE.U32 R26, R29, 0x4, R26 ;  /* 0x000000041d1a7825 */ /* 0x008fca00078e001a */
[----:B------:R-:W3:Y:S01]  /*14a0*/  LDG.E R35, desc[UR4][R26.64] ;  /* 0x000000041a237981 */ /* 0x000ee2000c1e1900 */
[----:B--2---:R-:W-:-:S05]  /*14b0*/  @P2 IMAD.WIDE.U32 R24, R31, 0x4, R24 ;  /* 0x000000041f182825 */ /* 0x004fca00078e0018 */
[----:B------:R-:W3:Y:S01]  /*14c0*/  @P2 LDG.E R30, desc[UR4][R24.64] ;  /* 0x00000004181e2981 */ /* 0x000ee2000c1e1900 */
[C---:B------:R-:W-:Y:S01]  /*14d0*/  IMAD.SHL.U32 R33, R29.reuse, 0x4, RZ ;  /* 0x000000041d217824 */ /* 0x040fe200078e00ff */
[----:B------:R-:W-:-:S04]  /*14e0*/  SHF.L.U64.HI R29, R29, 0x2, RZ ;  /* 0x000000021d1d7819 */ /* 0x000fc800000102ff */
[----:B------:R-:W-:-:S05]  /*14f0*/  IADD3 R20, P2, PT, R14, R33, RZ ;  /* 0x000000210e147210 */ /* 0x000fca0007f5e0ff */
[----:B------:R-:W-:Y:S02]  /*1500*/  IMAD.X R21, R15, 0x1, R29, P2 ;  /* 0x000000010f157824 */ /* 0x000fe400010e061d */
[----:B---3--:R-:W-:-:S04]  /*1510*/  IMAD.IADD R32, R35, 0x1, -R30 ;  /* 0x0000000123207824 */ /* 0x008fc800078e0a1e */
[----:B------:R-:W-:-:S05]  /*1520*/  VIADD R34, R32, 0xffffffff ;  /* 0xffffffff20227836 */ /* 0x000fca0000000000 */
[----:B------:R-:W-:Y:S01]  /*1530*/  ISETP.GE.U32.AND P2, PT, R34, R35, PT ;  /* 0x000000232200720c */ /* 0x000fe20003f46070 */
[----:B------:R-:W-:-:S05]  /*1540*/  @!P0 IMAD.MOV R34, RZ, RZ, R32 ;  /* 0x000000ffff228224 */ /* 0x000fca00078e0220 */
[----:B------:R1:W-:Y:S04]  /*1550*/  STG.E desc[UR4][R20.64], R34 ;  /* 0x0000002214007986 */ /* 0x0003e8000c101904 */
[----:B------:R-:W2:Y:S01]  /*1560*/  LDG.E.U8 R27, desc[UR4][R22.64] ;  /* 0x00000004161b7981 */ /* 0x000ea2000c1e1100 */
[----:B------:R-:W-:-:S05]  /*1570*/  VIADD R24, R28, 0x1 ;  /* 0x000000011c187836 */ /* 0x000fca0000000000 */
[----:B------:R-:W-:-:S04]  /*1580*/  LOP3.LUT R24, R24, 0xff, RZ, 0xc0, !PT ;  /* 0x000000ff18187812 */ /* 0x000fc800078ec0ff */
[----:B--2---:R-:W-:Y:S02]  /*1590*/  ISETP.NE.AND P3, PT, R24, R27, PT ;  /* 0x0000001b1800720c */ /* 0x004fe40003f65270 */
[----:B------:R-:W2:Y:S11]  /*15a0*/  LDG.E.64 R24, desc[UR4][R10.64+0x8] ;  /* 0x000008040a187981 */ /* 0x000eb6000c1e1b00 */
[----:B------:R-:W3:Y:S01]  /*15b0*/  @P3 LDG.E.64 R26, desc[UR4][R22.64+0x8] ;  /* 0x00000804161a3981 */ /* 0x000ee2000c1e1b00 */
[----:B------:R-:W-:-:S02]  /*15c0*/  IMAD.MOV.U32 R32, RZ, RZ, RZ ;  /* 0x000000ffff207224 */ /* 0x000fc400078e00ff */
[----:B---3--:R-:W-:-:S05]  /*15d0*/  @P3 IMAD.WIDE.U32 R26, R31, 0x4, R26 ;  /* 0x000000041f1a3825 */ /* 0x008fca00078e001a */
[----:B------:R-:W3:Y:S01]  /*15e0*/  @P3 LDG.E R32, desc[UR4][R26.64+0x4] ;  /* 0x000004041a203981 */ /* 0x000ee2000c1e1900 */
[----:B--2---:R-:W-:-:S05]  /*15f0*/  IADD3 R24, P3, PT, R24, R33, RZ ;  /* 0x0000002118187210 */ /* 0x004fca0007f7e0ff */
[----:B------:R-:W-:-:S05]  /*1600*/  IMAD.X R25, R25, 0x1, R29, P3 ;  /* 0x0000000119197824 */ /* 0x000fca00018e061d */
[----:B------:R-:W3:Y:S01]  /*1610*/  LDG.E R37, desc[UR4][R24.64+0x4] ;  /* 0x0000040418257981 */ /* 0x000ee2000c1e1900 */
[----:B------:R-:W-:-:S04]  /*1620*/  ISETP.GE.U32.AND P3, PT, R35, R30, PT ;  /* 0x0000001e2300720c */ /* 0x000fc80003f66070 */
[----:B------:R-:W-:Y:S02]  /*1630*/  SEL R30, RZ, 0xffffffff, P3 ;  /* 0xffffffffff1e7807 */ /* 0x000fe40001800000 */
[----:B------:R-:W-:-:S04]  /*1640*/  @P0 SEL R30, RZ, 0xffffffff, !P2 ;  /* 0xffffffffff1e0807 */ /* 0x000fc80005000000 */
[----:B------:R-:W-:-:S04]  /*1650*/  LOP3.LUT R30, R30, 0x1, RZ, 0xc0, !PT ;  /* 0x000000011e1e7812 */ /* 0x000fc800078ec0ff */
[----:B------:R-:W-:Y:S01]  /*1660*/  ISETP.NE.U32.AND P3, PT, R30, 0x1, PT ;  /* 0x000000011e00780c */ /* 0x000fe20003f65070 */
[----:B---3--:R-:W-:-:S04]  /*1670*/  IMAD.IADD R30, R37, 0x1, -R32 ;  /* 0x00000001251e7824 */ /* 0x008fc800078e0a20 */
[----:B-1----:R-:W-:-:S05]  /*1680*/  VIADD R34, R30, 0xffffffff ;  /* 0xffffffff1e227836 */ /* 0x002fca0000000000 */
[----:B------:R-:W-:-:S03]  /*1690*/  ISETP.GE.U32.AND P0, PT, R34, R37, PT ;  /* 0x000000252200720c */ /* 0x000fc60003f06070 */
[----:B------:R-:W-:-:S05]  /*16a0*/  @P3 IMAD.MOV R34, RZ, RZ, R30 ;  /* 0x000000ffff223224 */ /* 0x000fca00078e021e */
[----:B------:R1:W-:Y:S04]  /*16b0*/  STG.E desc[UR4][R20.64+0x4], R34 ;  /* 0x0000042214007986 */ /* 0x0003e8000c101904 */
[----:B------:R-:W2:Y:S01]  /*16c0*/  LDG.E.U8 R25, desc[UR4][R22.64] ;  /* 0x0000000416197981 */ /* 0x000ea2000c1e1100 */
[----:B------:R-:W-:-:S03]  /*16d0*/  VIADD R24, R28, 0x2 ;  /* 0x000000021c187836 */ /* 0x000fc60000000000 */
[----:B------:R-:W3:Y:S02]  /*16e0*/  LDG.E.64 R26, desc[UR4][R10.64+0x8] ;  /* 0x000008040a1a7981 */ /* 0x000ee4000c1e1b00 */
[----:B------:R-:W-:-:S04]  /*16f0*/  LOP3.LUT R24, R24, 0xff, RZ, 0xc0, !PT ;  /* 0x000000ff18187812 */ /* 0x000fc800078ec0ff */
[----:B--2---:R-:W-:-:S13]  /*1700*/  ISETP.NE.AND P2, PT, R24, R25, PT ;  /* 0x000000191800720c */ /* 0x004fda0003f45270 */
[----:B------:R-:W2:Y:S01]  /*1710*/  @P2 LDG.E.64 R24, desc[UR4][R22.64+0x8] ;  /* 0x0000080416182981 */ /* 0x000ea2000c1e1b00 */
[----:B------:R-:W-:Y:S02]  /*1720*/  IMAD.MOV.U32 R30, RZ, RZ, RZ ;  /* 0x000000ffff1e7224 */ /* 0x000fe400078e00ff */
[----:B--2---:R-:W-:-:S05]  /*1730*/  @P2 IMAD.WIDE.U32 R24, R31, 0x4, R24 ;  /* 0x000000041f182825 */ /* 0x004fca00078e0018 */
[----:B------:R-:W2:Y:S01]  /*1740*/  @P2 LDG.E R30, desc[UR4][R24.64+0x8] ;  /* 0x00000804181e2981 */ /* 0x000ea2000c1e1900 */
[----:B---3--:R-:W-:-:S05]  /*1750*/  IADD3 R26, P2, PT, R26, R33, RZ ;  /* 0x000000211a1a7210 */ /* 0x008fca0007f5e0ff */
[----:B------:R-:W-:-:S05]  /*1760*/  IMAD.X R27, R27, 0x1, R29, P2 ;  /* 0x000000011b1b7824 */ /* 0x000fca00010e061d */
[----:B------:R-:W2:Y:S01]  /*1770*/  LDG.E R35, desc[UR4][R26.64+0x8] ;  /* 0x000008041a237981 */ /* 0x000ea2000c1e1900 */
[----:B------:R-:W-:-:S04]  /*1780*/  ISETP.GE.U32.AND P2, PT, R37, R32, PT ;  /* 0x000000202500720c */ /* 0x000fc80003f46070 */
[----:B------:R-:W-:Y:S02]  /*1790*/  SEL R32, RZ, 0xffffffff, P2 ;  /* 0xffffffffff207807 */ /* 0x000fe40001000000 */
[----:B------:R-:W-:-:S04]  /*17a0*/  @!P3 SEL R32, RZ, 0xffffffff, !P0 ;  /* 0xffffffffff20b807 */ /* 0x000fc80004000000 */
[----:B------:R-:W-:-:S04]  /*17b0*/  LOP3.LUT R32, R32, 0x1, RZ, 0xc0, !PT ;  /* 0x0000000120207812 */ /* 0x000fc800078ec0ff */
[----:B------:R-:W-:Y:S01]  /*17c0*/  ISETP.NE.U32.AND P4, PT, R32, 0x1, PT ;  /* 0x000000012000780c */ /* 0x000fe20003f85070 */
[----:B--2---:R-:W-:-:S04]  /*17d0*/  IMAD.IADD R32, R35, 0x1, -R30 ;  /* 0x0000000123207824 */ /* 0x004fc800078e0a1e */
[----:B-1----:R-:W-:-:S05]  /*17e0*/  VIADD R34, R32, 0xffffffff ;  /* 0xffffffff20227836 */ /* 0x002fca0000000000 */
[----:B------:R-:W-:-:S03]  /*17f0*/  ISETP.GE.U32.AND P0, PT, R34, R35, PT ;  /* 0x000000232200720c */ /* 0x000fc60003f06070 */
[----:B------:R-:W-:-:S05]  /*1800*/  @P4 IMAD.MOV R34, RZ, RZ, R32 ;  /* 0x000000ffff224224 */ /* 0x000fca00078e0220 */
[----:B------:R2:W-:Y:S04]  /*1810*/  STG.E desc[UR4][R20.64+0x8], R34 ;  /* 0x0000082214007986 */ /* 0x0005e8000c101904 */
[----:B------:R-:W3:Y:S01]  /*1820*/  LDG.E.U8 R25, desc[UR4][R22.64] ;  /* 0x0000000416197981 */ /* 0x000ee2000c1e1100 */
[----:B------:R-:W-:-:S03]  /*1830*/  VIADD R24, R28, 0x3 ;  /* 0x000000031c187836 */ /* 0x000fc60000000000 */
[----:B------:R-:W4:Y:S02]  /*1840*/  LDG.E.64 R26, desc[UR4][R10.64+0x8] ;  /* 0x000008040a1a7981 */ /* 0x000f24000c1e1b00 */
[----:B------:R-:W-:-:S04]  /*1850*/  LOP3.LUT R24, R24, 0xff, RZ, 0xc0, !PT ;  /* 0x000000ff18187812 */ /* 0x000fc800078ec0ff */
[----:B---3--:R-:W-:-:S13]  /*1860*/  ISETP.NE.AND P2, PT, R24, R25, PT ;  /* 0x000000191800720c */ /* 0x008fda0003f45270 */
[----:B------:R-:W3:Y:S01]  /*1870*/  @P2 LDG.E.64 R24, desc[UR4][R22.64+0x8] ;  /* 0x0000080416182981 */ /* 0x000ee2000c1e1b00 */
[----:B----4-:R-:W-:-:S05]  /*1880*/  IADD3 R26, P3, PT, R26, R33, RZ ;  /* 0x000000211a1a7210 */ /* 0x010fca0007f7e0ff */
[----:B------:R-:W-:-:S05]  /*1890*/  IMAD.X R27, R27, 0x1, R29, P3 ;  /* 0x000000011b1b7824 */ /* 0x000fca00018e061d */
[----:B------:R-:W4:Y:S01]  /*18a0*/  LDG.E R26, desc[UR4][R26.64+0xc] ;  /* 0x00000c041a1a7981 */ /* 0x000f22000c1e1900 */
[----:B---3--:R-:W-:-:S04]  /*18b0*/  @P2 IMAD.WIDE.U32 R24, R31, 0x4, R24 ;  /* 0x000000041f182825 */ /* 0x008fc800078e0018 */
[----:B------:R-:W-:-:S06]  /*18c0*/  IMAD.MOV.U32 R31, RZ, RZ, RZ ;  /* 0x000000ffff1f7224 */ /* 0x000fcc00078e00ff */
[----:B------:R1:W4:Y:S01]  /*18d0*/  @P2 LDG.E R31, desc[UR4][R24.64+0xc] ;  /* 0x00000c04181f2981 */ /* 0x000322000c1e1900 */
[----:B------:R-:W-:-:S04]  /*18e0*/  ISETP.GE.U32.AND P2, PT, R35, R30, PT ;  /* 0x0000001e2300720c */ /* 0x000fc80003f46070 */
[----:B------:R-:W-:Y:S02]  /*18f0*/  SEL R29, RZ, 0xffffffff, P2 ;  /* 0xffffffffff1d7807 */ /* 0x000fe40001000000 */
[----:B------:R-:W-:-:S04]  /*1900*/  @!P4 SEL R29, RZ, 0xffffffff, !P0 ;  /* 0xffffffffff1dc807 */ /* 0x000fc80004000000 */
[----:B------:R-:W-:-:S04]  /*1910*/  LOP3.LUT R29, R29, 0x1, RZ, 0xc0, !PT ;  /* 0x000000011d1d7812 */ /* 0x000fc800078ec0ff */
[----:B------:R-:W-:Y:S01]  /*1920*/  ISETP.NE.U32.AND P3, PT, R29, 0x1, PT ;  /* 0x000000011d00780c */ /* 0x000fe20003f65070 */
[----:B------:R-:W-:-:S05]  /*1930*/  VIADD R28, R28, 0x4 ;  /* 0x000000041c1c7836 */ /* 0x000fca0000000000 */
[----:B-1----:R-:W-:Y:S01]  /*1940*/  LOP3.LUT R25, R28, 0xff, RZ, 0xc0, !PT ;  /* 0x000000ff1c197812 */ /* 0x002fe200078ec0ff */
[----:B------:R-:W-:Y:S02]  /*1950*/  VIADD R9, R9, 0x4 ;  /* 0x0000000409097836 */ /* 0x000fe40000000000 */
[----:B----4-:R-:W-:-:S04]  /*1960*/  IMAD.IADD R29, R26, 0x1, -R31 ;  /* 0x000000011a1d7824 */ /* 0x010fc800078e0a1f */
[----:B------:R-:W-:-:S05]  /*1970*/  VIADD R33, R29, 0xffffffff ;  /* 0xffffffff1d217836 */ /* 0x000fca0000000000 */
[----:B------:R-:W-:Y:S01]  /*1980*/  ISETP.GE.U32.AND P0, PT, R33, R26, PT ;  /* 0x0000001a2100720c */ /* 0x000fe20003f06070 */
[----:B------:R-:W-:Y:S01]  /*1990*/  @P3 IMAD.MOV R33, RZ, RZ, R29 ;  /* 0x000000ffff213224 */ /* 0x000fe200078e021d */
[----:B------:R-:W-:-:S04]  /*19a0*/  ISETP.GE.U32.AND P2, PT, R26, R31, PT ;  /* 0x0000001f1a00720c */ /* 0x000fc80003f46070 */
[----:B------:R2:W-:Y:S01]  /*19b0*/  STG.E desc[UR4][R20.64+0xc], R33 ;  /* 0x00000c2114007986 */ /* 0x0005e2000c101904 */
[----:B------:R-:W-:Y:S02]  /*19c0*/  SEL R24, RZ, 0xffffffff, P2 ;  /* 0xffffffffff187807 */ /* 0x000fe40001000000 */
[----:B------:R-:W-:Y:S02]  /*19d0*/  ISETP.NE.AND P2, PT, R25, R8, PT ;  /* 0x000000081900720c */ /* 0x000fe40003f45270 */
[----:B------:R-:W-:-:S04]  /*19e0*/  @!P3 SEL R24, RZ, 0xffffffff, !P0 ;  /* 0xffffffffff18b807 */ /* 0x000fc80004000000 */
[----:B------:R-:W-:-:S04]  /*19f0*/  LOP3.LUT R24, R24, 0x1, RZ, 0xc0, !PT ;  /* 0x0000000118187812 */ /* 0x000fc800078ec0ff */
[----:B------:R-:W-:-:S03]  /*1a00*/  ISETP.EQ.U32.AND P0, PT, R24, 0x1, PT ;  /* 0x000000011800780c */ /* 0x000fc60003f02070 */
[----:B--2---:R-:W-:Y:S10]  /*1a10*/  @P2 BRA `(.L_x_30) ;  /* 0xfffffff8007c2947 */ /* 0x004ff4000383ffff */
.L_x_29:
[----:B------:R-:W-:-:S05]  /*1a20*/  VIADD R20, R3, 0x1 ;  /* 0x0000000103147836 */ /* 0x000fca0000000000 */
[----:B------:R-:W-:-:S04]  /*1a30*/  LOP3.LUT R8, R20, 0x3, RZ, 0xc0, !PT ;  /* 0x0000000314087812 */ /* 0x000fc800078ec0ff */
[----:B------:R-:W-:-:S13]  /*1a40*/  ISETP.NE.AND P2, PT, R8, RZ, PT ;  /* 0x000000ff0800720c */ /* 0x000fda0003f45270 */
[----:B------:R-:W-:Y:S05]  /*1a50*/  @!P2 BRA `(.L_x_31) ;  /* 0x000000140018a947 */ /* 0x000fea0003800000 */
[----:B------:R-:W-:Y:S01]  /*1a60*/  VIADD R8, R8, 0xffffffff ;  /* 0xffffffff08087836 */ /* 0x000fe20000000000 */
[----:B------:R-:W-:-:S04]  /*1a70*/  LOP3.LUT R20, R20, 0x1, RZ, 0xc0, !PT ;  /* 0x0000000114147812 */ /* 0x000fc800078ec0ff */
[----:B------:R-:W-:Y:S02]  /*1a80*/  PRMT R8, R8, 0x9910, RZ ;  /* 0x0000991008087816 */ /* 0x000fe400000000ff */
[----:B------:R-:W-:Y:S02]  /*1a90*/  ISETP.NE.AND P2, PT, R20, RZ, PT ;  /* 0x000000ff1400720c */ /* 0x000fe40003f45270 */
[----:B------:R-:W-:-:S13]  /*1aa0*/  ISETP.NE.AND P3, PT, R8, RZ, PT ;  /* 0x000000ff0800720c */ /* 0x000fda0003f65270 */
[----:B------:R-:W-:Y:S05]  /*1ab0*/  @!P3 BRA `(.L_x_32) ;  /* 0x0000000000c8b947 */ /* 0x000fea0003800000 */
[----:B------:R-:W1:Y:S01]  /*1ac0*/  LDC.64 R22, c[0x0][0x390] ;  /* 0x0000e400ff167b82 */ /* 0x000e620000000a00 */
[----:B------:R-:W-:Y:S01]  /*1ad0*/  LOP3.LUT R29, R7, 0xff, RZ, 0xc0, !PT ;  /* 0x000000ff071d7812 */ /* 0x000fe200078ec0ff */
[----:B------:R-:W2:Y:S04]  /*1ae0*/  LDG.E.64 R24, desc[UR4][R10.64+0x8] ;  /* 0x000008040a187981 */ /* 0x000ea8000c1e1b00 */
[----:B-1----:R-:W3:Y:S02]  /*1af0*/  LDG.E.U8 R8, desc[UR4][R22.64] ;  /* 0x0000000416087981 */ /* 0x002ee4000c1e1100 */
[----:B---3--:R-:W-:-:S13]  /*1b00*/  ISETP.NE.AND P3, PT, R29, R8, PT ;  /* 0x000000081d00720c */ /* 0x008fda0003f65270 */
[----:B------:R-:W3:Y:S01]  /*1b10*/  @P3 LDG.E.64 R26, desc[UR4][R22.64+0x8] ;  /* 0x00000804161a3981 */ /* 0x000ee2000c1e1b00 */
[----:B------:R-:W-:Y:S01]  /*1b20*/  LOP3.LUT R33, R9, 0xff, RZ, 0xc0, !PT ;  /* 0x000000ff09217812 */ /* 0x000fe200078ec0ff */
[----:B------:R-:W-:-:S04]  /*1b30*/  IMAD.MOV.U32 R8, RZ, RZ, RZ ;  /* 0x000000ffff087224 */ /* 0x000fc800078e00ff */
[----:B--2---:R-:W-:-:S05]  /*1b40*/  IMAD.WIDE.U32 R24, R33, 0x4, R24 ;  /* 0x0000000421187825 */ /* 0x004fca00078e0018 */
[----:B------:R-:W2:Y:S01]  /*1b50*/  LDG.E R31, desc[UR4][R24.64] ;  /* 0x00000004181f7981 */ /* 0x000ea2000c1e1900 */
[----:B---3--:R-:W-:-:S05]  /*1b60*/  @P3 IMAD.WIDE.U32 R26, R29, 0x4, R26 ;  /* 0x000000041d1a3825 */ /* 0x008fca00078e001a */
[----:B------:R-:W2:Y:S01]  /*1b70*/  @P3 LDG.E R8, desc[UR4][R26.64] ;  /* 0x000000041a083981 */ /* 0x000ea2000c1e1900 */
[C---:B------:R-:W-:Y:S01]  /*1b80*/  IMAD.SHL.U32 R35, R33.reuse, 0x4, RZ ;  /* 0x0000000421237824 */ /* 0x040fe200078e00ff */
[----:B------:R-:W-:-:S04]  /*1b90*/  SHF.L.U64.HI R33, R33, 0x2, RZ ;  /* 0x0000000221217819 */ /* 0x000fc800000102ff */
[----:B------:R-:W-:-:S05]  /*1ba0*/  IADD3 R20, P3, PT, R14, R35, RZ ;  /* 0x000000230e147210 */ /* 0x000fca0007f7e0ff */
[----:B------:R-:W-:Y:S02]  /*1bb0*/  IMAD.X R21, R15, 0x1, R33, P3 ;  /* 0x000000010f157824 */ /* 0x000fe400018e0621 */
[----:B--2---:R-:W-:-:S04]  /*1bc0*/  IMAD.IADD R28, R31, 0x1, -R8 ;  /* 0x000000011f1c7824 */ /* 0x004fc800078e0a08 */
        /* <DEDUP_REMOVED lines=10> */
[----:B------:R-:W-:Y:S01]  /*1c70*/  IMAD.MOV.U32 R28, RZ, RZ, RZ ;  /* 0x000000ffff1c7224 */ /* 0x000fe200078e00ff */
[----:B--2---:R-:W-:-:S05]  /*1c80*/  IADD3 R24, P5, PT, R24, R35, RZ ;  /* 0x0000002318187210 */ /* 0x004fca0007fbe0ff */
[----:B------:R-:W-:Y:S02]  /*1c90*/  IMAD.X R25, R25, 0x1, R33, P5 ;  /* 0x0000000119197824 */ /* 0x000fe400028e0621 */
[----:B---3--:R-:W-:-:S04]  /*1ca0*/  @P4 IMAD.WIDE.U32 R26, R29, 0x4, R26 ;  /* 0x000000041d1a4825 */ /* 0x008fc800078e001a */
[----:B------:R-:W2:Y:S04]  /*1cb0*/  LDG.E R25, desc[UR4][R24.64+0x4] ;  /* 0x0000040418197981 */ /* 0x000ea8000c1e1900 */
[----:B------:R-:W2:Y:S01]  /*1cc0*/  @P4 LDG.E R28, desc[UR4][R26.64+0x4] ;  /* 0x000004041a1c4981 */ /* 0x000ea2000c1e1900 */
[----:B------:R-:W-:-:S04]  /*1cd0*/  ISETP.GE.U32.AND P4, PT, R31, R8, PT ;  /* 0x000000081f00720c */ /* 0x000fc80003f86070 */
[----:B------:R-:W-:Y:S02]  /*1ce0*/  SEL R8, RZ, 0xffffffff, P4 ;  /* 0xffffffffff087807 */ /* 0x000fe40002000000 */
[----:B------:R-:W-:-:S04]  /*1cf0*/  @P0 SEL R8, RZ, 0xffffffff, !P3 ;  /* 0xffffffffff080807 */ /* 0x000fc80005800000 */
[----:B------:R-:W-:-:S04]  /*1d00*/  LOP3.LUT R8, R8, 0x1, RZ, 0xc0, !PT ;  /* 0x0000000108087812 */ /* 0x000fc800078ec0ff */
[----:B------:R-:W-:Y:S01]  /*1d10*/  ISETP.NE.U32.AND P4, PT, R8, 0x1, PT ;  /* 0x000000010800780c */ /* 0x000fe20003f85070 */
[----:B------:R-:W-:Y:S02]  /*1d20*/  VIADD R7, R7, 0x2 ;  /* 0x0000000207077836 */ /* 0x000fe40000000000 */
[----:B------:R-:W-:Y:S02]  /*1d30*/  VIADD R9, R9, 0x2 ;  /* 0x0000000209097836 */ /* 0x000fe40000000000 */
[----:B--2---:R-:W-:-:S04]  /*1d40*/  IMAD.IADD R8, R25, 0x1, -R28 ;  /* 0x0000000119087824 */ /* 0x004fc800078e0a1c */
[----:B------:R-:W-:-:S05]  /*1d50*/  VIADD R23, R8, 0xffffffff ;  /* 0xffffffff08177836 */ /* 0x000fca0000000000 */
[----:B------:R-:W-:Y:S01]  /*1d60*/  ISETP.GE.U32.AND P0, PT, R23, R25, PT ;  /* 0x000000191700720c */ /* 0x000fe20003f06070 */
[----:B------:R-:W-:-:S05]  /*1d70*/  @P4 IMAD.MOV R23, RZ, RZ, R8 ;  /* 0x000000ffff174224 */ /* 0x000fca00078e0208 */
[----:B------:R1:W-:Y:S01]  /*1d80*/  STG.E desc[UR4][R20.64+0x4], R23 ;  /* 0x0000041714007986 */ /* 0x0003e2000c101904 */
[----:B------:R-:W-:-:S04]  /*1d90*/  ISETP.GE.U32.AND P3, PT, R25, R28, PT ;  /* 0x0000001c1900720c */ /* 0x000fc80003f66070 */
[----:B------:R-:W-:Y:S02]  /*1da0*/  SEL R8, RZ, 0xffffffff, P3 ;  /* 0xffffffffff087807 */ /* 0x000fe40001800000 */
[----:B------:R-:W-:-:S04]  /*1db0*/  @!P4 SEL R8, RZ, 0xffffffff, !P0 ;  /* 0xffffffffff08c807 */ /* 0x000fc80004000000 */
[----:B------:R-:W-:-:S04]  /*1dc0*/  LOP3.LUT R8, R8, 0x1, RZ, 0xc0, !PT ;  /* 0x0000000108087812 */ /* 0x000fc800078ec0ff */
[----:B-1----:R-:W-:-:S13]  /*1dd0*/  ISETP.EQ.U32.AND P0, PT, R8, 0x1, PT ;  /* 0x000000010800780c */ /* 0x002fda0003f02070 */
.L_x_32:
        /* <DEDUP_REMOVED lines=9> */
[----:B--2---:R-:W-:-:S06]  /*1e70*/  IMAD.WIDE.U32 R22, R31, 0x4, R20 ;  /* 0x000000041f167825 */ /* 0x004fcc00078e0014 */
[----:B------:R-:W2:Y:S01]  /*1e80*/  LDG.E R23, desc[UR4][R22.64] ;  /* 0x0000000416177981 */ /* 0x000ea2000c1e1900 */
[----:B---3--:R-:W-:-:S05]  /*1e90*/  @P2 IMAD.WIDE.U32 R24, R7, 0x4, R24 ;  /* 0x0000000407182825 */ /* 0x008fca00078e0018 */
[----:B------:R-:W2:Y:S01]  /*1ea0*/  @P2 LDG.E R8, desc[UR4][R24.64] ;  /* 0x0000000418082981 */ /* 0x000ea2000c1e1900 */
[----:B------:R-:W-:-:S04]  /*1eb0*/  LEA R20, P2, R31, R14, 0x2 ;  /* 0x0000000e1f147211 */ /* 0x000fc800078410ff */
[----:B------:R-:W-:Y:S01]  /*1ec0*/  LEA.HI.X R21, R31, R15, RZ, 0x2, P2 ;  /* 0x0000000f1f157211 */ /* 0x000fe200010f14ff */
[----:B------:R-:W-:Y:S02]  /*1ed0*/  VIADD R9, R9, 0x1 ;  /* 0x0000000109097836 */ /* 0x000fe40000000000 */
[----:B--2---:R-:W-:-:S04]  /*1ee0*/  IMAD.IADD R7, R23, 0x1, -R8 ;  /* 0x0000000117077824 */ /* 0x004fc800078e0a08 */
[----:B------:R-:W-:-:S05]  /*1ef0*/  VIADD R29, R7, 0xffffffff ;  /* 0xffffffff071d7836 */ /* 0x000fca0000000000 */
[----:B------:R-:W-:Y:S01]  /*1f00*/  ISETP.GE.U32.AND P2, PT, R29, R23, PT ;  /* 0x000000171d00720c */ /* 0x000fe20003f46070 */
[----:B------:R-:W-:-:S05]  /*1f10*/  @!P0 IMAD.MOV R29, RZ, RZ, R7 ;  /* 0x000000ffff1d8224 */ /* 0x000fca00078e0207 */
[----:B------:R1:W-:Y:S01]  /*1f20*/  STG.E desc[UR4][R20.64], R29 ;  /* 0x0000001d14007986 */ /* 0x0003e2000c101904 */
[----:B------:R-:W-:-:S04]  /*1f30*/  ISETP.GE.U32.AND P3, PT, R23, R8, PT ;  /* 0x000000081700720c */ /* 0x000fc80003f66070 */
[----:B------:R-:W-:Y:S02]  /*1f40*/  SEL R7, RZ, 0xffffffff, P3 ;  /* 0xffffffffff077807 */ /* 0x000fe40001800000 */
[----:B------:R-:W-:-:S04]  /*1f50*/  @P0 SEL R7, RZ, 0xffffffff, !P2 ;  /* 0xffffffffff070807 */ /* 0x000fc80005000000 */
[----:B------:R-:W-:-:S04]  /*1f60*/  LOP3.LUT R7, R7, 0x1, RZ, 0xc0, !PT ;  /* 0x0000000107077812 */ /* 0x000fc800078ec0ff */
[----:B------:R-:W-:Y:S01]  /*1f70*/  ISETP.EQ.U32.AND P0, PT, R7, 0x1, PT ;  /* 0x000000010700780c */ /* 0x000fe20003f02070 */
[----:B-1----:R-:W-:-:S12]  /*1f80*/  BRA `(.L_x_31) ;  /* 0x0000000c00cc7947 */ /* 0x002fd80003800000 */
.L_x_28:
[----:B------:R-:W-:Y:S02]  /*1f90*/  LOP3.LUT R9, R3, 0xffff, RZ, 0xc0, !PT ;  /* 0x0000ffff03097812 */ /* 0x000fe400078ec0ff */
[----:B------:R-:W-:Y:S02]  /*1fa0*/  PLOP3.LUT P0, PT, PT, PT, PT, 0x8, 0x80 ;  /* 0x000000000080781c */ /* 0x000fe40003f0e170 */
[----:B------:R-:W-:Y:S02]  /*1fb0*/  ISETP.GE.U32.AND P2, PT, R9, 0x3, PT ;  /* 0x000000030900780c */ /* 0x000fe40003f46070 */
[----:B------:R-:W-:Y:S02]  /*1fc0*/  PRMT R28, RZ, 0x7610, R28 ;  /* 0x00007610ff1c7816 */ /* 0x000fe4000000001c */
[----:B------:R-:W-:-:S09]  /*1fd0*/  PRMT R9, R4, 0x7610, R9 ;  /* 0x0000761004097816 */ /* 0x000fd20000000009 */
[----:B------:R-:W-:Y:S05]  /*1fe0*/  @!P2 BRA `(.L_x_33) ;  /* 0x000000080008a947 */ /* 0x000fea0003800000 */
[----:B------:R-:W-:Y:S01]  /*1ff0*/  VIADD R28, R3, 0x1 ;  /* 0x00000001031c7836 */ /* 0x000fe20000000000 */
[----:B------:R-:W-:Y:S02]  /*2000*/  PLOP3.LUT P0, PT, PT, PT, PT, 0x8, 0x80 ;  /* 0x000000000080781c */ /* 0x000fe40003f0e170 */
[----:B------:R-:W-:Y:S02]  /*2010*/  PRMT R29, RZ, 0x7610, R29 ;  /* 0x00007610ff1d7816 */ /* 0x000fe4000000001d */
[----:B------:R-:W-:Y:S02]  /*2020*/  PRMT R9, R4, 0x7610, R9 ;  /* 0x0000761004097816 */ /* 0x000fe40000000009 */
[----:B------:R-:W-:-:S07]  /*2030*/  LOP3.LUT R28, R28, 0xfffc, RZ, 0xc0, !PT ;  /* 0x0000fffc1c1c7812 */ /* 0x000fce00078ec0ff */
.L_x_34:
[----:B------:R-:W1:Y:S01]  /*2040*/  LDC.64 R20, c[0x0][0x390] ;  /* 0x0000e400ff147b82 */ /* 0x000e620000000a00 */
[C---:B------:R-:W-:Y:S01]  /*2050*/  LOP3.LUT R31, R29.reuse, 0xff, RZ, 0xc0, !PT ;  /* 0x000000ff1d1f7812 */ /* 0x040fe200078ec0ff */
[----:B------:R-:W2:Y:S04]  /*2060*/  LDG.E.64 R26, desc[UR4][R10.64+0x8] ;  /* 0x000008040a1a7981 */ /* 0x000ea8000c1e1b00 */
[----:B-1----:R-:W3:Y:S01]  /*2070*/  LDG.E.U8 R22, desc[UR4][R20.64] ;  /* 0x0000000414167981 */ /* 0x002ee2000c1e1100 */
[----:B------:R-:W-:-:S13]  /*2080*/  LOP3.LUT P2, RZ, R29, 0xff, RZ, 0xc0, !PT ;  /* 0x000000ff1dff7812 */ /* 0x000fda000784c0ff */
[----:B------:R-:W4:Y:S01]  /*2090*/  @P2 LDG.E.64 R24, desc[UR4][R20.64+0x8] ;  /* 0x0000080414182981 */ /* 0x000f22000c1e1b00 */
[----:B---3--:R-:W-:-:S13]  /*20a0*/  ISETP.NE.AND P3, PT, R31, R22, PT ;  /* 0x000000161f00720c */ /* 0x008fda0003f65270 */
[----:B------:R-:W3:Y:S01]  /*20b0*/  @P3 LDG.E.64 R22, desc[UR4][R20.64+0x8] ;  /* 0x0000080414163981 */ /* 0x000ee2000c1e1b00 */
[----:B----4-:R-:W-:Y:S01]  /*20c0*/  @P2 IMAD.WIDE.U32 R24, R31, 0x4, R24 ;  /* 0x000000041f182825 */ /* 0x010fe200078e0018 */
[----:B------:R-:W-:-:S05]  /*20d0*/  LOP3.LUT R33, R9, 0xff, RZ, 0xc0, !PT ;  /* 0x000000ff09217812 */ /* 0x000fca00078ec0ff */
[----:B------:R-:W4:Y:S01]  /*20e0*/  @P2 LDG.E R25, desc[UR4][R24.64+-0x4] ;  /* 0xfffffc0418192981 */ /* 0x000f22000c1e1900 */
[----:B--2---:R-:W-:-:S05]  /*20f0*/  IMAD.WIDE.U32 R26, R33, 0x4, R26 ;  /* 0x00000004211a7825 */ /* 0x004fca00078e001a */
[----:B------:R-:W2:Y:S01]  /*2100*/  LDG.E R30, desc[UR4][R26.64] ;  /* 0x000000041a1e7981 */ /* 0x000ea2000c1e1900 */
[----:B---3--:R-:W-:-:S06]  /*2110*/  @P3 IMAD.WIDE.U32 R22, R31, 0x4, R22 ;  /* 0x000000041f163825 */ /* 0x008fcc00078e0016 */
[----:B------:R-:W3:Y:S01]  /*2120*/  @P3 LDG.E R22, desc[UR4][R22.64] ;  /* 0x0000000416163981 */ /* 0x000ee2000c1e1900 */
[----:B------:R-:W-:Y:S01]  /*2130*/  IMAD.MOV.U32 R31, RZ, RZ, RZ ;  /* 0x000000ffff1f7224 */ /* 0x000fe200078e00ff */
[----:B----4-:R-:W-:Y:S01]  /*2140*/  @P2 SHF.R.U32.HI R31, RZ, R8, R25 ;  /* 0x00000008ff1f2219 */ /* 0x010fe20000011619 */
[----:B------:R-:W-:Y:S02]  /*2150*/  IMAD.MOV.U32 R32, RZ, RZ, RZ ;  /* 0x000000ffff207224 */ /* 0x000fe400078e00ff */
[C---:B------:R-:W-:Y:S01]  /*2160*/  IMAD.SHL.U32 R35, R33.reuse, 0x4, RZ ;  /* 0x0000000421237824 */ /* 0x040fe200078e00ff */
[----:B------:R-:W-:Y:S02]  /*2170*/  SHF.L.U64.HI R33, R33, 0x2, RZ ;  /* 0x0000000221217819 */ /* 0x000fe400000102ff */
[----:B---3--:R-:W-:-:S04]  /*2180*/  @P3 SHF.L.U32 R32, R22, R7, RZ ;  /* 0x0000000716203219 */ /* 0x008fc800000006ff */
[----:B------:R-:W-:Y:S02]  /*2190*/  LOP3.LUT R31, R32, R31, RZ, 0xfc, !PT ;  /* 0x0000001f201f7212 */ /* 0x000fe400078efcff */
[----:B------:R-:W-:-:S03]  /*21a0*/  IADD3 R22, P2, PT, R14, R35, RZ ;  /* 0x000000230e167210 */ /* 0x000fc60007f5e0ff */
[----:B--2---:R-:W-:-:S04]  /*21b0*/  IMAD.IADD R32, R30, 0x1, -R31 ;  /* 0x000000011e207824 */ /* 0x004fc800078e0a1f */
[----:B------:R-:W-:Y:S02]  /*21c0*/  VIADD R35, R32, 0xffffffff ;  /* 0xffffffff20237836 */ /* 0x000fe40000000000 */
[----:B------:R-:W-:-:S03]  /*21d0*/  IMAD.X R23, R15, 0x1, R33, P2 ;  /* 0x000000010f177824 */ /* 0x000fc600010e0621 */
[----:B------:R-:W-:Y:S01]  /*21e0*/  ISETP.GE.U32.AND P2, PT, R35, R30, PT ;  /* 0x0000001e2300720c */ /* 0x000fe20003f46070 */
[----:B------:R-:W-:-:S05]  /*21f0*/  @!P0 IMAD.MOV R35, RZ, RZ, R32 ;  /* 0x000000ffff238224 */ /* 0x000fca00078e0220 */
[----:B------:R1:W-:Y:S04]  /*2200*/  STG.E desc[UR4][R22.64], R35 ;  /* 0x0000002316007986 */ /* 0x0003e8000c101904 */
[----:B------:R-:W2:Y:S04]  /*2210*/  LDG.E.U8 R37, desc[UR4][R20.64] ;  /* 0x0000000414257981 */ /* 0x000ea8000c1e1100 */
[----:B------:R-:W3:Y:S04]  /*2220*/  LDG.E.64 R24, desc[UR4][R20.64+0x8] ;  /* 0x0000080414187981 */ /* 0x000ee8000c1e1b00 */
[----:B------:R-:W4:Y:S01]  /*2230*/  LDG.E.64 R26, desc[UR4][R10.64+0x8] ;  /* 0x000008040a1a7981 */ /* 0x000f22000c1e1b00 */
[----:B------:R-:W-:-:S05]  /*2240*/  VIADD R32, R29, 0x1 ;  /* 0x000000011d207836 */ /* 0x000fca0000000000 */
[----:B------:R-:W-:Y:S02]  /*2250*/  LOP3.LUT R32, R32, 0xff, RZ, 0xc0, !PT ;  /* 0x000000ff20207812 */ /* 0x000fe400078ec0ff */
[----:B------:R-:W-:Y:S02]  /*2260*/  ISETP.GE.U32.AND P3, PT, R30, R31, PT ;  /* 0x0000001f1e00720c */ /* 0x000fe40003f66070 */
[----:B------:R-:W-:-:S05]  /*2270*/  LOP3.LUT R31, R9, 0xff, RZ, 0xc0, !PT ;  /* 0x000000ff091f7812 */ /* 0x000fca00078ec0ff */
[----:B------:R-:W-:Y:S01]  /*2280*/  IMAD.SHL.U32 R31, R31, 0x4, RZ ;  /* 0x000000041f1f7824 */ /* 0x000fe200078e00ff */
[----:B--2---:R-:W-:Y:S02]  /*2290*/  ISETP.NE.AND P4, PT, R32, R37, PT ;  /* 0x000000252000720c */ /* 0x004fe40003f85270 */
[----:B------:R-:W-:-:S05]  /*22a0*/  LOP3.LUT R32, R29, 0xff, RZ, 0xc0, !PT ;  /* 0x000000ff1d207812 */ /* 0x000fca00078ec0ff */
[----:B---3--:R-:W-:Y:S01]  /*22b0*/  IMAD.WIDE.U32 R24, R32, 0x4, R24 ;  /* 0x0000000420187825 */ /* 0x008fe200078e0018 */
[----:B----4-:R-:W-:-:S04]  /*22c0*/  IADD3 R26, P5, PT, R26, R31, RZ ;  /* 0x0000001f1a1a7210 */ /* 0x010fc80007fbe0ff */
[----:B-1----:R-:W2:Y:S04]  /*22d0*/  LDG.E R35, desc[UR4][R24.64] ;  /* 0x0000000418237981 */ /* 0x002ea8000c1e1900 */
[----:B------:R-:W3:Y:S01]  /*22e0*/  @P4 LDG.E R30, desc[UR4][R24.64+0x4] ;  /* 0x00000404181e4981 */ /* 0x000ee2000c1e1900 */
[----:B------:R-:W-:-:S05]  /*22f0*/  IMAD.X R27, R27, 0x1, R33, P5 ;  /* 0x000000011b1b7824 */ /* 0x000fca00028e0621 */
[----:B------:R-:W4:Y:S01]  /*2300*/  LDG.E R26, desc[UR4][R26.64+0x4] ;  /* 0x000004041a1a7981 */ /* 0x000f22000c1e1900 */
[----:B------:R-:W-:Y:S01]  /*2310*/  IMAD.MOV.U32 R34, RZ, RZ, RZ ;  /* 0x000000ffff227224 */ /* 0x000fe200078e00ff */
[----:B--2---:R-:W-:Y:S02]  /*2320*/  SHF.R.U32.HI R35, RZ, R8, R35 ;  /* 0x00000008ff237219 */ /* 0x004fe40000011623 */
[----:B---3--:R-:W-:Y:S02]  /*2330*/  @P4 SHF.L.U32 R34, R30, R7, RZ ;  /* 0x000000071e224219 */ /* 0x008fe400000006ff */
[----:B------:R-:W-:Y:S02]  /*2340*/  SEL R30, RZ, 0xffffffff, P3 ;  /* 0xffffffffff1e7807 */ /* 0x000fe40001800000 */
[----:B------:R-:W-:Y:S02]  /*2350*/  @P0 SEL R30, RZ, 0xffffffff, !P2 ;  /* 0xffffffffff1e0807 */ /* 0x000fe40005000000 */
[----:B------:R-:W-:-:S02]  /*2360*/  LOP3.LUT R35, R34, R35, RZ, 0xfc, !PT ;  /* 0x0000002322237212 */ /* 0x000fc400078efcff */
[----:B------:R-:W-:-:S04]  /*2370*/  LOP3.LUT R30, R30, 0x1, RZ, 0xc0, !PT ;  /* 0x000000011e1e7812 */ /* 0x000fc800078ec0ff */
[----:B------:R-:W-:Y:S01]  /*2380*/  ISETP.NE.U32.AND P5, PT, R30, 0x1, PT ;  /* 0x000000011e00780c */ /* 0x000fe20003fa5070 */
[----:B----4-:R-:W-:-:S04]  /*2390*/  IMAD.IADD R24, R26, 0x1, -R35 ;  /* 0x000000011a187824 */ /* 0x010fc800078e0a23 */
[----:B------:R-:W-:-:S05]  /*23a0*/  VIADD R37, R24, 0xffffffff ;  /* 0xffffffff18257836 */ /* 0x000fca0000000000 */
[----:B------:R-:W-:-:S03]  /*23b0*/  ISETP.GE.U32.AND P0, PT, R37, R26, PT ;  /* 0x0000001a2500720c */ /* 0x000fc60003f06070 */
[----:B------:R-:W-:-:S05]  /*23c0*/  @P5 IMAD.MOV R37, RZ, RZ, R24 ;  /* 0x000000ffff255224 */ /* 0x000fca00078e0218 */
[----:B------:R1:W-:Y:S04]  /*23d0*/  STG.E desc[UR4][R22.64+0x4], R37 ;  /* 0x0000042516007986 */ /* 0x0003e8000c101904 */
[----:B------:R-:W2:Y:S04]  /*23e0*/  LDG.E.U8 R27, desc[UR4][R20.64] ;  /* 0x00000004141b7981 */ /* 0x000ea8000c1e1100 */
[----:B------:R-:W3:Y:S01]  /*23f0*/  LDG.E.64 R24, desc[UR4][R20.64+0x8] ;  /* 0x0000080414187981 */ /* 0x000ee2000c1e1b00 */
[----:B------:R-:W-:Y:S01]  /*2400*/  ISETP.GE.U32.AND P3, PT, R26, R35, PT ;  /* 0x000000231a00720c */ /* 0x000fe20003f66070 */
[----:B------:R-:W-:-:S02]  /*2410*/  VIADD R26, R29, 0x2 ;  /* 0x000000021d1a7836 */ /* 0x000fc40000000000 */
[----:B------:R-:W-:-:S03]  /*2420*/  IMAD.SHL.U32 R30, R32, 0x4, RZ ;  /* 0x00000004201e7824 */ /* 0x000fc600078e00ff */
[----:B------:R-:W-:Y:S02]  /*2430*/  LOP3.LUT R26, R26, 0xff, RZ, 0xc0, !PT ;  /* 0x000000ff1a1a7812 */ /* 0x000fe400078ec0ff */
[----:B------:R-:W-:Y:S02]  /*2440*/  SHF.L.U64.HI R32, R32, 0x2, RZ ;  /* 0x0000000220207819 */ /* 0x000fe400000102ff */
[----:B--2---:R-:W-:Y:S02]  /*2450*/  ISETP.NE.AND P2, PT, R26, R27, PT ;  /* 0x0000001b1a00720c */ /* 0x004fe40003f45270 */
[----:B------:R-:W-:Y:S02]  /*2460*/  SEL R26, RZ, 0xffffffff, P3 ;  /* 0xffffffffff1a7807 */ /* 0x000fe40001800000 */
[----:B---3--:R-:W-:Y:S02]  /*2470*/  IADD3 R24, P4, PT, R24, R30, RZ ;  /* 0x0000001e18187210 */ /* 0x008fe40007f9e0ff */
[----:B------:R-:W-:-:S03]  /*2480*/  @!P5 SEL R26, RZ, 0xffffffff, !P0 ;  /* 0xffffffffff1ad807 */ /* 0x000fc60004000000 */
[----:B------:R-:W-:Y:S01]  /*2490*/  IMAD.X R25, R25, 0x1, R32, P4 ;  /* 0x0000000119197824 */ /* 0x000fe200020e0620 */
[----:B------:R-:W-:-:S04]  /*24a0*/  LOP3.LUT R26, R26, 0x1, RZ, 0xc0, !PT ;  /* 0x000000011a1a7812 */ /* 0x000fc800078ec0ff */
[----:B------:R-:W-:Y:S01]  /*24b0*/  ISETP.NE.U32.AND P0, PT, R26, 0x1, PT ;  /* 0x000000011a00780c */ /* 0x000fe20003f05070 */
[----:B------:R-:W2:Y:S04]  /*24c0*/  @P2 LDG.E R36, desc[UR4][R24.64+0x8] ;  /* 0x0000080418242981 */ /* 0x000ea8000c1e1900 */
[----:B------:R-:W3:Y:S01]  /*24d0*/  LDG.E.64 R26, desc[UR4][R10.64+0x8] ;  /* 0x000008040a1a7981 */ /* 0x000ee2000c1e1b00 */
[----:B------:R-:W-:-:S03]  /*24e0*/  IMAD.MOV.U32 R34, RZ, RZ, RZ ;  /* 0x000000ffff227224 */ /* 0x000fc600078e00ff */
[----:B-1----:R-:W4:Y:S01]  /*24f0*/  LDG.E R37, desc[UR4][R24.64+0x4] ;  /* 0x0000040418257981 */ /* 0x002f22000c1e1900 */
[----:B--2---:R-:W-:Y:S02]  /*2500*/  @P2 SHF.L.U32 R34, R36, R7, RZ ;  /* 0x0000000724222219 */ /* 0x004fe400000006ff */
[----:B---3--:R-:W-:-:S05]  /*2510*/  IADD3 R26, P2, PT, R26, R31, RZ ;  /* 0x0000001f1a1a7210 */ /* 0x008fca0007f5e0ff */
[----:B------:R-:W-:-:S05]  /*2520*/  IMAD.X R27, R27, 0x1, R33, P2 ;  /* 0x000000011b1b7824 */ /* 0x000fca00010e0621 */
[----:B------:R-:W2:Y:S01]  /*2530*/  LDG.E R35, desc[UR4][R26.64+0x8] ;  /* 0x000008041a237981 */ /* 0x000ea2000c1e1900 */
[----:B----4-:R-:W-:-:S04]  /*2540*/  SHF.R.U32.HI R37, RZ, R8, R37 ;  /* 0x00000008ff257219 */ /* 0x010fc80000011625 */
[----:B------:R-:W-:-:S05]  /*2550*/  LOP3.LUT R34, R34, R37, RZ, 0xfc, !PT ;  /* 0x0000002522227212 */ /* 0x000fca00078efcff */
[----:B--2---:R-:W-:-:S04]  /*2560*/  IMAD.IADD R36, R35, 0x1, -R34 ;  /* 0x0000000123247824 */ /* 0x004fc800078e0a22 */
[----:B------:R-:W-:-:S05]  /*2570*/  VIADD R37, R36, 0xffffffff ;  /* 0xffffffff24257836 */ /* 0x000fca0000000000 */
[----:B------:R-:W-:Y:S01]  /*2580*/  ISETP.GE.U32.AND P2, PT, R37, R35, PT ;  /* 0x000000232500720c */ /* 0x000fe20003f46070 */
[----:B------:R-:W-:-:S05]  /*2590*/  @P0 IMAD.MOV R37, RZ, RZ, R36 ;  /* 0x000000ffff250224 */ /* 0x000fca00078e0224 */
[----:B------:R1:W-:Y:S04]  /*25a0*/  STG.E desc[UR4][R22.64+0x8], R37 ;  /* 0x0000082516007986 */ /* 0x0003e8000c101904 */
[----:B------:R-:W2:Y:S04]  /*25b0*/  LDG.E.64 R24, desc[UR4][R10.64+0x8] ;  /* 0x000008040a187981 */ /* 0x000ea8000c1e1b00 */
[----:B------:R-:W3:Y:S04]  /*25c0*/  LDG.E.U8 R36, desc[UR4][R20.64] ;  /* 0x0000000414247981 */ /* 0x000ee8000c1e1100 */
[----:B------:R-:W4:Y:S01]  /*25d0*/  LDG.E.64 R26, desc[UR4][R20.64+0x8] ;  /* 0x00000804141a7981 */ /* 0x000f22000c1e1b00 */
[----:B--2---:R-:W-:Y:S01]  /*25e0*/  IADD3 R24, P3, PT, R24, R31, RZ ;  /* 0x0000001f18187210 */ /* 0x004fe20007f7e0ff */
[----:B------:R-:W-:-:S05]  /*25f0*/  VIADD R31, R29, 0x3 ;  /* 0x000000031d1f7836 */ /* 0x000fca0000000000 */
[----:B------:R-:W-:Y:S01]  /*2600*/  LOP3.LUT R31, R31, 0xff, RZ, 0xc0, !PT ;  /* 0x000000ff1f1f7812 */ /* 0x000fe200078ec0ff */
[----:B------:R-:W-:-:S03]  /*2610*/  IMAD.X R25, R25, 0x1, R33, P3 ;  /* 0x0000000119197824 */ /* 0x000fc600018e0621 */
[----:B---3--:R-:W-:Y:S02]  /*2620*/  ISETP.NE.AND P4, PT, R31, R36, PT ;  /* 0x000000241f00720c */ /* 0x008fe40003f85270 */
[----:B----4-:R-:W-:-:S05]  /*2630*/  IADD3 R30, P3, PT, R26, R30, RZ ;  /* 0x0000001e1a1e7210 */ /* 0x010fca0007f7e0ff */
[----:B------:R-:W-:Y:S02]  /*2640*/  IMAD.X R31, R27, 0x1, R32, P3 ;  /* 0x000000011b1f7824 */ /* 0x000fe400018e0620 */
[----:B------:R2:W3:Y:S04]  /*2650*/  LDG.E R27, desc[UR4][R24.64+0xc] ;  /* 0x00000c04181b7981 */ /* 0x0004e8000c1e1900 */
[----:B------:R-:W4:Y:S04]  /*2660*/  @P4 LDG.E R32, desc[UR4][R30.64+0xc] ;  /* 0x00000c041e204981 */ /* 0x000f28000c1e1900 */
[----:B------:R-:W5:Y:S01]  /*2670*/  LDG.E R33, desc[UR4][R30.64+0x8] ;  /* 0x000008041e217981 */ /* 0x000f62000c1e1900 */
[----:B------:R-:W-:Y:S01]  /*2680*/  ISETP.GE.U32.AND P3, PT, R35, R34, PT ;  /* 0x000000222300720c */ /* 0x000fe20003f66070 */
[----:B------:R-:W-:-:S03]  /*2690*/  IMAD.MOV.U32 R20, RZ, RZ, RZ ;  /* 0x000000ffff147224 */ /* 0x000fc600078e00ff */
[----:B------:R-:W-:Y:S02]  /*26a0*/  SEL R26, RZ, 0xffffffff, P3 ;  /* 0xffffffffff1a7807 */ /* 0x000fe40001800000 */
[----:B------:R-:W-:-:S04]  /*26b0*/  @!P0 SEL R26, RZ, 0xffffffff, !P2 ;  /* 0xffffffffff1a8807 */ /* 0x000fc80005000000 */
[----:B------:R-:W-:-:S04]  /*26c0*/  LOP3.LUT R26, R26, 0x1, RZ, 0xc0, !PT ;  /* 0x000000011a1a7812 */ /* 0x000fc800078ec0ff */
[----:B------:R-:W-:Y:S01]  /*26d0*/  ISETP.NE.U32.AND P3, PT, R26, 0x1, PT ;  /* 0x000000011a00780c */ /* 0x000fe20003f65070 */
[----:B------:R-:W-:Y:S01]  /*26e0*/  VIADD R29, R29, 0x4 ;  /* 0x000000041d1d7836 */ /* 0x000fe20000000000 */
[----:B--2---:R-:W-:Y:S01]  /*26f0*/  LOP3.LUT R24, R28, 0xff, RZ, 0xc0, !PT ;  /* 0x000000ff1c187812 */ /* 0x004fe200078ec0ff */
[----:B------:R-:W-:Y:S01]  /*2700*/  VIADD R9, R9, 0x4 ;  /* 0x0000000409097836 */ /* 0x000fe20000000000 */
[----:B----4-:R-:W-:Y:S02]  /*2710*/  @P4 SHF.L.U32 R20, R32, R7, RZ ;  /* 0x0000000720144219 */ /* 0x010fe400000006ff */
[----:B-----5:R-:W-:-:S04]  /*2720*/  SHF.R.U32.HI R21, RZ, R8, R33 ;  /* 0x00000008ff157219 */ /* 0x020fc80000011621 */
[----:B------:R-:W-:-:S05]  /*2730*/  LOP3.LUT R20, R20, R21, RZ, 0xfc, !PT ;  /* 0x0000001514147212 */ /* 0x000fca00078efcff */
[----:B---3--:R-:W-:-:S04]  /*2740*/  IMAD.IADD R21, R27, 0x1, -R20 ;  /* 0x000000011b157824 */ /* 0x008fc800078e0a14 */
[----:B------:R-:W-:-:S05]  /*2750*/  VIADD R25, R21, 0xffffffff ;  /* 0xffffffff15197836 */ /* 0x000fca0000000000 */
[----:B------:R-:W-:Y:S01]  /*2760*/  ISETP.GE.U32.AND P0, PT, R25, R27, PT ;  /* 0x0000001b1900720c */ /* 0x000fe20003f06070 */
[----:B------:R-:W-:Y:S01]  /*2770*/  @P3 IMAD.MOV R25, RZ, RZ, R21 ;  /* 0x000000ffff193224 */ /* 0x000fe200078e0215 */
[----:B------:R-:W-:Y:S02]  /*2780*/  ISETP.GE.U32.AND P2, PT, R27, R20, PT ;  /* 0x000000141b00720c */ /* 0x000fe40003f46070 */
[----:B------:R-:W-:Y:S02]  /*2790*/  LOP3.LUT R21, R29, 0xff, RZ, 0xc0, !PT ;  /* 0x000000ff1d157812 */ /* 0x000fe400078ec0ff */
[----:B------:R1:W-:Y:S01]  /*27a0*/  STG.E desc[UR4][R22.64+0xc], R25 ;  /* 0x00000c1916007986 */ /* 0x0003e2000c101904 */
[----:B------:R-:W-:Y:S02]  /*27b0*/  SEL R20, RZ, 0xffffffff, P2 ;  /* 0xffffffffff147807 */ /* 0x000fe40001000000 */
[----:B------:R-:W-:Y:S02]  /*27c0*/  ISETP.NE.AND P2, PT, R21, R24, PT ;  /* 0x000000181500720c */ /* 0x000fe40003f45270 */
[----:B------:R-:W-:-:S04]  /*27d0*/  @!P3 SEL R20, RZ, 0xffffffff, !P0 ;  /* 0xffffffffff14b807 */ /* 0x000fc80004000000 */
[----:B------:R-:W-:-:S04]  /*27e0*/  LOP3.LUT R20, R20, 0x1, RZ, 0xc0, !PT ;  /* 0x0000000114147812 */ /* 0x000fc800078ec0ff */
[----:B------:R-:W-:-:S03]  /*27f0*/  ISETP.EQ.U32.AND P0, PT, R20, 0x1, PT ;  /* 0x000000011400780c */ /* 0x000fc60003f02070 */
[----:B-1----:R-:W-:Y:S10]  /*2800*/  @P2 BRA `(.L_x_34) ;  /* 0xfffffff8000c2947 */ /* 0x002ff4000383ffff */
.L_x_33:
        /* <DEDUP_REMOVED lines=11> */
[C---:B------:R-:W-:Y:S01]  /*28c0*/  LOP3.LUT R29, R28.reuse, 0xff, RZ, 0xc0, !PT ;  /* 0x000000ff1c1d7812 */ /* 0x040fe200078ec0ff */
[----:B------:R-:W2:Y:S04]  /*28d0*/  LDG.E.64 R24, desc[UR4][R10.64+0x8] ;  /* 0x000008040a187981 */ /* 0x000ea8000c1e1b00 */
[----:B-1----:R-:W3:Y:S02]  /*28e0*/  LDG.E.U8 R22, desc[UR4][R20.64] ;  /* 0x0000000414167981 */ /* 0x002ee4000c1e1100 */
[----:B------:R-:W1:Y:S01]  /*28f0*/  LDC.64 R30, c[0x0][0x390] ;  /* 0x0000e400ff1e7b82 */ /* 0x000e620000000a00 */
[----:B------:R-:W-:-:S13]  /*2900*/  LOP3.LUT P3, RZ, R28, 0xff, RZ, 0xc0, !PT ;  /* 0x000000ff1cff7812 */ /* 0x000fda000786c0ff */
[----:B-1----:R-:W4:Y:S01]  /*2910*/  @P3 LDG.E.64 R26, desc[UR4][R30.64+0x8] ;  /* 0x000008041e1a3981 */ /* 0x002f22000c1e1b00 */
[----:B---3--:R-:W-:-:S13]  /*2920*/  ISETP.NE.AND P4, PT, R29, R22, PT ;  /* 0x000000161d00720c */ /* 0x008fda0003f85270 */
[----:B------:R-:W3:Y:S01]  /*2930*/  @P4 LDG.E.64 R22, desc[UR4][R20.64+0x8] ;  /* 0x0000080414164981 */ /* 0x000ee2000c1e1b00 */
[----:B------:R-:W-:Y:S01]  /*2940*/  LOP3.LUT R33, R9, 0xff, RZ, 0xc0, !PT ;  /* 0x000000ff09217812 */ /* 0x000fe200078ec0ff */
[----:B----4-:R-:W-:-:S06]  /*2950*/  @P3 IMAD.WIDE.U32 R26, R29, 0x4, R26 ;  /* 0x000000041d1a3825 */ /* 0x010fcc00078e001a */
[----:B------:R-:W4:Y:S01]  /*2960*/  @P3 LDG.E R27, desc[UR4][R26.64+-0x4] ;  /* 0xfffffc041a1b3981 */ /* 0x000f22000c1e1900 */
[----:B--2---:R-:W-:-:S04]  /*2970*/  IMAD.WIDE.U32 R24, R33, 0x4, R24 ;  /* 0x0000000421187825 */ /* 0x004fc800078e0018 */
[----:B---3--:R-:W-:Y:S02]  /*2980*/  @P4 IMAD.WIDE.U32 R22, R29, 0x4, R22 ;  /* 0x000000041d164825 */ /* 0x008fe400078e0016 */
[----:B------:R-:W2:Y:S04]  /*2990*/  LDG.E R29, desc[UR4][R24.64] ;  /* 0x00000004181d7981 */ /* 0x000ea8000c1e1900 */
[----:B------:R-:W3:Y:S01]  /*29a0*/  @P4 LDG.E R22, desc[UR4][R22.64] ;  /* 0x0000000416164981 */ /* 0x000ee2000c1e1900 */
[----:B------:R-:W-:Y:S02]  /*29b0*/  IMAD.MOV.U32 R32, RZ, RZ, RZ ;  /* 0x000000ffff207224 */ /* 0x000fe400078e00ff */
[----:B------:R-:W-:Y:S01]  /*29c0*/  IMAD.MOV.U32 R31, RZ, RZ, RZ ;  /* 0x000000ffff1f7224 */ /* 0x000fe200078e00ff */
[----:B----4-:R-:W-:-:S02]  /*29d0*/  @P3 SHF.R.U32.HI R32, RZ, R8, R27 ;  /* 0x00000008ff203219 */ /* 0x010fc4000001161b */
[----:B---3--:R-:W-:-:S04]  /*29e0*/  @P4 SHF.L.U32 R31, R22, R7, RZ ;  /* 0x00000007161f4219 */ /* 0x008fc800000006ff */
[----:B------:R-:W-:Y:S01]  /*29f0*/  LOP3.LUT R30, R31, R32, RZ, 0xfc, !PT ;  /* 0x000000201f1e7212 */ /* 0x000fe200078efcff */
[----:B------:R-:W-:-:S04]  /*2a00*/  IMAD.SHL.U32 R31, R33, 0x4, RZ ;  /* 0x00000004211f7824 */ /* 0x000fc800078e00ff */
[----:B--2---:R-:W-:Y:S01]  /*2a10*/  IMAD.IADD R32, R29, 0x1, -R30 ;  /* 0x000000011d207824 */ /* 0x004fe200078e0a1e */
[----:B------:R-:W-:Y:S02]  /*2a20*/  SHF.L.U64.HI R33, R33, 0x2, RZ ;  /* 0x0000000221217819 */ /* 0x000fe400000102ff */
[----:B------:R-:W-:Y:S01]  /*2a30*/  IADD3 R22, P3, PT, R14, R31, RZ ;  /* 0x0000001f0e167210 */ /* 0x000fe20007f7e0ff */
[----:B------:R-:W-:-:S04]  /*2a40*/  VIADD R34, R32, 0xffffffff ;  /* 0xffffffff20227836 */ /* 0x000fc80000000000 */
[----:B------:R-:W-:Y:S01]  /*2a50*/  IMAD.X R23, R15, 0x1, R33, P3 ;  /* 0x000000010f177824 */ /* 0x000fe200018e0621 */
[----:B------:R-:W-:Y:S01]  /*2a60*/  ISETP.GE.U32.AND P4, PT, R34, R29, PT ;  /* 0x0000001d2200720c */ /* 0x000fe20003f86070 */
[----:B------:R-:W-:-:S05]  /*2a70*/  @!P0 IMAD.MOV R34, RZ, RZ, R32 ;  /* 0x000000ffff228224 */ /* 0x000fca00078e0220 */
[----:B------:R1:W-:Y:S04]  /*2a80*/  STG.E desc[UR4][R22.64], R34 ;  /* 0x0000002216007986 */ /* 0x0003e8000c101904 */
[----:B------:R-:W2:Y:S04]  /*2a90*/  LDG.E.U8 R35, desc[UR4][R20.64] ;  /* 0x0000000414237981 */ /* 0x000ea8000c1e1100 */
[----:B------:R-:W3:Y:S04]  /*2aa0*/  LDG.E.64 R26, desc[UR4][R20.64+0x8] ;  /* 0x00000804141a7981 */ /* 0x000ee8000c1e1b00 */
[----:B------:R-:W4:Y:S01]  /*2ab0*/  LDG.E.64 R24, desc[UR4][R10.64+0x8] ;  /* 0x000008040a187981 */ /* 0x000f22000c1e1b00 */
[----:B------:R-:W-:-:S05]  /*2ac0*/  VIADD R32, R28, 0x1 ;  /* 0x000000011c207836 */ /* 0x000fca0000000000 */
[----:B------:R-:W-:-:S04]  /*2ad0*/  LOP3.LUT R32, R32, 0xff, RZ, 0xc0, !PT ;  /* 0x000000ff20207812 */ /* 0x000fc800078ec0ff */
[----:B--2---:R-:W-:Y:S02]  /*2ae0*/  ISETP.NE.AND P3, PT, R32, R35, PT ;  /* 0x000000232000720c */ /* 0x004fe40003f65270 */
[----:B------:R-:W-:-:S05]  /*2af0*/  LOP3.LUT R35, R28, 0xff, RZ, 0xc0, !PT ;  /* 0x000000ff1c237812 */ /* 0x000fca00078ec0ff */
[----:B---3--:R-:W-:Y:S01]  /*2b00*/  IMAD.WIDE.U32 R26, R35, 0x4, R26 ;  /* 0x00000004231a7825 */ /* 0x008fe200078e001a */
[----:B----4-:R-:W-:-:S04]  /*2b10*/  IADD3 R24, P5, PT, R24, R31, RZ ;  /* 0x0000001f18187210 */ /* 0x010fc80007fbe0ff */
[----:B------:R-:W2:Y:S04]  /*2b20*/  LDG.E R31, desc[UR4][R26.64] ;  /* 0x000000041a1f7981 */ /* 0x000ea8000c1e1900 */
[----:B------:R-:W3:Y:S01]  /*2b30*/  @P3 LDG.E R32, desc[UR4][R26.64+0x4] ;  /* 0x000004041a203981 */ /* 0x000ee2000c1e1900 */
[----:B------:R-:W-:-:S05]  /*2b40*/  IMAD.X R25, R25, 0x1, R33, P5 ;  /* 0x0000000119197824 */ /* 0x000fca00028e0621 */
[----:B------:R-:W4:Y:S01]  /*2b50*/  LDG.E R24, desc[UR4][R24.64+0x4] ;  /* 0x0000040418187981 */ /* 0x000f22000c1e1900 */
[----:B------:R-:W-:Y:S01]  /*2b60*/  ISETP.GE.U32.AND P5, PT, R29, R30, PT ;  /* 0x0000001e1d00720c */ /* 0x000fe20003fa6070 */
[----:B------:R-:W-:-:S03]  /*2b70*/  IMAD.MOV.U32 R21, RZ, RZ, RZ ;  /* 0x000000ffff157224 */ /* 0x000fc600078e00ff */
[----:B------:R-:W-:Y:S02]  /*2b80*/  SEL R20, RZ, 0xffffffff, P5 ;  /* 0xffffffffff147807 */ /* 0x000fe40002800000 */
[----:B------:R-:W-:-:S04]  /*2b90*/  @P0 SEL R20, RZ, 0xffffffff, !P4 ;  /* 0xffffffffff140807 */ /* 0x000fc80006000000 */
[----:B------:R-:W-:-:S04]  /*2ba0*/  LOP3.LUT R20, R20, 0x1, RZ, 0xc0, !PT ;  /* 0x0000000114147812 */ /* 0x000fc800078ec0ff */
[----:B------:R-:W-:Y:S01]  /*2bb0*/  ISETP.NE.U32.AND P4, PT, R20, 0x1, PT ;  /* 0x000000011400780c */ /* 0x000fe20003f85070 */
[----:B------:R-:W-:Y:S02]  /*2bc0*/  VIADD R9, R9, 0x2 ;  /* 0x0000000209097836 */ /* 0x000fe40000000000 */
[----:B------:R-:W-:Y:S01]  /*2bd0*/  VIADD R28, R28, 0x2 ;  /* 0x000000021c1c7836 */ /* 0x000fe20000000000 */
[----:B--2---:R-:W-:Y:S02]  /*2be0*/  SHF.R.U32.HI R30, RZ, R8, R31 ;  /* 0x00000008ff1e7219 */ /* 0x004fe4000001161f */
[----:B---3--:R-:W-:-:S04]  /*2bf0*/  @P3 SHF.L.U32 R21, R32, R7, RZ ;  /* 0x0000000720153219 */ /* 0x008fc800000006ff */
[----:B------:R-:W-:-:S05]  /*2c00*/  LOP3.LUT R21, R21, R30, RZ, 0xfc, !PT ;  /* 0x0000001e15157212 */ /* 0x000fca00078efcff */
[----:B----4-:R-:W-:-:S04]  /*2c10*/  IMAD.IADD R20, R24, 0x1, -R21 ;  /* 0x0000000118147824 */ /* 0x010fc800078e0a15 */
        /* <DEDUP_REMOVED lines=9> */
.L_x_35:
[----:B------:R-:W-:Y:S05]  /*2cb0*/  @!P2 BRA `(.L_x_31) ;  /* 0x000000000080a947 */ /* 0x000fea0003800000 */
[----:B------:R-:W1:Y:S02]  /*2cc0*/  LDC.64 R26, c[0x0][0x390] ;  /* 0x0000e400ff1a7b82 */ /* 0x000e640000000a00 */
[----:B-1----:R-:W2:Y:S01]  /*2cd0*/  LDG.E.U8 R20, desc[UR4][R26.64] ;  /* 0x000000041a147981 */ /* 0x002ea2000c1e1100 */
[C---:B------:R-:W-:Y:S02]  /*2ce0*/  LOP3.LUT R29, R28.reuse, 0xff, RZ, 0xc0, !PT ;  /* 0x000000ff1c1d7812 */ /* 0x040fe400078ec0ff */
[----:B------:R-:W-:-:S13]  /*2cf0*/  LOP3.LUT P2, RZ, R28, 0xff, RZ, 0xc0, !PT ;  /* 0x000000ff1cff7812 */ /* 0x000fda000784c0ff */
[----:B------:R-:W3:Y:S01]  /*2d00*/  @P2 LDG.E.64 R22, desc[UR4][R26.64+0x8] ;  /* 0x000008041a162981 */ /* 0x000ee2000c1e1b00 */
[----:B--2---:R-:W-:-:S03]  /*2d10*/  ISETP.NE.AND P3, PT, R29, R20, PT ;  /* 0x000000141d00720c */ /* 0x004fc60003f65270 */
[----:B------:R-:W2:Y:S10]  /*2d20*/  LDG.E.64 R20, desc[UR4][R10.64+0x8] ;  /* 0x000008040a147981 */ /* 0x000eb4000c1e1b00 */
[----:B------:R-:W4:Y:S01]  /*2d30*/  @P3 LDG.E.64 R24, desc[UR4][R26.64+0x8] ;  /* 0x000008041a183981 */ /* 0x000f22000c1e1b00 */
[----:B---3--:R-:W-:-:S06]  /*2d40*/  @P2 IMAD.WIDE.U32 R22, R29, 0x4, R22 ;  /* 0x000000041d162825 */ /* 0x008fcc00078e0016 */
[----:B------:R-:W3:Y:S01]  /*2d50*/  @P2 LDG.E R23, desc[UR4][R22.64+-0x4] ;  /* 0xfffffc0416172981 */ /* 0x000ee2000c1e1900 */
[----:B----4-:R-:W-:Y:S01]  /*2d60*/  @P3 IMAD.WIDE.U32 R24, R29, 0x4, R24 ;  /* 0x000000041d183825 */ /* 0x010fe200078e0018 */
[----:B------:R-:W-:-:S05]  /*2d70*/  LOP3.LUT R29, R9, 0xff, RZ, 0xc0, !PT ;  /* 0x000000ff091d7812 */ /* 0x000fca00078ec0ff */
[----:B------:R-:W4:Y:S01]  /*2d80*/  @P3 LDG.E R24, desc[UR4][R24.64] ;  /* 0x0000000418183981 */ /* 0x000f22000c1e1900 */
[----:B--2---:R-:W-:-:S06]  /*2d90*/  IMAD.WIDE.U32 R30, R29, 0x4, R20 ;  /* 0x000000041d1e7825 */ /* 0x004fcc00078e0014 */
[----:B------:R-:W2:Y:S01]  /*2da0*/  LDG.E R30, desc[UR4][R30.64] ;  /* 0x000000041e1e7981 */ /* 0x000ea2000c1e1900 */
[----:B------:R-:W-:Y:S02]  /*2db0*/  CS2R R20, SRZ ;  /* 0x0000000000147805 */ /* 0x000fe4000001ff00 */
[----:B---3--:R-:W-:Y:S01]  /*2dc0*/  @P2 SHF.R.U32.HI R20, RZ, R8, R23 ;  /* 0x00000008ff142219 */ /* 0x008fe20000011617 */
[----:B------:R-:W-:Y:S01]  /*2dd0*/  VIADD R9, R9, 0x1 ;  /* 0x0000000109097836 */ /* 0x000fe20000000000 */
[----:B----4-:R-:W-:-:S04]  /*2de0*/  @P3 SHF.L.U32 R21, R24, R7, RZ ;  /* 0x0000000718153219 */ /* 0x010fc800000006ff */
[----:B------:R-:W-:-:S05]  /*2df0*/  LOP3.LUT R7, R21, R20, RZ, 0xfc, !PT ;  /* 0x0000001415077212 */ /* 0x000fca00078efcff */
[----:B--2---:R-:W-:Y:S01]  /*2e00*/  IMAD.IADD R8, R30, 0x1, -R7 ;  /* 0x000000011e087824 */ /* 0x004fe200078e0a07 */
[----:B------:R-:W-:-:S03]  /*2e10*/  LEA R20, P2, R29, R14, 0x2 ;  /* 0x0000000e1d147211 */ /* 0x000fc600078410ff */
[----:B------:R-:W-:Y:S01]  /*2e20*/  VIADD R23, R8, 0xffffffff ;  /* 0xffffffff08177836 */ /* 0x000fe20000000000 */
[----:B------:R-:W-:-:S04]  /*2e30*/  LEA.HI.X R21, R29, R15, RZ, 0x2, P2 ;  /* 0x0000000f1d157211 */ /* 0x000fc800010f14ff */
[----:B------:R-:W-:Y:S01]  /*2e40*/  ISETP.GE.U32.AND P2, PT, R23, R30, PT ;  /* 0x0000001e1700720c */ /* 0x000fe20003f46070 */
[----:B------:R-:W-:-:S05]  /*2e50*/  @!P0 IMAD.MOV R23, RZ, RZ, R8 ;  /* 0x000000ffff178224 */ /* 0x000fca00078e0208 */
[----:B------:R1:W-:Y:S01]  /*2e60*/  STG.E desc[UR4][R20.64], R23 ;  /* 0x0000001714007986 */ /* 0x0003e2000c101904 */
[----:B------:R-:W-:-:S04]  /*2e70*/  ISETP.GE.U32.AND P3, PT, R30, R7, PT ;  /* 0x000000071e00720c */ /* 0x000fc80003f66070 */
[----:B------:R-:W-:Y:S02]  /*2e80*/  SEL R7, RZ, 0xffffffff, P3 ;  /* 0xffffffffff077807 */ /* 0x000fe40001800000 */
[----:B------:R-:W-:-:S04]  /*2e90*/  @P0 SEL R7, RZ, 0xffffffff, !P2 ;  /* 0xffffffffff070807 */ /* 0x000fc80005000000 */
[----:B------:R-:W-:-:S04]  /*2ea0*/  LOP3.LUT R7, R7, 0x1, RZ, 0xc0, !PT ;  /* 0x0000000107077812 */ /* 0x000fc800078ec0ff */
[----:B-1----:R-:W-:-:S13]  /*2eb0*/  ISETP.EQ.U32.AND P0, PT, R7, 0x1, PT ;  /* 0x000000010700780c */ /* 0x002fda0003f02070 */
.L_x_31:
[----:B------:R-:W-:Y:S01]  /*2ec0*/  PRMT R7, R9, 0x8880, RZ ;  /* 0x0000888009077816 */ /* 0x000fe200000000ff */
[----:B------:R-:W-:Y:S01]  /*2ed0*/  BSSY.RECONVERGENT B3, `(.L_x_36) ;  /* 0x0000013000037945 */ /* 0x000fe20003800200 */
[----:B------:R-:W-:Y:S02]  /*2ee0*/  PRMT R8, R5, 0x8880, RZ ;  /* 0x0000888005087816 */ /* 0x000fe400000000ff */
[----:B------:R-:W-:-:S13]  /*2ef0*/  ISETP.GE.OR P2, PT, R7, R2, !P0 ;  /* 0x000000020700720c */ /* 0x000fda0004746670 */
[----:B------:R-:W-:Y:S05]  /*2f00*/  @P2 BRA `(.L_x_37) ;  /* 0x00000000003c2947 */ /* 0x000fea0003800000 */
.L_x_38:
[----:B------:R-:W2:Y:S01]  /*2f10*/  LDG.E.64 R20, desc[UR4][R10.64+0x8] ;  /* 0x000008040a147981 */ /* 0x000ea2000c1e1b00 */
[----:B-1----:R-:W-:-:S05]  /*2f20*/  LOP3.LUT R23, R9, 0xff, RZ, 0xc0, !PT ;  /* 0x000000ff09177812 */ /* 0x002fca00078ec0ff */
[----:B--2---:R-:W-:-:S06]  /*2f30*/  IMAD.WIDE.U32 R20, R23, 0x4, R20 ;  /* 0x0000000417147825 */ /* 0x004fcc00078e0014 */
[----:B------:R-:W2:Y:S01]  /*2f40*/  LDG.E R20, desc[UR4][R20.64] ;  /* 0x0000000414147981 */ /* 0x000ea2000c1e1900 */
[----:B------:R-:W-:-:S04]  /*2f50*/  IMAD.WIDE.U32 R22, R23, 0x4, R14 ;  /* 0x0000000417167825 */ /* 0x000fc800078e000e */
[----:B------:R-:W-:-:S05]  /*2f60*/  VIADD R9, R9, 0x1 ;  /* 0x0000000109097836 */ /* 0x000fca0000000000 */
[C---:B------:R-:W-:Y:S02]  /*2f70*/  PRMT R25, R9.reuse, 0x8880, RZ ;  /* 0x0000888009197816 */ /* 0x040fe400000000ff */
[----:B------:R-:W-:Y:S02]  /*2f80*/  PRMT R9, R9, 0x8880, RZ ;  /* 0x0000888009097816 */ /* 0x000fe400000000ff */
[----:B------:R-:W-:Y:S02]  /*2f90*/  ISETP.LT.AND P3, PT, R25, R2, PT ;  /* 0x000000021900720c */ /* 0x000fe40003f61270 */
[----:B------:R-:W-:Y:S01]  /*2fa0*/  PRMT R9, R9, 0x7710, RZ ;  /* 0x0000771009097816 */ /* 0x000fe200000000ff */
[C---:B--2---:R-:W-:Y:S01]  /*2fb0*/  VIADD R7, R20.reuse, 0xffffffff ;  /* 0xffffffff14077836 */ /* 0x044fe20000000000 */
[----:B------:R-:W-:-:S04]  /*2fc0*/  ISETP.NE.AND P2, PT, R20, RZ, PT ;  /* 0x000000ff1400720c */ /* 0x000fc80003f45270 */
[----:B------:R1:W-:Y:S01]  /*2fd0*/  STG.E desc[UR4][R22.64], R7 ;  /* 0x0000000716007986 */ /* 0x0003e2000c101904 */
[----:B------:R-:W-:-:S08]  /*2fe0*/  PLOP3.LUT P0, PT, P2, PT, PT, 0x8, 0x80 ;  /* 0x000000000080781c */ /* 0x000fd0000170e170 */
[----:B------:R-:W-:Y:S05]  /*2ff0*/  @!P2 BRA P3, `(.L_x_38) ;  /* 0xfffffffc00c4a947 */ /* 0x000fea000183ffff */
.L_x_37:
[----:B------:R-:W-:Y:S05]  /*3000*/  BSYNC.RECONVERGENT B3 ;  /* 0x0000000000037941 */ /* 0x000fea0003800200 */
.L_x_36:
[----:B-1----:R-:W-:Y:S01]  /*3010*/  PRMT R7, R9, 0x8880, RZ ;  /* 0x0000888009077816 */ /* 0x002fe200000000ff */
[----:B------:R-:W-:Y:S03]  /*3020*/  BSSY.RECONVERGENT B3, `(.L_x_39) ;  /* 0x000000e000037945 */ /* 0x000fe60003800200 */
[----:B------:R-:W-:-:S13]  /*3030*/  ISETP.LT.OR P0, PT, R7, R8, P0 ;  /* 0x000000080700720c */ /* 0x000fda0000701670 */
[----:B------:R-:W-:Y:S05]  /*3040*/  @P0 BRA `(.L_x_40) ;  /* 0x00000000002c0947 */ /* 0x000fea0003800000 */
.L_x_41:
[----:B------:R-:W-:Y:S01]  /*3050*/  VIADD R7, R9, 0xffffffff ;  /* 0xffffffff09077836 */ /* 0x000fe20000000000 */
[----:B-1----:R-:W2:Y:S04]  /*3060*/  LDG.E.64 R22, desc[UR4][R10.64+0x8] ;  /* 0x000008040a167981 */ /* 0x002ea8000c1e1b00 */
[----:B------:R-:W-:-:S05]  /*3070*/  LOP3.LUT R25, R7, 0xff, RZ, 0xc0, !PT ;  /* 0x000000ff07197812 */ /* 0x000fca00078ec0ff */
[----:B------:R-:W-:-:S06]  /*3080*/  IMAD.WIDE.U32 R20, R25, 0x4, R14 ;  /* 0x0000000419147825 */ /* 0x000fcc00078e000e */
[----:B------:R-:W3:Y:S01]  /*3090*/  LDG.E R21, desc[UR4][R20.64] ;  /* 0x0000000414157981 */ /* 0x000ee2000c1e1900 */
[----:B------:R-:W-:-:S04]  /*30a0*/  PRMT R9, R9, 0x8880, RZ ;  /* 0x0000888009097816 */ /* 0x000fc800000000ff */
[----:B------:R-:W-:Y:S02]  /*30b0*/  ISETP.GT.AND P0, PT, R9, R8, PT ;  /* 0x000000080900720c */ /* 0x000fe40003f04270 */
[----:B------:R-:W-:Y:S01]  /*30c0*/  PRMT R9, R7, 0x7610, R9 ;  /* 0x0000761007097816 */ /* 0x000fe20000000009 */
[----:B--2---:R-:W-:-:S05]  /*30d0*/  IMAD.WIDE.U32 R22, R25, 0x4, R22 ;  /* 0x0000000419167825 */ /* 0x004fca00078e0016 */
[----:B---3--:R1:W-:Y:S05]  /*30e0*/  STG.E desc[UR4][R22.64], R21 ;  /* 0x0000001516007986 */ /* 0x0083ea000c101904 */
[----:B------:R-:W-:Y:S05]  /*30f0*/  @P0 BRA `(.L_x_41) ;  /* 0xfffffffc00d40947 */ /* 0x000fea000383ffff */
.L_x_40:
[----:B------:R-:W-:Y:S05]  /*3100*/  BSYNC.RECONVERGENT B3 ;  /* 0x0000000000037941 */ /* 0x000fea0003800200 */
.L_x_39:
[----:B------:R-:W-:Y:S05]  /*3110*/  @P1 BRA `(.L_x_42) ;  /* 0xffffffe000701947 */ /* 0x000fea000383ffff */
[----:B------:R-:W-:-:S04]  /*3120*/  PRMT R5, R5, 0x8880, RZ ;  /* 0x0000888005057816 */ /* 0x000fc800000000ff */
[----:B------:R-:W-:-:S13]  /*3130*/  ISETP.GT.AND P0, PT, R5, 0x1, PT ;  /* 0x000000010500780c */ /* 0x000fda0003f04270 */
[----:B------:R-:W-:Y:S05]  /*3140*/  @P0 BRA `(.L_x_43) ;  /* 0xffffffe000540947 */ /* 0x000fea000383ffff */
[----:B------:R-:W-:Y:S05]  /*3150*/  BSYNC.RECONVERGENT B2 ;  /* 0x0000000000027941 */ /* 0x000fea0003800200 */
.L_x_27:
[----:B------:R2:W5:Y:S02]  /*3160*/  LDG.E.U8 R5, desc[UR4][R10.64] ;  /* 0x000000040a057981 */ /* 0x000564000c1e1100 */
.L_x_26:
[----:B------:R-:W-:Y:S05]  /*3170*/  BSYNC.RECONVERGENT B1 ;  /* 0x0000000000017941 */ /* 0x000fea0003800200 */
.L_x_25:
[----:B-----5:R-:W-:-:S04]  /*3180*/  PRMT R2, R5, 0x8880, RZ ;  /* 0x0000888005027816 */ /* 0x020fc800000000ff */
[----:B------:R-:W-:-:S13]  /*3190*/  ISETP.GE.AND P0, PT, R2, 0x1, PT ;  /* 0x000000010200780c */ /* 0x000fda0003f06270 */
[----:B------:R-:W-:Y:S05]  /*31a0*/  @!P0 BRA `(.L_x_24) ;  /* 0x0000000000308947 */ /* 0x000fea0003800000 */
[----:B------:R3:W5:Y:S02]  /*31b0*/  LDG.E.64 R2, desc[UR4][R10.64+0x8] ;  /* 0x000008040a027981 */ /* 0x000764000c1e1b00 */
.L_x_44:
[----:B------:R-:W-:-:S05]  /*31c0*/  LOP3.LUT R7, R5, 0xff, RZ, 0xc0, !PT ;  /* 0x000000ff05077812 */ /* 0x000fca00078ec0ff */
[----:B-----5:R-:W-:-:S06]  /*31d0*/  IMAD.WIDE.U32 R6, R7, 0x4, R2 ;  /* 0x0000000407067825 */ /* 0x020fcc00078e0002 */
[----:B------:R-:W4:Y:S02]  /*31e0*/  LDG.E R6, desc[UR4][R6.64+-0x4] ;  /* 0xfffffc0406067981 */ /* 0x000f24000c1e1900 */
[----:B----4-:R-:W-:-:S13]  /*31f0*/  ISETP.NE.AND P0, PT, R6, RZ, PT ;  /* 0x000000ff0600720c */ /* 0x010fda0003f05270 */
[----:B------:R-:W-:Y:S05]  /*3200*/  @P0 BRA `(.L_x_24) ;  /* 0x0000000000180947 */ /* 0x000fea0003800000 */
[C---:B------:R-:W-:Y:S01]  /*3210*/  VIADD R7, R5.reuse, 0xffffffff ;  /* 0xffffffff05077836 */ /* 0x040fe20000000000 */
[----:B------:R-:W-:-:S04]  /*3220*/  PRMT R4, R5, 0x8880, RZ ;  /* 0x0000888005047816 */ /* 0x000fc800000000ff */
[----:B------:R4:W-:Y:S01]  /*3230*/  STG.E.U8 desc[UR4][R10.64], R7 ;  /* 0x000000070a007986 */ /* 0x0009e2000c101104 */
[----:B------:R-:W-:Y:S02]  /*3240*/  ISETP.GT.AND P0, PT, R4, 0x1, PT ;  /* 0x000000010400780c */ /* 0x000fe40003f04270 */
[----:B------:R-:W-:-:S11]  /*3250*/  PRMT R5, R7, 0x7610, R5 ;  /* 0x0000761007057816 */ /* 0x000fd60000000005 */
[----:B----4-:R-:W-:Y:S05]  /*3260*/  @P0 BRA `(.L_x_44) ;  /* 0xfffffffc00d40947 */ /* 0x010fea000383ffff */
.L_x_24:
[----:B------:R-:W-:Y:S05]  /*3270*/  BSYNC.RECONVERGENT B0 ;  /* 0x0000000000007941 */ /* 0x000fea0003800200 */
.L_x_23:
[----:B------:R-:W4:Y:S02]  /*3280*/  LDC.64 R6, c[0x0][0x388] ;  /* 0x0000e200ff067b82 */ /* 0x000f240000000a00 */
[----:B----4-:R-:W4:Y:S01]  /*3290*/  LDG.E.64 R2, desc[UR4][R6.64+0x8] ;  /* 0x0000080406027981 */ /* 0x010f22000c1e1b00 */
[----:B------:R-:W-:-:S05]  /*32a0*/  VIADD R4, R0, 0xffffffff ;  /* 0xffffffff00047836 */ /* 0x000fca0000000000 */
[----:B------:R-:W-:-:S04]  /*32b0*/  LOP3.LUT R8, R4, 0xffff, RZ, 0xc0, !PT ;  /* 0x0000ffff04087812 */ /* 0x000fc800078ec0ff */
[----:B------:R-:W-:-:S04]  /*32c0*/  SHF.R.U32.HI R8, RZ, 0x5, R8 ;  /* 0x00000005ff087819 */ /* 0x000fc80000011608 */
[----:B------:R-:W-:-:S05]  /*32d0*/  LOP3.LUT R9, R8, 0xffff, RZ, 0xc0, !PT ;  /* 0x0000ffff08097812 */ /* 0x000fca00078ec0ff */
[----:B----4-:R-:W-:-:S06]  /*32e0*/  IMAD.WIDE.U32 R2, R9, 0x4, R2 ;  /* 0x0000000409027825 */ /* 0x010fcc00078e0002 */
[----:B------:R-:W4:Y:S02]  /*32f0*/  LDG.E R3, desc[UR4][R2.64] ;  /* 0x0000000402037981 */ /* 0x000f24000c1e1900 */
[----:B----4-:R-:W-:-:S04]  /*3300*/  SHF.R.W.U32.HI R4, RZ, R4, R3 ;  /* 0x00000004ff047219 */ /* 0x010fc80000011e03 */
[----:B------:R-:W-:-:S04]  /*3310*/  LOP3.LUT R4, R4, 0x1, RZ, 0xc0, !PT ;  /* 0x0000000104047812 */ /* 0x000fc800078ec0ff */
[----:B------:R-:W-:-:S13]  /*3320*/  ISETP.NE.U32.AND P0, PT, R4, 0x1, PT ;  /* 0x000000010400780c */ /* 0x000fda0003f05070 */
[----:B------:R-:W-:Y:S05]  /*3330*/  @P0 BRA `(.L_x_45) ;  /* 0x00000030006c0947 */ /* 0x000fea0003800000 */
[----:B------:R-:W-:Y:S01]  /*3340*/  LOP3.LUT P0, RZ, R5, 0xff, RZ, 0xc0, !PT ;  /* 0x000000ff05ff7812 */ /* 0x000fe2000780c0ff */
[----:B------:R-:W-:Y:S04]  /*3350*/  BSSY.RECONVERGENT B1, `(.L_x_46) ;  /* 0x00000e5000017945 */ /* 0x000fe80003800200 */
[----:B------:R-:W-:Y:S08]  /*3360*/  BSSY.RELIABLE B0, `(.L_x_47) ;  /* 0x0000006000007945 */ /* 0x000ff00003800100 */
[----:B------:R-:W-:Y:S05]  /*3370*/  @!P0 BRA `(.L_x_48) ;  /* 0x0000000000108947 */ /* 0x000fea0003800000 */
[----:B------:R-:W4:Y:S02]  /*3380*/  LDG.E.U8 R2, desc[UR4][R16.64] ;  /* 0x0000000410027981 */ /* 0x000f24000c1e1100 */
[----:B----4-:R-:W-:-:S13]  /*3390*/  ISETP.NE.AND P0, PT, R2, RZ, PT ;  /* 0x000000ff0200720c */ /* 0x010fda0003f05270 */
[----:B------:R-:W-:Y:S05]  /*33a0*/  @P0 BREAK.RELIABLE B0 ;  /* 0x0000000000000942 */ /* 0x000fea0003800100 */
[----:B------:R-:W-:Y:S05]  /*33b0*/  @P0 BRA `(.L_x_49) ;  /* 0x0000000000100947 */ /* 0x000fea0003800000 */
.L_x_48:
[----:B------:R-:W-:Y:S05]  /*33c0*/  BSYNC.RELIABLE B0 ;  /* 0x0000000000007941 */ /* 0x000fea0003800100 */
.L_x_47:
[----:B------:R4:W-:Y:S01]  /*33d0*/  STG.E.U8 desc[UR4][R18.64], RZ ;  /* 0x000000ff12007986 */ /* 0x0009e2000c101104 */
[----:B------:R-:W-:Y:S01]  /*33e0*/  PRMT R5, RZ, 0x7610, R5 ;  /* 0x00007610ff057816 */ /* 0x000fe20000000005 */
[----:B------:R-:W-:Y:S06]  /*33f0*/  BRA `(.L_x_50) ;  /* 0x0000000c00687947 */ /* 0x000fec0003800000 */
.L_x_49:
[----:B------:R-:W-:Y:S01]  /*3400*/  IMAD.IADD R7, R5, 0x1, R2 ;  /* 0x0000000105077824 */ /* 0x000fe200078e0202 */
[----:B------:R-:W-:Y:S04]  /*3410*/  BSSY.RECONVERGENT B2, `(.L_x_51) ;  /* 0x0000034000027945 */ /* 0x000fe80003800200 */
[----:B------:R4:W-:Y:S01]  /*3420*/  STG.E.U8 desc[UR4][R18.64], R7 ;  /* 0x0000000712007986 */ /* 0x0009e2000c101104 */
[----:B------:R-:W-:-:S04]  /*3430*/  PRMT R3, R7, 0x8880, RZ ;  /* 0x0000888007037816 */ /* 0x000fc800000000ff */
[----:B------:R-:W-:-:S13]  /*3440*/  ISETP.GE.AND P0, PT, R3, 0x1, PT ;  /* 0x000000010300780c */ /* 0x000fda0003f06270 */
[----:B----4-:R-:W-:Y:S05]  /*3450*/  @!P0 BRA `(.L_x_52) ;  /* 0x0000000000bc8947 */ /* 0x010fea0003800000 */
[C---:B------:R-:W-:Y:S01]  /*3460*/  LOP3.LUT R3, R7.reuse, 0xff, RZ, 0xc0, !PT ;  /* 0x000000ff07037812 */ /* 0x040fe200078ec0ff */
[----:B------:R-:W-:Y:S01]  /*3470*/  BSSY.RECONVERGENT B3, `(.L_x_53) ;  /* 0x000001a000037945 */ /* 0x000fe20003800200 */
[----:B------:R-:W-:Y:S02]  /*3480*/  LOP3.LUT R4, R7, 0x3, RZ, 0xc0, !PT ;  /* 0x0000000307047812 */ /* 0x000fe400078ec0ff */
[----:B------:R-:W-:Y:S02]  /*3490*/  ISETP.GE.U32.AND P0, PT, R3, 0x4, PT ;  /* 0x000000040300780c */ /* 0x000fe40003f06070 */
[----:B------:R-:W-:Y:S02]  /*34a0*/  ISETP.NE.AND P1, PT, R4, RZ, PT ;  /* 0x000000ff0400720c */ /* 0x000fe40003f25270 */
[----:B------:R-:W-:-:S09]  /*34b0*/  PRMT R3, RZ, 0x7610, R3 ;  /* 0x00007610ff037816 */ /* 0x000fd20000000003 */
[----:B------:R-:W-:Y:S05]  /*34c0*/  @!P0 BRA `(.L_x_54) ;  /* 0x0000000000508947 */ /* 0x000fea0003800000 */
[----:B------:R-:W-:Y:S02]  /*34d0*/  LOP3.LUT R27, R7, 0x7c, RZ, 0xc0, !PT ;  /* 0x0000007c071b7812 */ /* 0x000fe400078ec0ff */
[----:B------:R-:W-:Y:S02]  /*34e0*/  PRMT R24, RZ, 0x7610, R24 ;  /* 0x00007610ff187816 */ /* 0x000fe40000000018 */
[----:B------:R-:W-:-:S07]  /*34f0*/  PRMT R3, R27, 0x7610, R3 ;  /* 0x000076101b037816 */ /* 0x000fce0000000003 */
.L_x_55:
[----:B------:R-:W4:Y:S01]  /*3500*/  LDG.E.64 R6, desc[UR4][R18.64+0x8] ;  /* 0x0000080412067981 */ /* 0x000f22000c1e1b00 */
[----:B------:R-:W-:-:S05]  /*3510*/  LOP3.LUT R25, R24, 0xff, RZ, 0xc0, !PT ;  /* 0x000000ff18197812 */ /* 0x000fca00078ec0ff */
[----:B----4-:R-:W-:-:S05]  /*3520*/  IMAD.WIDE.U32 R6, R25, 0x4, R6 ;  /* 0x0000000419067825 */ /* 0x010fca00078e0006 */
[----:B------:R4:W-:Y:S04]  /*3530*/  STG.E desc[UR4][R6.64], RZ ;  /* 0x000000ff06007986 */ /* 0x0009e8000c101904 */
[----:B0-----:R-:W5:Y:S02]  /*3540*/  LDG.E.64 R8, desc[UR4][R18.64+0x8] ;  /* 0x0000080412087981 */ /* 0x001f64000c1e1b00 */
[----:B-----5:R-:W-:-:S05]  /*3550*/  IMAD.WIDE.U32 R8, R25, 0x4, R8 ;  /* 0x0000000419087825 */ /* 0x020fca00078e0008 */
[----:B------:R0:W-:Y:S04]  /*3560*/  STG.E desc[UR4][R8.64+0x4], RZ ;  /* 0x000004ff08007986 */ /* 0x0001e8000c101904 */
[----:B-1----:R-:W5:Y:S02]  /*3570*/  LDG.E.64 R20, desc[UR4][R18.64+0x8] ;  /* 0x0000080412147981 */ /* 0x002f64000c1e1b00 */
[----:B-----5:R-:W-:-:S05]  /*3580*/  IMAD.WIDE.U32 R20, R25, 0x4, R20 ;  /* 0x0000000419147825 */ /* 0x020fca00078e0014 */
[----:B------:R0:W-:Y:S04]  /*3590*/  STG.E desc[UR4][R20.64+0x8], RZ ;  /* 0x000008ff14007986 */ /* 0x0001e8000c101904 */
[----:B------:R-:W5:Y:S01]  /*35a0*/  LDG.E.64 R22, desc[UR4][R18.64+0x8] ;  /* 0x0000080412167981 */ /* 0x000f62000c1e1b00 */
[----:B------:R-:W-:-:S05]  /*35b0*/  VIADD R24, R24, 0x4 ;  /* 0x0000000418187836 */ /* 0x000fca0000000000 */
[----:B----4-:R-:W-:-:S04]  /*35c0*/  LOP3.LUT R6, R24, 0xff, RZ, 0xc0, !PT ;  /* 0x000000ff18067812 */ /* 0x010fc800078ec0ff */
[----:B------:R-:W-:Y:S01]  /*35d0*/  ISETP.NE.AND P0, PT, R6, R27, PT ;  /* 0x0000001b0600720c */ /* 0x000fe20003f05270 */
[----:B-----5:R-:W-:-:S05]  /*35e0*/  IMAD.WIDE.U32 R22, R25, 0x4, R22 ;  /* 0x0000000419167825 */ /* 0x020fca00078e0016 */
[----:B------:R0:W-:Y:S07]  /*35f0*/  STG.E desc[UR4][R22.64+0xc], RZ ;  /* 0x00000cff16007986 */ /* 0x0001ee000c101904 */
[----:B------:R-:W-:Y:S05]  /*3600*/  @P0 BRA `(.L_x_55) ;  /* 0xfffffffc00bc0947 */ /* 0x000fea000383ffff */
.L_x_54:
[----:B------:R-:W-:Y:S05]  /*3610*/  BSYNC.RECONVERGENT B3 ;  /* 0x0000000000037941 */ /* 0x000fea0003800200 */
.L_x_53:
[----:B------:R-:W-:Y:S05]  /*3620*/  @!P1 BRA `(.L_x_52) ;  /* 0x0000000000489947 */ /* 0x000fea0003800000 */
[----:B------:R-:W4:Y:S01]  /*3630*/  LDG.E.64 R6, desc[UR4][R18.64+0x8] ;  /* 0x0000080412067981 */ /* 0x000f22000c1e1b00 */
[----:B------:R-:W-:Y:S02]  /*3640*/  LOP3.LUT R3, R3, 0xffff, RZ, 0xc0, !PT ;  /* 0x0000ffff03037812 */ /* 0x000fe400078ec0ff */
[----:B------:R-:W-:-:S03]  /*3650*/  ISETP.NE.AND P0, PT, R4, 0x1, PT ;  /* 0x000000010400780c */ /* 0x000fc60003f05270 */
[----:B----4-:R-:W-:-:S05]  /*3660*/  IMAD.WIDE.U32 R6, R3, 0x4, R6 ;  /* 0x0000000403067825 */ /* 0x010fca00078e0006 */
[----:B------:R4:W-:Y:S05]  /*3670*/  STG.E desc[UR4][R6.64], RZ ;  /* 0x000000ff06007986 */ /* 0x0009ea000c101904 */
[----:B------:R-:W-:Y:S05]  /*3680*/  @!P0 BRA `(.L_x_52) ;  /* 0x0000000000308947 */ /* 0x000fea0003800000 */
[----:B----4-:R-:W4:Y:S01]  /*3690*/  LDG.E.64 R6, desc[UR4][R18.64+0x8] ;  /* 0x0000080412067981 */ /* 0x010f22000c1e1b00 */
[----:B0-----:R-:W-:Y:S01]  /*36a0*/  IMAD.SHL.U32 R9, R3, 0x4, RZ ;  /* 0x0000000403097824 */ /* 0x001fe200078e00ff */
[----:B------:R-:W-:-:S04]  /*36b0*/  SHF.R.U32.HI R3, RZ, 0x1e, R3 ;  /* 0x0000001eff037819 */ /* 0x000fc80000011603 */
[----:B----4-:R-:W-:-:S05]  /*36c0*/  IADD3 R6, P0, PT, R6, R9, RZ ;  /* 0x0000000906067210 */ /* 0x010fca0007f1e0ff */
[----:B------:R-:W-:Y:S01]  /*36d0*/  IMAD.X R7, R7, 0x1, R3, P0 ;  /* 0x0000000107077824 */ /* 0x000fe200000e0603 */
[----:B------:R-:W-:-:S04]  /*36e0*/  ISETP.NE.AND P0, PT, R4, 0x2, PT ;  /* 0x000000020400780c */ /* 0x000fc80003f05270 */
[----:B------:R0:W-:Y:S09]  /*36f0*/  STG.E desc[UR4][R6.64+0x4], RZ ;  /* 0x000004ff06007986 */ /* 0x0001f2000c101904 */
[----:B------:R-:W-:Y:S05]  /*3700*/  @!P0 BRA `(.L_x_52) ;  /* 0x0000000000108947 */ /* 0x000fea0003800000 */
[----:B0-----:R-:W4:Y:S02]  /*3710*/  LDG.E.64 R6, desc[UR4][R18.64+0x8] ;  /* 0x0000080412067981 */ /* 0x001f24000c1e1b00 */
[----:B----4-:R-:W-:-:S05]  /*3720*/  IADD3 R6, P0, PT, R6, R9, RZ ;  /* 0x0000000906067210 */ /* 0x010fca0007f1e0ff */
[----:B------:R-:W-:-:S05]  /*3730*/  IMAD.X R7, R7, 0x1, R3, P0 ;  /* 0x0000000107077824 */ /* 0x000fca00000e0603 */
[----:B------:R0:W-:Y:S03]  /*3740*/  STG.E desc[UR4][R6.64+0x8], RZ ;  /* 0x000008ff06007986 */ /* 0x0001e6000c101904 */
.L_x_52:
[----:B------:R-:W-:Y:S05]  /*3750*/  BSYNC.RECONVERGENT B2 ;  /* 0x0000000000027941 */ /* 0x000fea0003800200 */
.L_x_51:
[----:B------:R-:W-:Y:S01]  /*3760*/  PRMT R3, R5, 0x8880, RZ ;  /* 0x0000888005037816 */ /* 0x000fe200000000ff */
[----:B------:R-:W-:Y:S03]  /*3770*/  BSSY.RECONVERGENT B2, `(.L_x_56) ;  /* 0x0000099000027945 */ /* 0x000fe60003800200 */
[----:B------:R-:W-:-:S13]  /*3780*/  ISETP.GE.AND P0, PT, R3, 0x1, PT ;  /* 0x000000010300780c */ /* 0x000fda0003f06270 */
[----:B------:R-:W-:Y:S05]  /*3790*/  @!P0 BRA `(.L_x_57) ;  /* 0x0000000800588947 */ /* 0x000fea0003800000 */
[----:B------:R-:W-:-:S04]  /*37a0*/  PRMT R3, R5, 0x8880, RZ ;  /* 0x0000888005037816 */ /* 0x000fc800000000ff */
[----:B------:R-:W-:-:S04]  /*37b0*/  PRMT R3, R3, 0x7710, RZ ;  /* 0x0000771003037816 */ /* 0x000fc800000000ff */
[----:B------:R-:W-:Y:S02]  /*37c0*/  PRMT R4, R3, 0x9910, RZ ;  /* 0x0000991003047816 */ /* 0x000fe400000000ff */
[----:B------:R-:W-:-:S07]  /*37d0*/  PRMT R3, RZ, 0x7610, R3 ;  /* 0x00007610ff037816 */ /* 0x000fce0000000003 */
.L_x_65:
[----:B0---4-:R-:W4:Y:S01]  /*37e0*/  LDG.E.64 R6, desc[UR4][R10.64+0x8] ;  /* 0x000008040a067981 */ /* 0x011f22000c1e1b00 */
[----:B------:R-:W-:-:S05]  /*37f0*/  LOP3.LUT R5, R3, 0xff, RZ, 0xc0, !PT ;  /* 0x000000ff03057812 */ /* 0x000fca00078ec0ff */
[----:B----4-:R-:W-:-:S06]  /*3800*/  IMAD.WIDE.U32 R6, R5, 0x4, R6 ;  /* 0x0000000405067825 */ /* 0x010fcc00078e0006 */
[----:B------:R-:W4:Y:S01]  /*3810*/  LDG.E R6, desc[UR4][R6.64] ;  /* 0x0000000406067981 */ /* 0x000f22000c1e1900 */
[----:B------:R-:W-:Y:S01]  /*3820*/  BSSY.RECONVERGENT B3, `(.L_x_58) ;  /* 0x0000087000037945 */ /* 0x000fe20003800200 */
[----:B----4-:R-:W-:-:S13]  /*3830*/  ISETP.NE.AND P0, PT, R6, RZ, PT ;  /* 0x000000ff0600720c */ /* 0x010fda0003f05270 */
[----:B------:R-:W-:Y:S05]  /*3840*/  @!P0 BRA `(.L_x_59) ;  /* 0x0000000800108947 */ /* 0x000fea0003800000 */
[----:B------:R-:W-:Y:S01]  /*3850*/  PRMT R7, R2, 0x8880, RZ ;  /* 0x0000888002077816 */ /* 0x000fe200000000ff */
[----:B------:R-:W-:Y:S03]  /*3860*/  BSSY.RECONVERGENT B4, `(.L_x_60) ;  /* 0x000007b000047945 */ /* 0x000fe60003800200 */
[----:B------:R-:W-:-:S13]  /*3870*/  ISETP.GE.AND P0, PT, R7, 0x1, PT ;  /* 0x000000010700780c */ /* 0x000fda0003f06270 */
[----:B------:R-:W-:Y:S05]  /*3880*/  @!P0 BRA `(.L_x_61) ;  /* 0x0000000400e08947 */ /* 0x000fea0003800000 */
[----:B------:R-:W-:Y:S01]  /*3890*/  ISETP.GE.U32.AND P0, PT, R2, 0x4, PT ;  /* 0x000000040200780c */ /* 0x000fe20003f06070 */
[----:B------:R-:W-:Y:S01]  /*38a0*/  BSSY.RECONVERGENT B5, `(.L_x_62) ;  /* 0x0000040000057945 */ /* 0x000fe20003800200 */
[----:B------:R-:W-:Y:S01]  /*38b0*/  PRMT R26, RZ, 0x7610, R26 ;  /* 0x00007610ff1a7816 */ /* 0x000fe2000000001a */
[----:B------:R-:W-:-:S10]  /*38c0*/  IMAD.MOV.U32 R20, RZ, RZ, RZ ;  /* 0x000000ffff147224 */ /* 0x000fd400078e00ff */
[----:B------:R-:W-:Y:S05]  /*38d0*/  @!P0 BRA `(.L_x_63) ;  /* 0x0000000000f08947 */ /* 0x000fea0003800000 */
[----:B------:R-:W-:Y:S01]  /*38e0*/  BSSY.RECONVERGENT B6, `(.L_x_63) ;  /* 0x000003b000067945 */ /* 0x000fe20003800200 */
[----:B------:R-:W-:Y:S01]  /*38f0*/  PRMT R8, RZ, 0x7610, R8 ;  /* 0x00007610ff087816 */ /* 0x000fe20000000008 */
[----:B------:R-:W-:-:S07]  /*3900*/  IMAD.MOV.U32 R20, RZ, RZ, RZ ;  /* 0x000000ffff147224 */ /* 0x000fce00078e00ff */
.L_x_64:
[----:B----4-:R-:W4:Y:S04]  /*3910*/  LDG.E.64 R24, desc[UR4][R16.64+0x8] ;  /* 0x0000080410187981 */ /* 0x010f28000c1e1b00 */
[----:B-1----:R-:W5:Y:S01]  /*3920*/  LDG.E.64 R22, desc[UR4][R18.64+0x8] ;  /* 0x0000080412167981 */ /* 0x002f62000c1e1b00 */
[C---:B------:R-:W-:Y:S01]  /*3930*/  IMAD.IADD R9, R8.reuse, 0x1, R3 ;  /* 0x0000000108097824 */ /* 0x040fe200078e0203 */
[----:B------:R-:W-:-:S04]  /*3940*/  LOP3.LUT R7, R8, 0xff, RZ, 0xc0, !PT ;  /* 0x000000ff08077812 */ /* 0x000fc800078ec0ff */
[----:B------:R-:W-:Y:S01]  /*3950*/  LOP3.LUT R9, R9, 0xff, RZ, 0xc0, !PT ;  /* 0x000000ff09097812 */ /* 0x000fe200078ec0ff */
[----:B----4-:R-:W-:-:S04]  /*3960*/  IMAD.WIDE.U32 R24, R7, 0x4, R24 ;  /* 0x0000000407187825 */ /* 0x010fc800078e0018 */
[----:B-----5:R-:W-:Y:S02]  /*3970*/  IMAD.WIDE.U32 R22, R9, 0x4, R22 ;  /* 0x0000000409167825 */ /* 0x020fe400078e0016 */
[----:B------:R-:W4:Y:S04]  /*3980*/  LDG.E R25, desc[UR4][R24.64] ;  /* 0x0000000418197981 */ /* 0x000f28000c1e1900 */
[----:B------:R-:W4:Y:S02]  /*3990*/  LDG.E R21, desc[UR4][R22.64] ;  /* 0x0000000416157981 */ /* 0x000f24000c1e1900 */
[----:B----4-:R-:W-:-:S04]  /*39a0*/  IMAD R21, R6, R25, R21 ;  /* 0x0000001906157224 */ /* 0x010fc800078e0215 */
[----:B------:R-:W-:-:S05]  /*39b0*/  IMAD.IADD R21, R21, 0x1, R20 ;  /* 0x0000000115157824 */ /* 0x000fca00078e0214 */
[----:B------:R-:W-:-:S04]  /*39c0*/  ISETP.NE.AND P0, PT, R21, -0x1, PT ;  /* 0xffffffff1500780c */ /* 0x000fc80003f05270 */
[----:B------:R-:W-:-:S05]  /*39d0*/  SEL R31, R21, RZ, P0 ;  /* 0x000000ff151f7207 */ /* 0x000fca0000000000 */
[----:B------:R0:W-:Y:S04]  /*39e0*/  STG.E desc[UR4][R22.64], R31 ;  /* 0x0000001f16007986 */ /* 0x0001e8000c101904 */
[----:B------:R-:W4:Y:S04]  /*39f0*/  LDG.E.64 R20, desc[UR4][R16.64+0x8] ;  /* 0x0000080410147981 */ /* 0x000f28000c1e1b00 */
[----:B------:R-:W5:Y:S01]  /*3a00*/  LDG.E.64 R28, desc[UR4][R18.64+0x8] ;  /* 0x00000804121c7981 */ /* 0x000f62000c1e1b00 */
[----:B----4-:R-:W-:-:S04]  /*3a10*/  IMAD.WIDE.U32 R26, R7, 0x4, R20 ;  /* 0x00000004071a7825 */ /* 0x010fc800078e0014 */
[----:B-----5:R-:W-:Y:S02]  /*3a20*/  IMAD.WIDE.U32 R20, R9, 0x4, R28 ;  /* 0x0000000409147825 */ /* 0x020fe400078e001c */
[----:B------:R-:W4:Y:S04]  /*3a30*/  LDG.E R27, desc[UR4][R26.64+0x4] ;  /* 0x000004041a1b7981 */ /* 0x000f28000c1e1900 */
[----:B------:R-:W4:Y:S02]  /*3a40*/  LDG.E R24, desc[UR4][R20.64+0x4] ;  /* 0x0000040414187981 */ /* 0x000f24000c1e1900 */
[----:B----4-:R-:W-:-:S04]  /*3a50*/  IMAD R24, R6, R27, R24 ;  /* 0x0000001b06187224 */ /* 0x010fc800078e0218 */
[----:B------:R-:W-:Y:S02]  /*3a60*/  VIADD R25, R24, 0x1 ;  /* 0x0000000118197836 */ /* 0x000fe40000000000 */
[----:B------:R-:W-:-:S05]  /*3a70*/  @P0 IMAD.MOV R25, RZ, RZ, R24 ;  /* 0x000000ffff190224 */ /* 0x000fca00078e0218 */
[----:B------:R-:W-:-:S04]  /*3a80*/  ISETP.NE.AND P0, PT, R25, -0x1, PT ;  /* 0xffffffff1900780c */ /* 0x000fc80003f05270 */
[----:B0-----:R-:W-:-:S05]  /*3a90*/  SEL R31, R25, RZ, P0 ;  /* 0x000000ff191f7207 */ /* 0x001fca0000000000 */
        /* <DEDUP_REMOVED lines=11> */
[----:B------:R-:W-:-:S05]  /*3b50*/  SEL R29, R27, RZ, P0 ;  /* 0x000000ff1b1d7207 */ /* 0x000fca0000000000 */
[----:B------:R4:W-:Y:S04]  /*3b60*/  STG.E desc[UR4][R22.64+0x8], R29 ;  /* 0x0000081d16007986 */ /* 0x0009e8000c101904 */
[----:B0-----:R-:W5:Y:S04]  /*3b70*/  LDG.E.64 R20, desc[UR4][R16.64+0x8] ;  /* 0x0000080410147981 */ /* 0x001f68000c1e1b00 */
[----:B------:R-:W2:Y:S01]  /*3b80*/  LDG.E.64 R26, desc[UR4][R18.64+0x8] ;  /* 0x00000804121a7981 */ /* 0x000ea2000c1e1b00 */
[----:B-----5:R-:W-:-:S04]  /*3b90*/  IMAD.WIDE.U32 R20, R7, 0x4, R20 ;  /* 0x0000000407147825 */ /* 0x020fc800078e0014 */
[----:B--2---:R-:W-:Y:S02]  /*3ba0*/  IMAD.WIDE.U32 R24, R9, 0x4, R26 ;  /* 0x0000000409187825 */ /* 0x004fe400078e001a */
[----:B------:R-:W2:Y:S04]  /*3bb0*/  LDG.E R21, desc[UR4][R20.64+0xc] ;  /* 0x00000c0414157981 */ /* 0x000ea8000c1e1900 */
[----:B------:R-:W2:Y:S01]  /*3bc0*/  LDG.E R7, desc[UR4][R24.64+0xc] ;  /* 0x00000c0418077981 */ /* 0x000ea2000c1e1900 */
[----:B------:R-:W-:Y:S01]  /*3bd0*/  VIADD R8, R8, 0x4 ;  /* 0x0000000408087836 */ /* 0x000fe20000000000 */
[----:B------:R-:W-:Y:S01]  /*3be0*/  LOP3.LUT R26, R2, 0x7c, RZ, 0xc0, !PT ;  /* 0x0000007c021a7812 */ /* 0x000fe200078ec0ff */
[----:B--2---:R-:W-:-:S04]  /*3bf0*/  IMAD R7, R6, R21, R7 ;  /* 0x0000001506077224 */ /* 0x004fc800078e0207 */
[----:B------:R-:W-:Y:S02]  /*3c00*/  VIADD R9, R7, 0x1 ;  /* 0x0000000107097836 */ /* 0x000fe40000000000 */
[----:B------:R-:W-:Y:S01]  /*3c10*/  @P0 IMAD.MOV R9, RZ, RZ, R7 ;  /* 0x000000ffff090224 */ /* 0x000fe200078e0207 */
[----:B------:R-:W-:-:S04]  /*3c20*/  LOP3.LUT R7, R8, 0xff, RZ, 0xc0, !PT ;  /* 0x000000ff08077812 */ /* 0x000fc800078ec0ff */
[----:B------:R-:W-:Y:S02]  /*3c30*/  ISETP.NE.AND P0, PT, R9, -0x1, PT ;  /* 0xffffffff0900780c */ /* 0x000fe40003f05270 */
[----:B------:R-:W-:Y:S02]  /*3c40*/  ISETP.NE.AND P1, PT, R7, R26, PT ;  /* 0x0000001a0700720c */ /* 0x000fe40003f25270 */
[----:B------:R-:W-:Y:S02]  /*3c50*/  SEL R9, R9, RZ, P0 ;  /* 0x000000ff09097207 */ /* 0x000fe40000000000 */
[----:B------:R-:W-:-:S03]  /*3c60*/  SEL R20, RZ, 0x1, P0 ;  /* 0x00000001ff147807 */ /* 0x000fc60000000000 */
[----:B------:R4:W-:Y:S06]  /*3c70*/  STG.E desc[UR4][R24.64+0xc], R9 ;  /* 0x00000c0918007986 */ /* 0x0009ec000c101904 */
[----:B------:R-:W-:Y:S05]  /*3c80*/  @P1 BRA `(.L_x_64) ;  /* 0xfffffffc00201947 */ /* 0x000fea000383ffff */
[----:B------:R-:W-:Y:S05]  /*3c90*/  BSYNC.RECONVERGENT B6 ;  /* 0x0000000000067941 */ /* 0x000fea0003800200 */
.L_x_63:
[----:B------:R-:W-:Y:S05]  /*3ca0*/  BSYNC.RECONVERGENT B5 ;  /* 0x0000000000057941 */ /* 0x000fea0003800200 */
.L_x_62:
[----:B----4-:R-:W-:-:S13]  /*3cb0*/  LOP3.LUT P0, R24, R2, 0x3, RZ, 0xc0, !PT ;  /* 0x0000000302187812 */ /* 0x010fda000780c0ff */
[----:B------:R-:W-:Y:S05]  /*3cc0*/  @!P0 BRA `(.L_x_61) ;  /* 0x0000000000d08947 */ /* 0x000fea0003800000 */
[----:B-1----:R-:W4:Y:S04]  /*3cd0*/  LDG.E.64 R22, desc[UR4][R16.64+0x8] ;  /* 0x0000080410167981 */ /* 0x002f28000c1e1b00 */
[----:B------:R-:W5:Y:S01]  /*3ce0*/  LDG.E.64 R8, desc[UR4][R18.64+0x8] ;  /* 0x0000080412087981 */ /* 0x000f62000c1e1b00 */
[C---:B------:R-:W-:Y:S01]  /*3cf0*/  IMAD.IADD R21, R26.reuse, 0x1, R3 ;  /* 0x000000011a157824 */ /* 0x040fe200078e0203 */
[----:B------:R-:W-:-:S04]  /*3d00*/  LOP3.LUT R7, R26, 0xffff, RZ, 0xc0, !PT ;  /* 0x0000ffff1a077812 */ /* 0x000fc800078ec0ff */
[----:B------:R-:W-:Y:S01]  /*3d10*/  LOP3.LUT R21, R21, 0xff, RZ, 0xc0, !PT ;  /* 0x000000ff15157812 */ /* 0x000fe200078ec0ff */
[----:B----4-:R-:W-:-:S04]  /*3d20*/  IMAD.WIDE.U32 R22, R7, 0x4, R22 ;  /* 0x0000000407167825 */ /* 0x010fc800078e0016 */
[----:B-----5:R-:W-:Y:S02]  /*3d30*/  IMAD.WIDE.U32 R8, R21, 0x4, R8 ;  /* 0x0000000415087825 */ /* 0x020fe400078e0008 */
[----:B------:R-:W4:Y:S04]  /*3d40*/  LDG.E R23, desc[UR4][R22.64] ;  /* 0x0000000416177981 */ /* 0x000f28000c1e1900 */
[----:B------:R-:W4:Y:S01]  /*3d50*/  LDG.E R21, desc[UR4][R8.64] ;  /* 0x0000000408157981 */ /* 0x000f22000c1e1900 */
[----:B------:R-:W-:Y:S01]  /*3d60*/  ISETP.NE.AND P0, PT, R24, 0x1, PT ;  /* 0x000000011800780c */ /* 0x000fe20003f05270 */
[----:B----4-:R-:W-:-:S04]  /*3d70*/  IMAD R21, R6, R23, R21 ;  /* 0x0000001706157224 */ /* 0x010fc800078e0215 */
[----:B------:R-:W-:-:S05]  /*3d80*/  IMAD.IADD R21, R21, 0x1, R20 ;  /* 0x0000000115157824 */ /* 0x000fca00078e0214 */
[----:B------:R-:W-:-:S04]  /*3d90*/  ISETP.NE.AND P2, PT, R21, -0x1, PT ;  /* 0xffffffff1500780c */ /* 0x000fc80003f45270 */
[----:B------:R-:W-:-:S05]  /*3da0*/  SEL R21, R21, RZ, P2 ;  /* 0x000000ff15157207 */ /* 0x000fca0001000000 */
[----:B------:R0:W-:Y:S01]  /*3db0*/  STG.E desc[UR4][R8.64], R21 ;  /* 0x0000001508007986 */ /* 0x0001e2000c101904 */
[----:B------:R-:W-:Y:S05]  /*3dc0*/  @!P0 BRA `(.L_x_61) ;  /* 0x0000000000908947 */ /* 0x000fea0003800000 */
[----:B0-----:R-:W4:Y:S04]  /*3dd0*/  LDG.E.64 R20, desc[UR4][R16.64+0x8] ;  /* 0x0000080410147981 */ /* 0x001f28000c1e1b00 */
[----:B------:R-:W5:Y:S01]  /*3de0*/  LDG.E.64 R8, desc[UR4][R18.64+0x8] ;  /* 0x0000080412087981 */ /* 0x000f62000c1e1b00 */
[C---:B------:R-:W-:Y:S01]  /*3df0*/  IADD3 R23, P0, PT, R7.reuse, R5, RZ ;  /* 0x0000000507177210 */ /* 0x040fe20007f1e0ff */
[----:B------:R-:W-:Y:S01]  /*3e00*/  IMAD.SHL.U32 R27, R7, 0x4, RZ ;  /* 0x00000004071b7824 */ /* 0x000fe200078e00ff */
[----:B------:R-:W-:-:S03]  /*3e10*/  SHF.R.U32.HI R7, RZ, 0x1e, R7 ;  /* 0x0000001eff077819 */ /* 0x000fc60000011607 */
[----:B------:R-:W-:Y:S02]  /*3e20*/  IMAD.X R22, RZ, RZ, RZ, P0 ;  /* 0x000000ffff167224 */ /* 0x000fe400000e06ff */
[----:B------:R-:W-:-:S03]  /*3e30*/  IMAD.SHL.U32 R25, R23, 0x4, RZ ;  /* 0x0000000417197824 */ /* 0x000fc600078e00ff */
[----:B------:R-:W-:Y:S02]  /*3e40*/  SHF.L.U64.HI R23, R23, 0x2, R22 ;  /* 0x0000000217177819 */ /* 0x000fe40000010216 */
[----:B----4-:R-:W-:Y:S02]  /*3e50*/  IADD3 R20, P0, PT, R20, R27, RZ ;  /* 0x0000001b14147210 */ /* 0x010fe40007f1e0ff */
[----:B-----5:R-:W-:-:S03]  /*3e60*/  IADD3 R8, P1, PT, R8, R25, RZ ;  /* 0x0000001908087210 */ /* 0x020fc60007f3e0ff */
[----:B------:R-:W-:Y:S02]  /*3e70*/  IMAD.X R21, R21, 0x1, R7, P0 ;  /* 0x0000000115157824 */ /* 0x000fe400000e0607 */
[----:B------:R-:W-:-:S04]  /*3e80*/  IMAD.X R9, R9, 0x1, R23, P1 ;  /* 0x0000000109097824 */ /* 0x000fc800008e0617 */
[----:B------:R-:W4:Y:S04]  /*3e90*/  LDG.E R21, desc[UR4][R20.64+0x4] ;  /* 0x0000040414157981 */ /* 0x000f28000c1e1900 */
[----:B------:R-:W4:Y:S01]  /*3ea0*/  LDG.E R22, desc[UR4][R8.64+0x4] ;  /* 0x0000040408167981 */ /* 0x000f22000c1e1900 */
[----:B------:R-:W-:Y:S01]  /*3eb0*/  ISETP.NE.AND P0, PT, R24, 0x2, PT ;  /* 0x000000021800780c */ /* 0x000fe20003f05270 */
[----:B----4-:R-:W-:-:S04]  /*3ec0*/  IMAD R22, R6, R21, R22 ;  /* 0x0000001506167224 */ /* 0x010fc800078e0216 */
[----:B------:R-:W-:Y:S02]  /*3ed0*/  VIADD R26, R22, 0x1 ;  /* 0x00000001161a7836 */ /* 0x000fe40000000000 */
[----:B------:R-:W-:-:S05]  /*3ee0*/  @P2 IMAD.MOV R26, RZ, RZ, R22 ;  /* 0x000000ffff1a2224 */ /* 0x000fca00078e0216 */
[----:B------:R-:W-:-:S04]  /*3ef0*/  ISETP.NE.AND P1, PT, R26, -0x1, PT ;  /* 0xffffffff1a00780c */ /* 0x000fc80003f25270 */
[----:B------:R-:W-:-:S05]  /*3f00*/  SEL R33, R26, RZ, P1 ;  /* 0x000000ff1a217207 */ /* 0x000fca0000800000 */
[----:B------:R4:W-:Y:S04]  /*3f10*/  STG.E desc[UR4][R8.64+0x4], R33 ;  /* 0x0000042108007986 */ /* 0x0009e8000c101904 */
[----:B------:R-:W5:Y:S04]  /*3f20*/  @P0 LDG.E.64 R30, desc[UR4][R16.64+0x8] ;  /* 0x00000804101e0981 */ /* 0x000f68000c1e1b00 */
[----:B------:R-:W2:Y:S01]  /*3f30*/  @P0 LDG.E.64 R28, desc[UR4][R18.64+0x8] ;  /* 0x00000804121c0981 */ /* 0x000ea2000c1e1b00 */
[----:B-----5:R-:W-:Y:S02]  /*3f40*/  @P0 IADD3 R24, P1, PT, R30, R27, RZ ;  /* 0x0000001b1e180210 */ /* 0x020fe40007f3e0ff */
[----:B--2---:R-:W-:-:S03]  /*3f50*/  @P0 IADD3 R20, P2, PT, R28, R25, RZ ;  /* 0x000000191c140210 */ /* 0x004fc60007f5e0ff */
[----:B------:R-:W-:Y:S02]  /*3f60*/  @P0 IMAD.X R25, R31, 0x1, R7, P1 ;  /* 0x000000011f190824 */ /* 0x000fe400008e0607 */
[----:B------:R-:W-:-:S04]  /*3f70*/  @P0 IMAD.X R21, R29, 0x1, R23, P2 ;  /* 0x000000011d150824 */ /* 0x000fc800010e0617 */
[----:B------:R-:W2:Y:S04]  /*3f80*/  @P0 LDG.E R25, desc[UR4][R24.64+0x8] ;  /* 0x0000080418190981 */ /* 0x000ea8000c1e1900 */
[----:B------:R-:W2:Y:S01]  /*3f90*/  @P0 LDG.E R7, desc[UR4][R20.64+0x8] ;  /* 0x0000080414070981 */ /* 0x000ea2000c1e1900 */
[----:B------:R-:W-:Y:S01]  /*3fa0*/  ISETP.NE.AND P1, PT, R26, -0x1, P0 ;  /* 0xffffffff1a00780c */ /* 0x000fe20000725270 */
[----:B--2---:R-:W-:-:S04]  /*3fb0*/  @P0 IMAD R7, R6, R25, R7 ;  /* 0x0000001906070224 */ /* 0x004fc800078e0207 */
[----:B------:R-:W-:-:S08]  /*3fc0*/  @P0 VIADD R6, R7, 0x1 ;  /* 0x0000000107060836 */ /* 0x000fd00000000000 */
[----:B------:R-:W-:-:S05]  /*3fd0*/  @P1 IMAD.MOV R6, RZ, RZ, R7 ;  /* 0x000000ffff061224 */ /* 0x000fca00078e0207 */
[----:B------:R-:W-:-:S04]  /*3fe0*/  @P0 ISETP.NE.AND P1, PT, R6, -0x1, PT ;  /* 0xffffffff0600080c */ /* 0x000fc80003f25270 */
[----:B------:R-:W-:-:S05]  /*3ff0*/  @P0 SEL R7, R6, RZ, P1 ;  /* 0x000000ff06070207 */ /* 0x000fca0000800000 */
[----:B------:R4:W-:Y:S04]  /*4000*/  @P0 STG.E desc[UR4][R20.64+0x8], R7 ;  /* 0x0000080714000986 */ /* 0x0009e8000c101904 */
.L_x_61:
[----:B------:R-:W-:Y:S05]  /*4010*/  BSYNC.RECONVERGENT B4 ;  /* 0x0000000000047941 */ /* 0x000fea0003800200 */
.L_x_60:
[----:B----4-:R-:W4:Y:S01]  /*4020*/  LDG.E.64 R6, desc[UR4][R18.64+0x8] ;  /* 0x0000080412067981 */ /* 0x010f22000c1e1b00 */
[----:B0-----:R-:W-:-:S04]  /*4030*/  PRMT R8, R2, 0x8880, RZ ;  /* 0x0000888002087816 */ /* 0x001fc800000000ff */
[----:B------:R-:W-:-:S04]  /*4040*/  IADD3 R5, P0, PT, R8, R5, RZ ;  /* 0x0000000508057210 */ /* 0x000fc80007f1e0ff */
[----:B------:R-:W-:Y:S02]  /*4050*/  LEA.HI.X.SX32 R8, R8, RZ, 0x1, P0 ;  /* 0x000000ff08087211 */ /* 0x000fe400000f0eff */
[----:B----4-:R-:W-:-:S04]  /*4060*/  LEA R6, P0, R5, R6, 0x2 ;  /* 0x0000000605067211 */ /* 0x010fc800078010ff */
[----:B------:R-:W-:-:S05]  /*4070*/  LEA.HI.X R7, R5, R7, R8, 0x2, P0 ;  /* 0x0000000705077211 */ /* 0x000fca00000f1408 */
[----:B------:R0:W-:Y:S04]  /*4080*/  STG.E desc[UR4][R6.64], RZ ;  /* 0x000000ff06007986 */ /* 0x0001e8000c101904 */
.L_x_59:
[----:B------:R-:W-:Y:S05]  /*4090*/  BSYNC.RECONVERGENT B3 ;  /* 0x0000000000037941 */ /* 0x000fea0003800200 */
.L_x_58:
[----:B------:R-:W-:-:S05]  /*40a0*/  VIADD R3, R3, 0x1 ;  /* 0x0000000103037836 */ /* 0x000fca0000000000 */
[C---:B------:R-:W-:Y:S02]  /*40b0*/  PRMT R5, R3.reuse, 0x8880, RZ ;  /* 0x0000888003057816 */ /* 0x040fe400000000ff */
[----:B------:R-:W-:Y:S02]  /*40c0*/  PRMT R3, R3, 0x8880, RZ ;  /* 0x0000888003037816 */ /* 0x000fe400000000ff */
[----:B------:R-:W-:Y:S02]  /*40d0*/  ISETP.GE.AND P0, PT, R5, R4, PT ;  /* 0x000000040500720c */ /* 0x000fe40003f06270 */
[----:B------:R-:W-:-:S11]  /*40e0*/  PRMT R3, R3, 0x7710, RZ ;  /* 0x0000771003037816 */ /* 0x000fd600000000ff */
[----:B------:R-:W-:Y:S05]  /*40f0*/  @!P0 BRA `(.L_x_65) ;  /* 0xfffffff400b88947 */ /* 0x000fea000383ffff */
.L_x_57:
[----:B------:R-:W-:Y:S05]  /*4100*/  BSYNC.RECONVERGENT B2 ;  /* 0x0000000000027941 */ /* 0x000fea0003800200 */
.L_x_56:
[----:B------:R-:W0:Y:S04]  /*4110*/  LDG.E.U8 R5, desc[UR4][R18.64] ;  /* 0x0000000412057981 */ /* 0x000e28000c1e1100 */
[----:B------:R-:W5:Y:S01]  /*4120*/  LDG.E.64 R2, desc[UR4][R18.64+0x8] ;  /* 0x0000080412027981 */ /* 0x000f62000c1e1b00 */
[----:B0---4-:R-:W-:-:S05]  /*4130*/  PRMT R7, R5, 0x8880, RZ ;  /* 0x0000888005077816 */ /* 0x011fca00000000ff */
[----:B-----5:R-:W-:-:S06]  /*4140*/  IMAD.WIDE R2, R7, 0x4, R2 ;  /* 0x0000000407027825 */ /* 0x020fcc00078e0202 */
[----:B------:R-:W4:Y:S02]  /*4150*/  LDG.E R2, desc[UR4][R2.64+-0x4] ;  /* 0xfffffc0402027981 */ /* 0x000f24000c1e1900 */
[----:B----4-:R-:W-:-:S13]  /*4160*/  ISETP.NE.AND P0, PT, R2, RZ, PT ;  /* 0x000000ff0200720c */ /* 0x010fda0003f05270 */
[----:B------:R-:W-:-:S05]  /*4170*/  @!P0 VIADD R7, R5, 0xffffffff ;  /* 0xffffffff05078836 */ /* 0x000fca0000000000 */
[----:B------:R0:W-:Y:S01]  /*4180*/  @!P0 STG.E.U8 desc[UR4][R18.64], R7 ;  /* 0x0000000712008986 */ /* 0x0001e2000c101104 */
[----:B------:R-:W-:-:S07]  /*4190*/  @!P0 PRMT R5, R7, 0x7610, R5 ;  /* 0x0000761007058816 */ /* 0x000fce0000000005 */
.L_x_50:
[----:B------:R-:W-:Y:S05]  /*41a0*/  BSYNC.RECONVERGENT B1 ;  /* 0x0000000000017941 */ /* 0x000fea0003800200 */
.L_x_46:
[----:B------:R-:W-:Y:S05]  /*41b0*/  WARPSYNC.ALL ;  /* 0x0000000000007948 */ /* 0x000fea0003800000 */
[----:B------:R0:W-:Y:S01]  /*41c0*/  STG.E.U8 desc[UR4][R10.64], R5 ;  /* 0x000000050a007986 */ /* 0x0001e2000c101104 */
[----:B------:R-:W-:Y:S01]  /*41d0*/  PRMT R2, R5, 0x8880, RZ ;  /* 0x0000888005027816 */ /* 0x000fe200000000ff */
[----:B------:R-:W-:Y:S03]  /*41e0*/  BSSY.RECONVERGENT B0, `(.L_x_66) ;  /* 0x0000015000007945 */ /* 0x000fe60003800200 */
[----:B------:R-:W-:-:S13]  /*41f0*/  ISETP.GE.AND P0, PT, R2, 0x1, PT ;  /* 0x000000010200780c */ /* 0x000fda0003f06270 */
[----:B0-----:R-:W-:Y:S05]  /*4200*/  @!P0 BRA `(.L_x_67) ;  /* 0x0000000000488947 */ /* 0x001fea0003800000 */
[----:B------:R-:W-:Y:S01]  /*4210*/  BSSY.RECONVERGENT B1, `(.L_x_68) ;  /* 0x0000010000017945 */ /* 0x000fe20003800200 */
[----:B------:R-:W-:-:S07]  /*4220*/  PRMT R6, RZ, 0x7610, R6 ;  /* 0x00007610ff067816 */ /* 0x000fce0000000006 */
.L_x_69:
[----:B------:R-:W5:Y:S01]  /*4230*/  LDG.E.64 R2, desc[UR4][R18.64+0x8] ;  /* 0x0000080412027981 */ /* 0x000f62000c1e1b00 */
[----:B------:R-:W-:-:S03]  /*4240*/  LOP3.LUT R7, R6, 0xff, RZ, 0xc0, !PT ;  /* 0x000000ff06077812 */ /* 0x000fc600078ec0ff */
[----:B------:R-:W2:Y:S02]  /*4250*/  LDG.E.64 R4, desc[UR4][R10.64+0x8] ;  /* 0x000008040a047981 */ /* 0x000ea4000c1e1b00 */
[----:B-----5:R-:W-:-:S06]  /*4260*/  IMAD.WIDE.U32 R2, R7, 0x4, R2 ;  /* 0x0000000407027825 */ /* 0x020fcc00078e0002 */
[----:B------:R-:W5:Y:S01]  /*4270*/  LDG.E R3, desc[UR4][R2.64] ;  /* 0x0000000402037981 */ /* 0x000f62000c1e1900 */
[----:B--2---:R-:W-:-:S04]  /*4280*/  IMAD.WIDE.U32 R4, R7, 0x4, R4 ;  /* 0x0000000407047825 */ /* 0x004fc800078e0004 */
[----:B------:R-:W-:Y:S01]  /*4290*/  VIADD R6, R6, 0x1 ;  /* 0x0000000106067836 */ /* 0x000fe20000000000 */
[----:B-----5:R0:W-:Y:S04]  /*42a0*/  STG.E desc[UR4][R4.64], R3 ;  /* 0x0000000304007986 */ /* 0x0201e8000c101904 */
[----:B------:R-:W2:Y:S01]  /*42b0*/  LDG.E.S8 R7, desc[UR4][R10.64] ;  /* 0x000000040a077981 */ /* 0x000ea2000c1e1300 */
[C---:B------:R-:W-:Y:S02]  /*42c0*/  PRMT R8, R6.reuse, 0x8880, RZ ;  /* 0x0000888006087816 */ /* 0x040fe400000000ff */
[----:B------:R-:W-:-:S04]  /*42d0*/  PRMT R6, R6, 0x8880, RZ ;  /* 0x0000888006067816 */ /* 0x000fc800000000ff */
[----:B------:R-:W-:Y:S02]  /*42e0*/  PRMT R6, R6, 0x7710, RZ ;  /* 0x0000771006067816 */ /* 0x000fe400000000ff */
[----:B--2---:R-:W-:-:S13]  /*42f0*/  ISETP.GE.AND P0, PT, R8, R7, PT ;  /* 0x000000070800720c */ /* 0x004fda0003f06270 */
[----:B0-----:R-:W-:Y:S05]  /*4300*/  @!P0 BRA `(.L_x_69) ;  /* 0xfffffffc00c88947 */ /* 0x001fea000383ffff */
[----:B------:R-:W-:Y:S05]  /*4310*/  BSYNC.RECONVERGENT B1 ;  /* 0x0000000000017941 */ /* 0x000fea0003800200 */
.L_x_68:
[----:B------:R-:W-:-:S07]  /*4320*/  PRMT R5, R7, 0x7610, R5 ;  /* 0x0000761007057816 */ /* 0x000fce0000000005 */
.L_x_67:
[----:B------:R-:W-:Y:S05]  /*4330*/  BSYNC.RECONVERGENT B0 ;  /* 0x0000000000007941 */ /* 0x000fea0003800200 */
.L_x_66:
[----:B------:R-:W0:Y:S01]  /*4340*/  LDC.64 R6, c[0x0][0x390] ;  /* 0x0000e400ff067b82 */ /* 0x000e220000000a00 */
[----:B------:R-:W5:Y:S04]  /*4350*/  LDG.E.S8 R2, desc[UR4][R18.64] ;  /* 0x0000000412027981 */ /* 0x000f68000c1e1300 */
[----:B0-----:R-:W5:Y:S01]  /*4360*/  LDG.E.S8 R3, desc[UR4][R6.64] ;  /* 0x0000000406037981 */ /* 0x001f62000c1e1300 */
[----:B------:R-:W-:Y:S01]  /*4370*/  BSSY.RECONVERGENT B0, `(.L_x_45) ;  /* 0x0000217000007945 */ /* 0x000fe20003800200 */
[----:B-----5:R-:W-:-:S13]  /*4380*/  ISETP.GE.AND P0, PT, R2, R3, PT ;  /* 0x000000030200720c */ /* 0x020fda0003f06270 */
[----:B------:R-:W-:Y:S05]  /*4390*/  @!P0 BRA `(.L_x_70) ;  /* 0x0000002000508947 */ /* 0x000fea0003800000 */
[----:B------:R-:W5:Y:S01]  /*43a0*/  LDG.E.64 R6, desc[UR4][R10.64+0x8] ;  /* 0x000008040a067981 */ /* 0x000f62000c1e1b00 */
[----:B------:R-:W-:-:S04]  /*43b0*/  LOP3.LUT R5, R5, 0xffff, RZ, 0xc0, !PT ;  /* 0x0000ffff05057812 */ /* 0x000fc800078ec0ff */
[----:B------:R-:W-:-:S05]  /*43c0*/  PRMT R5, R5, 0x8880, RZ ;  /* 0x0000888005057816 */ /* 0x000fca00000000ff */
[----:B-----5:R-:W-:-:S05]  /*43d0*/  IMAD.WIDE R6, R5, 0x4, R6 ;  /* 0x0000000405067825 */ /* 0x020fca00078e0206 */
[----:B------:R0:W-:Y:S04]  /*43e0*/  STG.E desc[UR4][R6.64], RZ ;  /* 0x000000ff06007986 */ /* 0x0001e8000c101904 */
[----:B------:R-:W5:Y:S01]  /*43f0*/  LDG.E.U8 R4, desc[UR4][R10.64] ;  /* 0x000000040a047981 */ /* 0x000f62000c1e1100 */
[----:B------:R-:W-:Y:S01]  /*4400*/  IMAD.MOV R5, RZ, RZ, -R3 ;  /* 0x000000ffff057224 */ /* 0x000fe200078e0a03 */
[----:B------:R-:W-:Y:S01]  /*4410*/  ISETP.GE.AND P0, PT, R3, RZ, PT ;  /* 0x000000ff0300720c */ /* 0x000fe20003f06270 */
[----:B------:R-:W-:Y:S03]  /*4420*/  BSSY.RECONVERGENT B1, `(.L_x_71) ;  /* 0x00001f9000017945 */ /* 0x000fe60003800200 */
[----:B------:R-:W-:Y:S01]  /*4430*/  PRMT R5, R5, 0x7710, RZ ;  /* 0x0000771005057816 */ /* 0x000fe200000000ff */
[----:B-----5:R-:W-:-:S03]  /*4440*/  VIADD R9, R4, 0x1 ;  /* 0x0000000104097836 */ /* 0x020fc60000000000 */
[----:B------:R-:W-:Y:S02]  /*4450*/  IADD3 R4, PT, PT, R2, 0x1, R5 ;  /* 0x0000000102047810 */ /* 0x000fe40007ffe005 */
[----:B------:R0:W-:Y:S02]  /*4460*/  STG.E.U8 desc[UR4][R10.64], R9 ;  /* 0x000000090a007986 */ /* 0x0001e4000c101104 */
[----:B------:R-:W-:-:S04]  /*4470*/  PRMT R5, R4, 0x8880, RZ ;  /* 0x0000888004057816 */ /* 0x000fc800000000ff */
[----:B------:R-:W-:Y:S02]  /*4480*/  ISETP.LT.OR P0, PT, R5, 0x1, !P0 ;  /* 0x000000010500780c */ /* 0x000fe40004701670 */
[----:B------:R-:W-:-:S11]  /*4490*/  PRMT R5, R9, 0x7610, R5 ;  /* 0x0000761009057816 */ /* 0x000fd60000000005 */
[----:B0-----:R-:W-:Y:S05]  /*44a0*/  @P0 BRA `(.L_x_72) ;  /* 0x0000001c00c00947 */ /* 0x001fea0003800000 */
[----:B------:R-:W-:Y:S01]  /*44b0*/  PRMT R4, R4, 0x8880, RZ ;  /* 0x0000888004047816 */ /* 0x000fe200000000ff */
[----:B------:R-:W-:Y:S03]  /*44c0*/  BSSY.RECONVERGENT B2, `(.L_x_73) ;  /* 0x00001ed000027945 */ /* 0x000fe60003800200 */
[----:B------:R-:W-:-:S07]  /*44d0*/  PRMT R4, R4, 0x7710, RZ ;  /* 0x0000771004047816 */ /* 0x000fce00000000ff */
.L_x_89:
[C---:B------:R-:W-:Y:S01]  /*44e0*/  VIADD R7, R4.reuse, 0xffffffff ;  /* 0xffffffff04077836 */ /* 0x040fe20000000000 */
[----:B------:R-:W-:Y:S01]  /*44f0*/  PRMT R5, R4, 0x7610, R5 ;  /* 0x0000761004057816 */ /* 0x000fe20000000005 */
[----:B------:R-:W-:-:S03]  /*4500*/  IMAD.MOV.U32 R6, RZ, RZ, 0x20 ;  /* 0x00000020ff067424 */ /* 0x000fc600078e00ff */
[----:B0-----:R-:W-:-:S07]  /*4510*/  PRMT R4, R7, 0x7610, R4 ;  /* 0x0000761007047816 */ /* 0x001fce0000000004 */
.L_x_88:
[C---:B------:R-:W-:Y:S01]  /*4520*/  VIADD R7, R6.reuse, 0xffffffff ;  /* 0xffffffff06077836 */ /* 0x040fe20000000000 */
[C---:B------:R-:W-:Y:S02]  /*4530*/  ISETP.GT.U32.AND P1, PT, R6.reuse, 0x1, PT ;  /* 0x000000010600780c */ /* 0x040fe40003f24070 */
[----:B------:R-:W-:Y:S01]  /*4540*/  IADD3 R8, PT, PT, -R6, 0x21, RZ ;  /* 0x0000002106087810 */ /* 0x000fe20007ffe1ff */
[----:B------:R-:W-:Y:S01]  /*4550*/  IMAD.MOV.U32 R6, RZ, RZ, R7 ;  /* 0x000000ffff067224 */ /* 0x000fe200078e0007 */
[----:B------:R-:W-:-:S13]  /*4560*/  ISETP.NE.AND P0, PT, R7, RZ, PT ;  /* 0x000000ff0700720c */ /* 0x000fda0003f05270 */
[----:B0-----:R-:W-:Y:S05]  /*4570*/  @P0 BRA `(.L_x_74) ;  /* 0x0000000c00140947 */ /* 0x001fea0003800000 */
[----:B------:R-:W-:Y:S02]  /*4580*/  LOP3.LUT R7, R3, 0xffff, RZ, 0xc0, !PT ;  /* 0x0000ffff03077812 */ /* 0x000fe400078ec0ff */
[----:B------:R-:W-:Y:S02]  /*4590*/  PLOP3.LUT P0, PT, PT, PT, PT, 0x8, 0x80 ;  /* 0x000000000080781c */ /* 0x000fe40003f0e170 */
[----:B------:R-:W-:Y:S02]  /*45a0*/  ISETP.GE.U32.AND P2, PT, R7, 0x3, PT ;  /* 0x000000030700780c */ /* 0x000fe40003f46070 */
[----:B------:R-:W-:Y:S02]  /*45b0*/  PRMT R7, RZ, 0x7610, R7 ;  /* 0x00007610ff077816 */ /* 0x000fe40000000007 */
[----:B------:R-:W-:-:S09]  /*45c0*/  PRMT R9, R4, 0x7610, R9 ;  /* 0x0000761004097816 */ /* 0x000fd20000000009 */
[----:B------:R-:W-:Y:S05]  /*45d0*/  @!P2 BRA `(.L_x_75) ;  /* 0x0000000400a0a947 */ /* 0x000fea0003800000 */
[----:B-1----:R-:W0:Y:S01]  /*45e0*/  LDC.64 R22, c[0x0][0x390] ;  /* 0x0000e400ff167b82 */ /* 0x002e220000000a00 */
[----:B------:R-:W-:Y:S01]  /*45f0*/  VIADD R7, R3, 0x1 ;  /* 0x0000000103077836 */ /* 0x000fe20000000000 */
[----:B------:R-:W-:Y:S02]  /*4600*/  PLOP3.LUT P0, PT, PT, PT, PT, 0x8, 0x80 ;  /* 0x000000000080781c */ /* 0x000fe40003f0e170 */
[----:B------:R-:W-:Y:S02]  /*4610*/  PRMT R28, RZ, 0x7610, R28 ;  /* 0x00007610ff1c7816 */ /* 0x000fe4000000001c */
[----:B------:R-:W-:Y:S02]  /*4620*/  LOP3.LUT R7, R7, 0xfffc, RZ, 0xc0, !PT ;  /* 0x0000fffc07077812 */ /* 0x000fe400078ec0ff */
[----:B------:R-:W-:Y:S02]  /*4630*/  PRMT R9, R4, 0x7610, R9 ;  /* 0x0000761004097816 */ /* 0x000fe40000000009 */
[----:B------:R-:W-:-:S07]  /*4640*/  LOP3.LUT R8, R7, 0xff, RZ, 0xc0, !PT ;  /* 0x000000ff07087812 */ /* 0x000fce00078ec0ff */
.L_x_76:
[----:B0-----:R-:W5:Y:S01]  /*4650*/  LDG.E.U8 R20, desc[UR4][R22.64] ;  /* 0x0000000416147981 */ /* 0x001f62000c1e1100 */
[----:B------:R-:W-:-:S03]  /*4660*/  LOP3.LUT R31, R28, 0xff, RZ, 0xc0, !PT ;  /* 0x000000ff1c1f7812 */ /* 0x000fc600078ec0ff */
[----:B------:R-:W2:Y:S01]  /*4670*/  LDG.E.64 R26, desc[UR4][R10.64+0x8] ;  /* 0x000008040a1a7981 */ /* 0x000ea2000c1e1b00 */
[----:B-----5:R-:W-:-:S13]  /*4680*/  ISETP.NE.AND P2, PT, R31, R20, PT ;  /* 0x000000141f00720c */ /* 0x020fda0003f45270 */
[----:B------:R-:W0:Y:S02]  /*4690*/  @P2 LDC.64 R36, c[0x0][0x390] ;  /* 0x0000e400ff242b82 */ /* 0x000e240000000a00 */
[----:B0-----:R-:W5:Y:S01]  /*46a0*/  @P2 LDG.E.64 R24, desc[UR4][R36.64+0x8] ;  /* 0x0000080424182981 */ /* 0x001f62000c1e1b00 */
[----:B------:R-:W-:Y:S01]  /*46b0*/  LOP3.LUT R29, R9, 0xff, RZ, 0xc0, !PT ;  /* 0x000000ff091d7812 */ /* 0x000fe200078ec0ff */
[----:B------:R-:W-:-:S04]  /*46c0*/  IMAD.MOV.U32 R30, RZ, RZ, RZ ;  /* 0x000000ffff1e7224 */ /* 0x000fc800078e00ff */
[----:B--2---:R-:W-:-:S05]  /*46d0*/  IMAD.WIDE.U32 R26, R29, 0x4, R26 ;  /* 0x000000041d1a7825 */ /* 0x004fca00078e001a */
[----:B------:R-:W2:Y:S01]  /*46e0*/  LDG.E R35, desc[UR4][R26.64] ;  /* 0x000000041a237981 */ /* 0x000ea2000c1e1900 */
[----:B-----5:R-:W-:-:S05]  /*46f0*/  @P2 IMAD.WIDE.U32 R24, R31, 0x4, R24 ;  /* 0x000000041f182825 */ /* 0x020fca00078e0018 */
        /* <DEDUP_REMOVED lines=15> */
[----:B------:R-:W5:Y:S01]  /*47f0*/  @P3 LDG.E.64 R26, desc[UR4][R22.64+0x8] ;  /* 0x00000804161a3981 */ /* 0x000f62000c1e1b00 */
[----:B------:R-:W-:-:S02]  /*4800*/  IMAD.MOV.U32 R32, RZ, RZ, RZ ;  /* 0x000000ffff207224 */ /* 0x000fc400078e00ff */
[----:B-----5:R-:W-:-:S05]  /*4810*/  @P3 IMAD.WIDE.U32 R26, R31, 0x4, R26 ;  /* 0x000000041f1a3825 */ /* 0x020fca00078e001a */
[----:B------:R-:W5:Y:S01]  /*4820*/  @P3 LDG.E R32, desc[UR4][R26.64+0x4] ;  /* 0x000004041a203981 */ /* 0x000f62000c1e1900 */
[----:B--2---:R-:W-:-:S05]  /*4830*/  IADD3 R24, P3, PT, R24, R33, RZ ;  /* 0x0000002118187210 */ /* 0x004fca0007f7e0ff */
[----:B------:R-:W-:-:S05]  /*4840*/  IMAD.X R25, R25, 0x1, R29, P3 ;  /* 0x0000000119197824 */ /* 0x000fca00018e061d */
[----:B------:R-:W5:Y:S01]  /*4850*/  LDG.E R37, desc[UR4][R24.64+0x4] ;  /* 0x0000040418257981 */ /* 0x000f62000c1e1900 */
[----:B------:R-:W-:-:S04]  /*4860*/  ISETP.GE.U32.AND P3, PT, R35, R30, PT ;  /* 0x0000001e2300720c */ /* 0x000fc80003f66070 */
[----:B------:R-:W-:Y:S02]  /*4870*/  SEL R30, RZ, 0xffffffff, P3 ;  /* 0xffffffffff1e7807 */ /* 0x000fe40001800000 */
[----:B------:R-:W-:-:S04]  /*4880*/  @P0 SEL R30, RZ, 0xffffffff, !P2 ;  /* 0xffffffffff1e0807 */ /* 0x000fc80005000000 */
[----:B------:R-:W-:-:S04]  /*4890*/  LOP3.LUT R30, R30, 0x1, RZ, 0xc0, !PT ;  /* 0x000000011e1e7812 */ /* 0x000fc800078ec0ff */
[----:B------:R-:W-:Y:S01]  /*48a0*/  ISETP.NE.U32.AND P3, PT, R30, 0x1, PT ;  /* 0x000000011e00780c */ /* 0x000fe20003f65070 */
[----:B-----5:R-:W-:-:S04]  /*48b0*/  IMAD.IADD R30, R37, 0x1, -R32 ;  /* 0x00000001251e7824 */ /* 0x020fc800078e0a20 */
[----:B0-----:R-:W-:-:S05]  /*48c0*/  VIADD R34, R30, 0xffffffff ;  /* 0xffffffff1e227836 */ /* 0x001fca0000000000 */
[----:B------:R-:W-:-:S03]  /*48d0*/  ISETP.GE.U32.AND P0, PT, R34, R37, PT ;  /* 0x000000252200720c */ /* 0x000fc60003f06070 */
[----:B------:R-:W-:-:S05]  /*48e0*/  @P3 IMAD.MOV R34, RZ, RZ, R30 ;  /* 0x000000ffff223224 */ /* 0x000fca00078e021e */
[----:B------:R0:W-:Y:S04]  /*48f0*/  STG.E desc[UR4][R20.64+0x4], R34 ;  /* 0x0000042214007986 */ /* 0x0001e8000c101904 */
[----:B------:R-:W2:Y:S01]  /*4900*/  LDG.E.U8 R25, desc[UR4][R22.64] ;  /* 0x0000000416197981 */ /* 0x000ea2000c1e1100 */
[----:B------:R-:W-:-:S03]  /*4910*/  VIADD R24, R28, 0x2 ;  /* 0x000000021c187836 */ /* 0x000fc60000000000 */
[----:B------:R-:W5:Y:S02]  /*4920*/  LDG.E.64 R26, desc[UR4][R10.64+0x8] ;  /* 0x000008040a1a7981 */ /* 0x000f64000c1e1b00 */
[----:B------:R-:W-:-:S04]  /*4930*/  LOP3.LUT R24, R24, 0xff, RZ, 0xc0, !PT ;  /* 0x000000ff18187812 */ /* 0x000fc800078ec0ff */
[----:B--2---:R-:W-:-:S13]  /*4940*/  ISETP.NE.AND P2, PT, R24, R25, PT ;  /* 0x000000191800720c */ /* 0x004fda0003f45270 */
[----:B------:R-:W2:Y:S01]  /*4950*/  @P2 LDG.E.64 R24, desc[UR4][R22.64+0x8] ;  /* 0x0000080416182981 */ /* 0x000ea2000c1e1b00 */
[----:B------:R-:W-:Y:S02]  /*4960*/  IMAD.MOV.U32 R30, RZ, RZ, RZ ;  /* 0x000000ffff1e7224 */ /* 0x000fe400078e00ff */
[----:B--2---:R-:W-:-:S05]  /*4970*/  @P2 IMAD.WIDE.U32 R24, R31, 0x4, R24 ;  /* 0x000000041f182825 */ /* 0x004fca00078e0018 */
[----:B------:R-:W2:Y:S01]  /*4980*/  @P2 LDG.E R30, desc[UR4][R24.64+0x8] ;  /* 0x00000804181e2981 */ /* 0x000ea2000c1e1900 */
[----:B-----5:R-:W-:-:S05]  /*4990*/  IADD3 R26, P2, PT, R26, R33, RZ ;  /* 0x000000211a1a7210 */ /* 0x020fca0007f5e0ff */
        /* <DEDUP_REMOVED lines=18> */
[----:B-----5:R-:W-:-:S05]  /*4ac0*/  IADD3 R26, P3, PT, R26, R33, RZ ;  /* 0x000000211a1a7210 */ /* 0x020fca0007f7e0ff */
[----:B------:R-:W-:-:S05]  /*4ad0*/  IMAD.X R27, R27, 0x1, R29, P3 ;  /* 0x000000011b1b7824 */ /* 0x000fca00018e061d */
[----:B------:R-:W5:Y:S01]  /*4ae0*/  LDG.E R26, desc[UR4][R26.64+0xc] ;  /* 0x00000c041a1a7981 */ /* 0x000f62000c1e1900 */
[----:B--2---:R-:W-:-:S04]  /*4af0*/  @P2 IMAD.WIDE.U32 R24, R31, 0x4, R24 ;  /* 0x000000041f182825 */ /* 0x004fc800078e0018 */
[----:B------:R-:W-:-:S06]  /*4b00*/  IMAD.MOV.U32 R31, RZ, RZ, RZ ;  /* 0x000000ffff1f7224 */ /* 0x000fcc00078e00ff */
[----:B------:R1:W5:Y:S01]  /*4b10*/  @P2 LDG.E R31, desc[UR4][R24.64+0xc] ;  /* 0x00000c04181f2981 */ /* 0x000362000c1e1900 */
        /* <DEDUP_REMOVED lines=8> */
[----:B-----5:R-:W-:-:S04]  /*4ba0*/  IMAD.IADD R29, R26, 0x1, -R31 ;  /* 0x000000011a1d7824 */ /* 0x020fc800078e0a1f */
        /* <DEDUP_REMOVED lines=10> */
[----:B0-----:R-:W-:Y:S10]  /*4c50*/  @P2 BRA `(.L_x_76) ;  /* 0xfffffff8007c2947 */ /* 0x001ff4000383ffff */
.L_x_75:
        /* <DEDUP_REMOVED lines=10> */
[----:B-1----:R-:W0:Y:S01]  /*4d00*/  LDC.64 R22, c[0x0][0x390] ;  /* 0x0000e400ff167b82 */ /* 0x002e220000000a00 */
[----:B------:R-:W-:Y:S01]  /*4d10*/  LOP3.LUT R29, R7, 0xff, RZ, 0xc0, !PT ;  /* 0x000000ff071d7812 */ /* 0x000fe200078ec0ff */
[----:B------:R-:W5:Y:S04]  /*4d20*/  LDG.E.64 R24, desc[UR4][R10.64+0x8] ;  /* 0x000008040a187981 */ /* 0x000f68000c1e1b00 */
[----:B0-----:R-:W2:Y:S02]  /*4d30*/  LDG.E.U8 R8, desc[UR4][R22.64] ;  /* 0x0000000416087981 */ /* 0x001ea4000c1e1100 */
[----:B--2---:R-:W-:-:S13]  /*4d40*/  ISETP.NE.AND P3, PT, R29, R8, PT ;  /* 0x000000081d00720c */ /* 0x004fda0003f65270 */
[----:B------:R-:W2:Y:S01]  /*4d50*/  @P3 LDG.E.64 R26, desc[UR4][R22.64+0x8] ;  /* 0x00000804161a3981 */ /* 0x000ea2000c1e1b00 */
[----:B------:R-:W-:Y:S01]  /*4d60*/  LOP3.LUT R33, R9, 0xff, RZ, 0xc0, !PT ;  /* 0x000000ff09217812 */ /* 0x000fe200078ec0ff */
[----:B------:R-:W-:-:S04]  /*4d70*/  IMAD.MOV.U32 R8, RZ, RZ, RZ ;  /* 0x000000ffff087224 */ /* 0x000fc800078e00ff */
[----:B-----5:R-:W-:-:S05]  /*4d80*/  IMAD.WIDE.U32 R24, R33, 0x4, R24 ;  /* 0x0000000421187825 */ /* 0x020fca00078e0018 */
[----:B------:R-:W5:Y:S01]  /*4d90*/  LDG.E R31, desc[UR4][R24.64] ;  /* 0x00000004181f7981 */ /* 0x000f62000c1e1900 */
[----:B--2---:R-:W-:-:S05]  /*4da0*/  @P3 IMAD.WIDE.U32 R26, R29, 0x4, R26 ;  /* 0x000000041d1a3825 */ /* 0x004fca00078e001a */
[----:B------:R-:W5:Y:S01]  /*4db0*/  @P3 LDG.E R8, desc[UR4][R26.64] ;  /* 0x000000041a083981 */ /* 0x000f62000c1e1900 */
[C---:B------:R-:W-:Y:S01]  /*4dc0*/  IMAD.SHL.U32 R35, R33.reuse, 0x4, RZ ;  /* 0x0000000421237824 */ /* 0x040fe200078e00ff */
[----:B------:R-:W-:-:S04]  /*4dd0*/  SHF.L.U64.HI R33, R33, 0x2, RZ ;  /* 0x0000000221217819 */ /* 0x000fc800000102ff */
[----:B------:R-:W-:-:S05]  /*4de0*/  IADD3 R20, P3, PT, R14, R35, RZ ;  /* 0x000000230e147210 */ /* 0x000fca0007f7e0ff */
[----:B------:R-:W-:Y:S02]  /*4df0*/  IMAD.X R21, R15, 0x1, R33, P3 ;  /* 0x000000010f157824 */ /* 0x000fe400018e0621 */
[----:B-----5:R-:W-:-:S04]  /*4e00*/  IMAD.IADD R28, R31, 0x1, -R8 ;  /* 0x000000011f1c7824 */ /* 0x020fc800078e0a08 */
        /* <DEDUP_REMOVED lines=10> */
[----:B------:R-:W-:Y:S01]  /*4eb0*/  IMAD.MOV.U32 R28, RZ, RZ, RZ ;  /* 0x000000ffff1c7224 */ /* 0x000fe200078e00ff */
[----:B--2---:R-:W-:-:S05]  /*4ec0*/  IADD3 R24, P5, PT, R24, R35, RZ ;  /* 0x0000002318187210 */ /* 0x004fca0007fbe0ff */
[----:B------:R-:W-:Y:S02]  /*4ed0*/  IMAD.X R25, R25, 0x1, R33, P5 ;  /* 0x0000000119197824 */ /* 0x000fe400028e0621 */
[----:B-----5:R-:W-:-:S04]  /*4ee0*/  @P4 IMAD.WIDE.U32 R26, R29, 0x4, R26 ;  /* 0x000000041d1a4825 */ /* 0x020fc800078e001a */
        /* <DEDUP_REMOVED lines=18> */
[----:B0-----:R-:W-:-:S13]  /*5010*/  ISETP.EQ.U32.AND P0, PT, R8, 0x1, PT ;  /* 0x000000010800780c */ /* 0x001fda0003f02070 */
.L_x_78:
[----:B------:R-:W-:Y:S05]  /*5020*/  @!P2 BRA `(.L_x_77) ;  /* 0x000000100034a947 */ /* 0x000fea0003800000 */
[----:B------:R-:W0:Y:S01]  /*5030*/  LDC.64 R26, c[0x0][0x390] ;  /* 0x0000e400ff1a7b82 */ /* 0x000e220000000a00 */
[----:B------:R-:W-:Y:S01]  /*5040*/  LOP3.LUT R7, R7, 0xff, RZ, 0xc0, !PT ;  /* 0x000000ff07077812 */ /* 0x000fe200078ec0ff */
[----:B-1----:R-:W5:Y:S04]  /*5050*/  LDG.E.64 R20, desc[UR4][R10.64+0x8] ;  /* 0x000008040a147981 */ /* 0x002f68000c1e1b00 */
[----:B0-----:R-:W2:Y:S02]  /*5060*/  LDG.E.U8 R8, desc[UR4][R26.64] ;  /* 0x000000041a087981 */ /* 0x001ea4000c1e1100 */
[----:B--2---:R-:W-:-:S13]  /*5070*/  ISETP.NE.AND P2, PT, R7, R8, PT ;  /* 0x000000080700720c */ /* 0x004fda0003f45270 */
[----:B------:R-:W2:Y:S01]  /*5080*/  @P2 LDG.E.64 R24, desc[UR4][R26.64+0x8] ;  /* 0x000008041a182981 */ /* 0x000ea2000c1e1b00 */
[----:B------:R-:W-:Y:S01]  /*5090*/  LOP3.LUT R31, R9, 0xff, RZ, 0xc0, !PT ;  /* 0x000000ff091f7812 */ /* 0x000fe200078ec0ff */
[----:B------:R-:W-:-:S04]  /*50a0*/  IMAD.MOV.U32 R8, RZ, RZ, RZ ;  /* 0x000000ffff087224 */ /* 0x000fc800078e00ff */
[----:B-----5:R-:W-:-:S06]  /*50b0*/  IMAD.WIDE.U32 R22, R31, 0x4, R20 ;  /* 0x000000041f167825 */ /* 0x020fcc00078e0014 */
[----:B------:R-:W5:Y:S01]  /*50c0*/  LDG.E R23, desc[UR4][R22.64] ;  /* 0x0000000416177981 */ /* 0x000f62000c1e1900 */
[----:B--2---:R-:W-:-:S05]  /*50d0*/  @P2 IMAD.WIDE.U32 R24, R7, 0x4, R24 ;  /* 0x0000000407182825 */ /* 0x004fca00078e0018 */
[----:B------:R-:W5:Y:S01]  /*50e0*/  @P2 LDG.E R8, desc[UR4][R24.64] ;  /* 0x0000000418082981 */ /* 0x000f62000c1e1900 */
[----:B------:R-:W-:-:S04]  /*50f0*/  LEA R20, P2, R31, R14, 0x2 ;  /* 0x0000000e1f147211 */ /* 0x000fc800078410ff */
[----:B------:R-:W-:Y:S01]  /*5100*/  LEA.HI.X R21, R31, R15, RZ, 0x2, P2 ;  /* 0x0000000f1f157211 */ /* 0x000fe200010f14ff */
[----:B------:R-:W-:Y:S02]  /*5110*/  VIADD R9, R9, 0x1 ;  /* 0x0000000109097836 */ /* 0x000fe40000000000 */
[----:B-----5:R-:W-:-:S04]  /*5120*/  IMAD.IADD R7, R23, 0x1, -R8 ;  /* 0x0000000117077824 */ /* 0x020fc800078e0a08 */
        /* <DEDUP_REMOVED lines=9> */
[----:B0-----:R-:W-:-:S12]  /*51c0*/  BRA `(.L_x_77) ;  /* 0x0000000c00cc7947 */ /* 0x001fd80003800000 */
.L_x_74:
        /* <DEDUP_REMOVED lines=11> */
.L_x_80:
[----:B-1----:R-:W0:Y:S01]  /*5280*/  LDC.64 R20, c[0x0][0x390] ;  /* 0x0000e400ff147b82 */ /* 0x002e220000000a00 */
[C---:B------:R-:W-:Y:S01]  /*5290*/  LOP3.LUT R31, R29.reuse, 0xff, RZ, 0xc0, !PT ;  /* 0x000000ff1d1f7812 */ /* 0x040fe200078ec0ff */
[----:B------:R-:W5:Y:S04]  /*52a0*/  LDG.E.64 R26, desc[UR4][R10.64+0x8] ;  /* 0x000008040a1a7981 */ /* 0x000f68000c1e1b00 */
[----:B0-----:R-:W2:Y:S01]  /*52b0*/  LDG.E.U8 R22, desc[UR4][R20.64] ;  /* 0x0000000414167981 */ /* 0x001ea2000c1e1100 */
[----:B------:R-:W-:-:S13]  /*52c0*/  LOP3.LUT P2, RZ, R29, 0xff, RZ, 0xc0, !PT ;  /* 0x000000ff1dff7812 */ /* 0x000fda000784c0ff */
[----:B------:R-:W3:Y:S01]  /*52d0*/  @P2 LDG.E.64 R24, desc[UR4][R20.64+0x8] ;  /* 0x0000080414182981 */ /* 0x000ee2000c1e1b00 */
[----:B--2---:R-:W-:-:S13]  /*52e0*/  ISETP.NE.AND P3, PT, R31, R22, PT ;  /* 0x000000161f00720c */ /* 0x004fda0003f65270 */
[----:B------:R-:W2:Y:S01]  /*52f0*/  @P3 LDG.E.64 R22, desc[UR4][R20.64+0x8] ;  /* 0x0000080414163981 */ /* 0x000ea2000c1e1b00 */
[----:B---3--:R-:W-:Y:S01]  /*5300*/  @P2 IMAD.WIDE.U32 R24, R31, 0x4, R24 ;  /* 0x000000041f182825 */ /* 0x008fe200078e0018 */
[----:B------:R-:W-:-:S05]  /*5310*/  LOP3.LUT R33, R9, 0xff, RZ, 0xc0, !PT ;  /* 0x000000ff09217812 */ /* 0x000fca00078ec0ff */
[----:B------:R-:W3:Y:S01]  /*5320*/  @P2 LDG.E R25, desc[UR4][R24.64+-0x4] ;  /* 0xfffffc0418192981 */ /* 0x000ee2000c1e1900 */
[----:B-----5:R-:W-:-:S05]  /*5330*/  IMAD.WIDE.U32 R26, R33, 0x4, R26 ;  /* 0x00000004211a7825 */ /* 0x020fca00078e001a */
[----:B------:R-:W5:Y:S01]  /*5340*/  LDG.E R30, desc[UR4][R26.64] ;  /* 0x000000041a1e7981 */ /* 0x000f62000c1e1900 */
[----:B--2---:R-:W-:-:S06]  /*5350*/  @P3 IMAD.WIDE.U32 R22, R31, 0x4, R22 ;  /* 0x000000041f163825 */ /* 0x004fcc00078e0016 */
[----:B------:R-:W2:Y:S01]  /*5360*/  @P3 LDG.E R22, desc[UR4][R22.64] ;  /* 0x0000000416163981 */ /* 0x000ea2000c1e1900 */
[----:B------:R-:W-:Y:S01]  /*5370*/  IMAD.MOV.U32 R31, RZ, RZ, RZ ;  /* 0x000000ffff1f7224 */ /* 0x000fe200078e00ff */
[----:B---3--:R-:W-:Y:S01]  /*5380*/  @P2 SHF.R.U32.HI R31, RZ, R8, R25 ;  /* 0x00000008ff1f2219 */ /* 0x008fe20000011619 */
[----:B------:R-:W-:Y:S02]  /*5390*/  IMAD.MOV.U32 R32, RZ, RZ, RZ ;  /* 0x000000ffff207224 */ /* 0x000fe400078e00ff */
[C---:B------:R-:W-:Y:S01]  /*53a0*/  IMAD.SHL.U32 R35, R33.reuse, 0x4, RZ ;  /* 0x0000000421237824 */ /* 0x040fe200078e00ff */
[----:B------:R-:W-:Y:S02]  /*53b0*/  SHF.L.U64.HI R33, R33, 0x2, RZ ;  /* 0x0000000221217819 */ /* 0x000fe400000102ff */
[----:B--2---:R-:W-:-:S04]  /*53c0*/  @P3 SHF.L.U32 R32, R22, R7, RZ ;  /* 0x0000000716203219 */ /* 0x004fc800000006ff */
[----:B------:R-:W-:Y:S02]  /*53d0*/  LOP3.LUT R31, R32, R31, RZ, 0xfc, !PT ;  /* 0x0000001f201f7212 */ /* 0x000fe400078efcff */
[----:B------:R-:W-:-:S03]  /*53e0*/  IADD3 R22, P2, PT, R14, R35, RZ ;  /* 0x000000230e167210 */ /* 0x000fc60007f5e0ff */
[----:B-----5:R-:W-:-:S04]  /*53f0*/  IMAD.IADD R32, R30, 0x1, -R31 ;  /* 0x000000011e207824 */ /* 0x020fc800078e0a1f */
[----:B------:R-:W-:Y:S02]  /*5400*/  VIADD R35, R32, 0xffffffff ;  /* 0xffffffff20237836 */ /* 0x000fe40000000000 */
[----:B------:R-:W-:-:S03]  /*5410*/  IMAD.X R23, R15, 0x1, R33, P2 ;  /* 0x000000010f177824 */ /* 0x000fc600010e0621 */
[----:B------:R-:W-:Y:S01]  /*5420*/  ISETP.GE.U32.AND P2, PT, R35, R30, PT ;  /* 0x0000001e2300720c */ /* 0x000fe20003f46070 */
[----:B------:R-:W-:-:S05]  /*5430*/  @!P0 IMAD.MOV R35, RZ, RZ, R32 ;  /* 0x000000ffff238224 */ /* 0x000fca00078e0220 */
[----:B------:R0:W-:Y:S04]  /*5440*/  STG.E desc[UR4][R22.64], R35 ;  /* 0x0000002316007986 */ /* 0x0001e8000c101904 */
[----:B------:R-:W2:Y:S04]  /*5450*/  LDG.E.U8 R37, desc[UR4][R20.64] ;  /* 0x0000000414257981 */ /* 0x000ea8000c1e1100 */
[----:B------:R-:W3:Y:S04]  /*5460*/  LDG.E.64 R24, desc[UR4][R20.64+0x8] ;  /* 0x0000080414187981 */ /* 0x000ee8000c1e1b00 */
[----:B------:R-:W5:Y:S01]  /*5470*/  LDG.E.64 R26, desc[UR4][R10.64+0x8] ;  /* 0x000008040a1a7981 */ /* 0x000f62000c1e1b00 */
        /* <DEDUP_REMOVED lines=8> */
[----:B-----5:R-:W-:-:S04]  /*5500*/  IADD3 R26, P5, PT, R26, R31, RZ ;  /* 0x0000001f1a1a7210 */ /* 0x020fc80007fbe0ff */
[----:B0-----:R-:W2:Y:S04]  /*5510*/  LDG.E R35, desc[UR4][R24.64] ;  /* 0x0000000418237981 */ /* 0x001ea8000c1e1900 */
[----:B------:R-:W3:Y:S01]  /*5520*/  @P4 LDG.E R30, desc[UR4][R24.64+0x4] ;  /* 0x00000404181e4981 */ /* 0x000ee2000c1e1900 */
[----:B------:R-:W-:-:S05]  /*5530*/  IMAD.X R27, R27, 0x1, R33, P5 ;  /* 0x000000011b1b7824 */ /* 0x000fca00028e0621 */
[----:B------:R-:W5:Y:S01]  /*5540*/  LDG.E R26, desc[UR4][R26.64+0x4] ;  /* 0x000004041a1a7981 */ /* 0x000f62000c1e1900 */
        /* <DEDUP_REMOVED lines=8> */
[----:B-----5:R-:W-:-:S04]  /*55d0*/  IMAD.IADD R24, R26, 0x1, -R35 ;  /* 0x000000011a187824 */ /* 0x020fc800078e0a23 */
        /* <DEDUP_REMOVED lines=21> */
[----:B0-----:R-:W5:Y:S01]  /*5730*/  LDG.E R37, desc[UR4][R24.64+0x4] ;  /* 0x0000040418257981 */ /* 0x001f62000c1e1900 */
[----:B--2---:R-:W-:Y:S02]  /*5740*/  @P2 SHF.L.U32 R34, R36, R7, RZ ;  /* 0x0000000724222219 */ /* 0x004fe400000006ff */
[----:B---3--:R-:W-:-:S05]  /*5750*/  IADD3 R26, P2, PT, R26, R31, RZ ;  /* 0x0000001f1a1a7210 */ /* 0x008fca0007f5e0ff */
[----:B------:R-:W-:-:S05]  /*5760*/  IMAD.X R27, R27, 0x1, R33, P2 ;  /* 0x000000011b1b7824 */ /* 0x000fca00010e0621 */
[----:B------:R-:W2:Y:S01]  /*5770*/  LDG.E R35, desc[UR4][R26.64+0x8] ;  /* 0x000008041a237981 */ /* 0x000ea2000c1e1900 */
[----:B-----5:R-:W-:-:S04]  /*5780*/  SHF.R.U32.HI R37, RZ, R8, R37 ;  /* 0x00000008ff257219 */ /* 0x020fc80000011625 */
        /* <DEDUP_REMOVED lines=8> */
[----:B------:R-:W5:Y:S01]  /*5810*/  LDG.E.64 R26, desc[UR4][R20.64+0x8] ;  /* 0x00000804141a7981 */ /* 0x000f62000c1e1b00 */
[----:B--2---:R-:W-:Y:S01]  /*5820*/  IADD3 R24, P3, PT, R24, R31, RZ ;  /* 0x0000001f18187210 */ /* 0x004fe20007f7e0ff */
[----:B------:R-:W-:-:S05]  /*5830*/  VIADD R31, R29, 0x3 ;  /* 0x000000031d1f7836 */ /* 0x000fca0000000000 */
[----:B------:R-:W-:Y:S01]  /*5840*/  LOP3.LUT R31, R31, 0xff, RZ, 0xc0, !PT ;  /* 0x000000ff1f1f7812 */ /* 0x000fe200078ec0ff */
[----:B------:R-:W-:-:S03]  /*5850*/  IMAD.X R25, R25, 0x1, R33, P3 ;  /* 0x0000000119197824 */ /* 0x000fc600018e0621 */
[----:B---3--:R-:W-:Y:S02]  /*5860*/  ISETP.NE.AND P4, PT, R31, R36, PT ;  /* 0x000000241f00720c */ /* 0x008fe40003f85270 */
[----:B-----5:R-:W-:-:S05]  /*5870*/  IADD3 R30, P3, PT, R26, R30, RZ ;  /* 0x0000001e1a1e7210 */ /* 0x020fca0007f7e0ff */
[----:B------:R-:W-:Y:S02]  /*5880*/  IMAD.X R31, R27, 0x1, R32, P3 ;  /* 0x000000011b1f7824 */ /* 0x000fe400018e0620 */
[----:B------:R1:W2:Y:S04]  /*5890*/  LDG.E R27, desc[UR4][R24.64+0xc] ;  /* 0x00000c04181b7981 */ /* 0x0002a8000c1e1900 */
[----:B------:R-:W3:Y:S04]  /*58a0*/  @P4 LDG.E R32, desc[UR4][R30.64+0xc] ;  /* 0x00000c041e204981 */ /* 0x000ee8000c1e1900 */
        /* <DEDUP_REMOVED lines=8> */
[----:B-1----:R-:W-:Y:S01]  /*5930*/  LOP3.LUT R24, R28, 0xff, RZ, 0xc0, !PT ;  /* 0x000000ff1c187812 */ /* 0x002fe200078ec0ff */
[----:B------:R-:W-:Y:S01]  /*5940*/  VIADD R9, R9, 0x4 ;  /* 0x0000000409097836 */ /* 0x000fe20000000000 */
[----:B---3--:R-:W-:Y:S02]  /*5950*/  @P4 SHF.L.U32 R20, R32, R7, RZ ;  /* 0x0000000720144219 */ /* 0x008fe400000006ff */
[----:B-----5:R-:W-:-:S04]  /*5960*/  SHF.R.U32.HI R21, RZ, R8, R33 ;  /* 0x00000008ff157219 */ /* 0x020fc80000011621 */
[----:B------:R-:W-:-:S05]  /*5970*/  LOP3.LUT R20, R20, R21, RZ, 0xfc, !PT ;  /* 0x0000001514147212 */ /* 0x000fca00078efcff */
[----:B--2---:R-:W-:-:S04]  /*5980*/  IMAD.IADD R21, R27, 0x1, -R20 ;  /* 0x000000011b157824 */ /* 0x004fc800078e0a14 */
        /* <DEDUP_REMOVED lines=11> */
[----:B0-----:R-:W-:Y:S10]  /*5a40*/  @P2 BRA `(.L_x_80) ;  /* 0xfffffff8000c2947 */ /* 0x001ff4000383ffff */
.L_x_79:
[----:B-1----:R-:W-:-:S05]  /*5a50*/  VIADD R21, R3, 0x1 ;  /* 0x0000000103157836 */ /* 0x002fca0000000000 */
        /* <DEDUP_REMOVED lines=9> */
[----:B------:R-:W0:Y:S01]  /*5af0*/  LDC.64 R20, c[0x0][0x390] ;  /* 0x0000e400ff147b82 */ /* 0x000e220000000a00 */
[C---:B------:R-:W-:Y:S01]  /*5b00*/  LOP3.LUT R29, R28.reuse, 0xff, RZ, 0xc0, !PT ;  /* 0x000000ff1c1d7812 */ /* 0x040fe200078ec0ff */
[----:B------:R-:W5:Y:S04]  /*5b10*/  LDG.E.64 R24, desc[UR4][R10.64+0x8] ;  /* 0x000008040a187981 */ /* 0x000f68000c1e1b00 */
[----:B0-----:R-:W2:Y:S02]  /*5b20*/  LDG.E.U8 R22, desc[UR4][R20.64] ;  /* 0x0000000414167981 */ /* 0x001ea4000c1e1100 */
[----:B------:R-:W0:Y:S01]  /*5b30*/  LDC.64 R30, c[0x0][0x390] ;  /* 0x0000e400ff1e7b82 */ /* 0x000e220000000a00 */
[----:B------:R-:W-:-:S13]  /*5b40*/  LOP3.LUT P3, RZ, R28, 0xff, RZ, 0xc0, !PT ;  /* 0x000000ff1cff7812 */ /* 0x000fda000786c0ff */
[----:B0-----:R-:W3:Y:S01]  /*5b50*/  @P3 LDG.E.64 R26, desc[UR4][R30.64+0x8] ;  /* 0x000008041e1a3981 */ /* 0x001ee2000c1e1b00 */
[----:B--2---:R-:W-:-:S13]  /*5b60*/  ISETP.NE.AND P4, PT, R29, R22, PT ;  /* 0x000000161d00720c */ /* 0x004fda0003f85270 */
[----:B------:R-:W2:Y:S01]  /*5b70*/  @P4 LDG.E.64 R22, desc[UR4][R20.64+0x8] ;  /* 0x0000080414164981 */ /* 0x000ea2000c1e1b00 */
[----:B------:R-:W-:Y:S01]  /*5b80*/  LOP3.LUT R33, R9, 0xff, RZ, 0xc0, !PT ;  /* 0x000000ff09217812 */ /* 0x000fe200078ec0ff */
[----:B---3--:R-:W-:-:S06]  /*5b90*/  @P3 IMAD.WIDE.U32 R26, R29, 0x4, R26 ;  /* 0x000000041d1a3825 */ /* 0x008fcc00078e001a */
[----:B------:R-:W3:Y:S01]  /*5ba0*/  @P3 LDG.E R27, desc[UR4][R26.64+-0x4] ;  /* 0xfffffc041a1b3981 */ /* 0x000ee2000c1e1900 */
[----:B-----5:R-:W-:-:S04]  /*5bb0*/  IMAD.WIDE.U32 R24, R33, 0x4, R24 ;  /* 0x0000000421187825 */ /* 0x020fc800078e0018 */
[----:B--2---:R-:W-:Y:S02]  /*5bc0*/  @P4 IMAD.WIDE.U32 R22, R29, 0x4, R22 ;  /* 0x000000041d164825 */ /* 0x004fe400078e0016 */
[----:B------:R-:W2:Y:S04]  /*5bd0*/  LDG.E R29, desc[UR4][R24.64] ;  /* 0x00000004181d7981 */ /* 0x000ea8000c1e1900 */
[----:B------:R-:W5:Y:S01]  /*5be0*/  @P4 LDG.E R22, desc[UR4][R22.64] ;  /* 0x0000000416164981 */ /* 0x000f62000c1e1900 */
[----:B------:R-:W-:Y:S02]  /*5bf0*/  IMAD.MOV.U32 R32, RZ, RZ, RZ ;  /* 0x000000ffff207224 */ /* 0x000fe400078e00ff */
[----:B------:R-:W-:Y:S01]  /*5c00*/  IMAD.MOV.U32 R31, RZ, RZ, RZ ;  /* 0x000000ffff1f7224 */ /* 0x000fe200078e00ff */
[----:B---3--:R-:W-:-:S02]  /*5c10*/  @P3 SHF.R.U32.HI R32, RZ, R8, R27 ;  /* 0x00000008ff203219 */ /* 0x008fc4000001161b */
[----:B-----5:R-:W-:-:S04]  /*5c20*/  @P4 SHF.L.U32 R31, R22, R7, RZ ;  /* 0x00000007161f4219 */ /* 0x020fc800000006ff */
        /* <DEDUP_REMOVED lines=12> */
[----:B------:R-:W5:Y:S01]  /*5cf0*/  LDG.E.64 R24, desc[UR4][R10.64+0x8] ;  /* 0x000008040a187981 */ /* 0x000f62000c1e1b00 */
[----:B------:R-:W-:-:S05]  /*5d00*/  VIADD R32, R28, 0x1 ;  /* 0x000000011c207836 */ /* 0x000fca0000000000 */
[----:B------:R-:W-:-:S04]  /*5d10*/  LOP3.LUT R32, R32, 0xff, RZ, 0xc0, !PT ;  /* 0x000000ff20207812 */ /* 0x000fc800078ec0ff */
[----:B--2---:R-:W-:Y:S02]  /*5d20*/  ISETP.NE.AND P3, PT, R32, R35, PT ;  /* 0x000000232000720c */ /* 0x004fe40003f65270 */
[----:B------:R-:W-:-:S05]  /*5d30*/  LOP3.LUT R35, R28, 0xff, RZ, 0xc0, !PT ;  /* 0x000000ff1c237812 */ /* 0x000fca00078ec0ff */
[----:B---3--:R-:W-:Y:S01]  /*5d40*/  IMAD.WIDE.U32 R26, R35, 0x4, R26 ;  /* 0x00000004231a7825 */ /* 0x008fe200078e001a */
[----:B-----5:R-:W-:-:S04]  /*5d50*/  IADD3 R24, P5, PT, R24, R31, RZ ;  /* 0x0000001f18187210 */ /* 0x020fc80007fbe0ff */
[----:B------:R-:W2:Y:S04]  /*5d60*/  LDG.E R31, desc[UR4][R26.64] ;  /* 0x000000041a1f7981 */ /* 0x000ea8000c1e1900 */
[----:B------:R-:W3:Y:S01]  /*5d70*/  @P3 LDG.E R32, desc[UR4][R26.64+0x4] ;  /* 0x000004041a203981 */ /* 0x000ee2000c1e1900 */
[----:B------:R-:W-:-:S05]  /*5d80*/  IMAD.X R25, R25, 0x1, R33, P5 ;  /* 0x0000000119197824 */ /* 0x000fca00028e0621 */
[----:B------:R-:W5:Y:S01]  /*5d90*/  LDG.E R24, desc[UR4][R24.64+0x4] ;  /* 0x0000040418187981 */ /* 0x000f62000c1e1900 */
        /* <DEDUP_REMOVED lines=11> */
[----:B-----5:R-:W-:-:S04]  /*5e50*/  IMAD.IADD R20, R24, 0x1, -R21 ;  /* 0x0000000118147824 */ /* 0x020fc800078e0a15 */
        /* <DEDUP_REMOVED lines=9> */
.L_x_81:
[----:B------:R-:W-:Y:S05]  /*5ef0*/  @!P2 BRA `(.L_x_77) ;  /* 0x000000000080a947 */ /* 0x000fea0003800000 */
[----:B------:R-:W0:Y:S02]  /*5f00*/  LDC.64 R26, c[0x0][0x390] ;  /* 0x0000e400ff1a7b82 */ /* 0x000e240000000a00 */
[----:B0-----:R-:W5:Y:S01]  /*5f10*/  LDG.E.U8 R20, desc[UR4][R26.64] ;  /* 0x000000041a147981 */ /* 0x001f62000c1e1100 */
[C---:B------:R-:W-:Y:S02]  /*5f20*/  LOP3.LUT R29, R28.reuse, 0xff, RZ, 0xc0, !PT ;  /* 0x000000ff1c1d7812 */ /* 0x040fe400078ec0ff */
[----:B------:R-:W-:-:S13]  /*5f30*/  LOP3.LUT P2, RZ, R28, 0xff, RZ, 0xc0, !PT ;  /* 0x000000ff1cff7812 */ /* 0x000fda000784c0ff */
[----:B------:R-:W2:Y:S01]  /*5f40*/  @P2 LDG.E.64 R22, desc[UR4][R26.64+0x8] ;  /* 0x000008041a162981 */ /* 0x000ea2000c1e1b00 */
[----:B-----5:R-:W-:-:S03]  /*5f50*/  ISETP.NE.AND P3, PT, R29, R20, PT ;  /* 0x000000141d00720c */ /* 0x020fc60003f65270 */
[----:B------:R-:W5:Y:S10]  /*5f60*/  LDG.E.64 R20, desc[UR4][R10.64+0x8] ;  /* 0x000008040a147981 */ /* 0x000f74000c1e1b00 */
[----:B------:R-:W3:Y:S01]  /*5f70*/  @P3 LDG.E.64 R24, desc[UR4][R26.64+0x8] ;  /* 0x000008041a183981 */ /* 0x000ee2000c1e1b00 */
[----:B--2---:R-:W-:-:S06]  /*5f80*/  @P2 IMAD.WIDE.U32 R22, R29, 0x4, R22 ;  /* 0x000000041d162825 */ /* 0x004fcc00078e0016 */
[----:B------:R-:W2:Y:S01]  /*5f90*/  @P2 LDG.E R23, desc[UR4][R22.64+-0x4] ;  /* 0xfffffc0416172981 */ /* 0x000ea2000c1e1900 */
[----:B---3--:R-:W-:Y:S01]  /*5fa0*/  @P3 IMAD.WIDE.U32 R24, R29, 0x4, R24 ;  /* 0x000000041d183825 */ /* 0x008fe200078e0018 */
[----:B------:R-:W-:-:S05]  /*5fb0*/  LOP3.LUT R29, R9, 0xff, RZ, 0xc0, !PT ;  /* 0x000000ff091d7812 */ /* 0x000fca00078ec0ff */
[----:B------:R-:W3:Y:S01]  /*5fc0*/  @P3 LDG.E R24, desc[UR4][R24.64] ;  /* 0x0000000418183981 */ /* 0x000ee2000c1e1900 */
[----:B-----5:R-:W-:-:S06]  /*5fd0*/  IMAD.WIDE.U32 R30, R29, 0x4, R20 ;  /* 0x000000041d1e7825 */ /* 0x020fcc00078e0014 */
[----:B------:R-:W5:Y:S01]  /*5fe0*/  LDG.E R30, desc[UR4][R30.64] ;  /* 0x000000041e1e7981 */ /* 0x000f62000c1e1900 */
[----:B------:R-:W-:Y:S02]  /*5ff0*/  CS2R R20, SRZ ;  /* 0x0000000000147805 */ /* 0x000fe4000001ff00 */
[----:B--2---:R-:W-:Y:S01]  /*6000*/  @P2 SHF.R.U32.HI R20, RZ, R8, R23 ;  /* 0x00000008ff142219 */ /* 0x004fe20000011617 */
[----:B------:R-:W-:Y:S01]  /*6010*/  VIADD R9, R9, 0x1 ;  /* 0x0000000109097836 */ /* 0x000fe20000000000 */
[----:B---3--:R-:W-:-:S04]  /*6020*/  @P3 SHF.L.U32 R21, R24, R7, RZ ;  /* 0x0000000718153219 */ /* 0x008fc800000006ff */
[----:B------:R-:W-:-:S05]  /*6030*/  LOP3.LUT R7, R21, R20, RZ, 0xfc, !PT ;  /* 0x0000001415077212 */ /* 0x000fca00078efcff */
[----:B-----5:R-:W-:Y:S01]  /*6040*/  IMAD.IADD R8, R30, 0x1, -R7 ;  /* 0x000000011e087824 */ /* 0x020fe200078e0a07 */
        /* <DEDUP_REMOVED lines=10> */
[----:B0-----:R-:W-:-:S13]  /*60f0*/  ISETP.EQ.U32.AND P0, PT, R7, 0x1, PT ;  /* 0x000000010700780c */ /* 0x001fda0003f02070 */
.L_x_77:
[----:B------:R-:W-:Y:S01]  /*6100*/  PRMT R7, R9, 0x8880, RZ ;  /* 0x0000888009077816 */ /* 0x000fe200000000ff */
[----:B------:R-:W-:Y:S01]  /*6110*/  BSSY.RECONVERGENT B3, `(.L_x_82) ;  /* 0x0000013000037945 */ /* 0x000fe20003800200 */
[----:B------:R-:W-:Y:S02]  /*6120*/  PRMT R8, R5, 0x8880, RZ ;  /* 0x0000888005087816 */ /* 0x000fe400000000ff */
[----:B------:R-:W-:-:S13]  /*6130*/  ISETP.GE.OR P2, PT, R7, R2, !P0 ;  /* 0x000000020700720c */ /* 0x000fda0004746670 */
[----:B------:R-:W-:Y:S05]  /*6140*/  @P2 BRA `(.L_x_83) ;  /* 0x00000000003c2947 */ /* 0x000fea0003800000 */
.L_x_84:
[----:B-1----:R-:W5:Y:S01]  /*6150*/  LDG.E.64 R20, desc[UR4][R10.64+0x8] ;  /* 0x000008040a147981 */ /* 0x002f62000c1e1b00 */
[----:B0-----:R-:W-:-:S05]  /*6160*/  LOP3.LUT R23, R9, 0xff, RZ, 0xc0, !PT ;  /* 0x000000ff09177812 */ /* 0x001fca00078ec0ff */
[----:B-----5:R-:W-:-:S06]  /*6170*/  IMAD.WIDE.U32 R20, R23, 0x4, R20 ;  /* 0x0000000417147825 */ /* 0x020fcc00078e0014 */
[----:B------:R-:W5:Y:S01]  /*6180*/  LDG.E R20, desc[UR4][R20.64] ;  /* 0x0000000414147981 */ /* 0x000f62000c1e1900 */
[----:B------:R-:W-:-:S04]  /*6190*/  IMAD.WIDE.U32 R22, R23, 0x4, R14 ;  /* 0x0000000417167825 */ /* 0x000fc800078e000e */
[----:B------:R-:W-:-:S05]  /*61a0*/  VIADD R9, R9, 0x1 ;  /* 0x0000000109097836 */ /* 0x000fca0000000000 */
[C---:B------:R-:W-:Y:S02]  /*61b0*/  PRMT R25, R9.reuse, 0x8880, RZ ;  /* 0x0000888009197816 */ /* 0x040fe400000000ff */
[----:B------:R-:W-:Y:S02]  /*61c0*/  PRMT R9, R9, 0x8880, RZ ;  /* 0x0000888009097816 */ /* 0x000fe400000000ff */
[----:B------:R-:W-:Y:S02]  /*61d0*/  ISETP.LT.AND P3, PT, R25, R2, PT ;  /* 0x000000021900720c */ /* 0x000fe40003f61270 */
[----:B------:R-:W-:Y:S01]  /*61e0*/  PRMT R9, R9, 0x7710, RZ ;  /* 0x0000771009097816 */ /* 0x000fe200000000ff */
[C---:B-----5:R-:W-:Y:S01]  /*61f0*/  VIADD R7, R20.reuse, 0xffffffff ;  /* 0xffffffff14077836 */ /* 0x060fe20000000000 */
[----:B------:R-:W-:-:S04]  /*6200*/  ISETP.NE.AND P2, PT, R20, RZ, PT ;  /* 0x000000ff1400720c */ /* 0x000fc80003f45270 */
[----:B------:R0:W-:Y:S01]  /*6210*/  STG.E desc[UR4][R22.64], R7 ;  /* 0x0000000716007986 */ /* 0x0001e2000c101904 */
[----:B------:R-:W-:-:S08]  /*6220*/  PLOP3.LUT P0, PT, P2, PT, PT, 0x8, 0x80 ;  /* 0x000000000080781c */ /* 0x000fd0000170e170 */
[----:B------:R-:W-:Y:S05]  /*6230*/  @!P2 BRA P3, `(.L_x_84) ;  /* 0xfffffffc00c4a947 */ /* 0x000fea000183ffff */
.L_x_83:
[----:B------:R-:W-:Y:S05]  /*6240*/  BSYNC.RECONVERGENT B3 ;  /* 0x0000000000037941 */ /* 0x000fea0003800200 */
.L_x_82:
[----:B0-----:R-:W-:Y:S01]  /*6250*/  PRMT R7, R9, 0x8880, RZ ;  /* 0x0000888009077816 */ /* 0x001fe200000000ff */
[----:B------:R-:W-:Y:S03]  /*6260*/  BSSY.RECONVERGENT B3, `(.L_x_85) ;  /* 0x000000e000037945 */ /* 0x000fe60003800200 */
[----:B------:R-:W-:-:S13]  /*6270*/  ISETP.LT.OR P0, PT, R7, R8, P0 ;  /* 0x000000080700720c */ /* 0x000fda0000701670 */
[----:B------:R-:W-:Y:S05]  /*6280*/  @P0 BRA `(.L_x_86) ;  /* 0x00000000002c0947 */ /* 0x000fea0003800000 */
.L_x_87:
[----:B------:R-:W-:Y:S01]  /*6290*/  VIADD R7, R9, 0xffffffff ;  /* 0xffffffff09077836 */ /* 0x000fe20000000000 */
[----:B01----:R-:W5:Y:S04]  /*62a0*/  LDG.E.64 R22, desc[UR4][R10.64+0x8] ;  /* 0x000008040a167981 */ /* 0x003f68000c1e1b00 */
[----:B------:R-:W-:-:S05]  /*62b0*/  LOP3.LUT R25, R7, 0xff, RZ, 0xc0, !PT ;  /* 0x000000ff07197812 */ /* 0x000fca00078ec0ff */
[----:B------:R-:W-:-:S06]  /*62c0*/  IMAD.WIDE.U32 R20, R25, 0x4, R14 ;  /* 0x0000000419147825 */ /* 0x000fcc00078e000e */
[----:B------:R-:W2:Y:S01]  /*62d0*/  LDG.E R21, desc[UR4][R20.64] ;  /* 0x0000000414157981 */ /* 0x000ea2000c1e1900 */
[----:B------:R-:W-:-:S04]  /*62e0*/  PRMT R9, R9, 0x8880, RZ ;  /* 0x0000888009097816 */ /* 0x000fc800000000ff */
[----:B------:R-:W-:Y:S02]  /*62f0*/  ISETP.GT.AND P0, PT, R9, R8, PT ;  /* 0x000000080900720c */ /* 0x000fe40003f04270 */
[----:B------:R-:W-:Y:S01]  /*6300*/  PRMT R9, R7, 0x7610, R9 ;  /* 0x0000761007097816 */ /* 0x000fe20000000009 */
[----:B-----5:R-:W-:-:S05]  /*6310*/  IMAD.WIDE.U32 R22, R25, 0x4, R22 ;  /* 0x0000000419167825 */ /* 0x020fca00078e0016 */
[----:B--2---:R0:W-:Y:S05]  /*6320*/  STG.E desc[UR4][R22.64], R21 ;  /* 0x0000001516007986 */ /* 0x0041ea000c101904 */
[----:B------:R-:W-:Y:S05]  /*6330*/  @P0 BRA `(.L_x_87) ;  /* 0xfffffffc00d40947 */ /* 0x000fea000383ffff */
.L_x_86:
[----:B------:R-:W-:Y:S05]  /*6340*/  BSYNC.RECONVERGENT B3 ;  /* 0x0000000000037941 */ /* 0x000fea0003800200 */
.L_x_85:
[----:B------:R-:W-:Y:S05]  /*6350*/  @P1 BRA `(.L_x_88) ;  /* 0xffffffe000701947 */ /* 0x000fea000383ffff */
[----:B------:R-:W-:-:S04]  /*6360*/  PRMT R5, R5, 0x8880, RZ ;  /* 0x0000888005057816 */ /* 0x000fc800000000ff */
[----:B------:R-:W-:-:S13]  /*6370*/  ISETP.GT.AND P0, PT, R5, 0x1, PT ;  /* 0x000000010500780c */ /* 0x000fda0003f04270 */
[----:B------:R-:W-:Y:S05]  /*6380*/  @P0 BRA `(.L_x_89) ;  /* 0xffffffe000540947 */ /* 0x000fea000383ffff */
[----:B------:R-:W-:Y:S05]  /*6390*/  BSYNC.RECONVERGENT B2 ;  /* 0x0000000000027941 */ /* 0x000fea0003800200 */
.L_x_73:
[----:B------:R0:W5:Y:S02]  /*63a0*/  LDG.E.U8 R5, desc[UR4][R10.64] ;  /* 0x000000040a057981 */ /* 0x000164000c1e1100 */
.L_x_72:
[----:B------:R-:W-:Y:S05]  /*63b0*/  BSYNC.RECONVERGENT B1 ;  /* 0x0000000000017941 */ /* 0x000fea0003800200 */
.L_x_71:
[----:B-----5:R-:W-:-:S04]  /*63c0*/  PRMT R2, R5, 0x8880, RZ ;  /* 0x0000888005027816 */ /* 0x020fc800000000ff */
[----:B------:R-:W-:-:S13]  /*63d0*/  ISETP.GE.AND P0, PT, R2, 0x1, PT ;  /* 0x000000010200780c */ /* 0x000fda0003f06270 */
[----:B------:R-:W-:Y:S05]  /*63e0*/  @!P0 BRA `(.L_x_70) ;  /* 0x00000000003c8947 */ /* 0x000fea0003800000 */
[----:B------:R0:W5:Y:S01]  /*63f0*/  LDG.E.64 R2, desc[UR4][R10.64+0x8] ;  /* 0x000008040a027981 */ /* 0x000162000c1e1b00 */
[----:B------:R-:W-:-:S07]  /*6400*/  PRMT R4, R5, 0x7610, R4 ;  /* 0x0000761005047816 */ /* 0x000fce0000000004 */
.L_x_90:
[----:B------:R-:W-:-:S05]  /*6410*/  LOP3.LUT R7, R4, 0xff, RZ, 0xc0, !PT ;  /* 0x000000ff04077812 */ /* 0x000fca00078ec0ff */
[----:B-----5:R-:W-:-:S06]  /*6420*/  IMAD.WIDE.U32 R6, R7, 0x4, R2 ;  /* 0x0000000407067825 */ /* 0x020fcc00078e0002 */
[----:B------:R-:W2:Y:S01]  /*6430*/  LDG.E R6, desc[UR4][R6.64+-0x4] ;  /* 0xfffffc0406067981 */ /* 0x000ea2000c1e1900 */
[----:B------:R-:W-:Y:S02]  /*6440*/  PRMT R5, R4, 0x7610, R5 ;  /* 0x0000761004057816 */ /* 0x000fe40000000005 */
[----:B--2---:R-:W-:-:S13]  /*6450*/  ISETP.NE.AND P0, PT, R6, RZ, PT ;  /* 0x000000ff0600720c */ /* 0x004fda0003f05270 */
[----:B------:R-:W-:Y:S05]  /*6460*/  @P0 BRA `(.L_x_70) ;  /* 0x00000000001c0947 */ /* 0x000fea0003800000 */
[C---:B------:R-:W-:Y:S01]  /*6470*/  VIADD R5, R4.reuse, 0xffffffff ;  /* 0xffffffff04057836 */ /* 0x040fe20000000000 */
[----:B------:R-:W-:-:S04]  /*6480*/  LOP3.LUT R4, R4, 0xff, RZ, 0xc0, !PT ;  /* 0x000000ff04047812 */ /* 0x000fc800078ec0ff */
[----:B------:R2:W-:Y:S01]  /*6490*/  STG.E.U8 desc[UR4][R10.64], R5 ;  /* 0x000000050a007986 */ /* 0x0005e2000c101104 */
[----:B------:R-:W-:Y:S02]  /*64a0*/  ISETP.GT.U32.AND P0, PT, R4, 0x1, PT ;  /* 0x000000010400780c */ /* 0x000fe40003f04070 */
[----:B------:R-:W-:-:S11]  /*64b0*/  PRMT R4, R5, 0x7610, R4 ;  /* 0x0000761005047816 */ /* 0x000fd60000000004 */
[----:B--2---:R-:W-:Y:S05]  /*64c0*/  @P0 BRA `(.L_x_90) ;  /* 0xfffffffc00d00947 */ /* 0x004fea000383ffff */
[----:B------:R-:W-:-:S07]  /*64d0*/  PRMT R5, RZ, 0x7610, R5 ;  /* 0x00007610ff057816 */ /* 0x000fce0000000005 */
.L_x_70:
[----:B------:R-:W-:Y:S05]  /*64e0*/  BSYNC.RECONVERGENT B0 ;  /* 0x0000000000007941 */ /* 0x000fea0003800200 */
.L_x_45:
[C---:B------:R-:W-:Y:S01]  /*64f0*/  PRMT R2, R0.reuse, 0x9910, RZ ;  /* 0x0000991000027816 */ /* 0x040fe200000000ff */
[----:B------:R-:W-:-:S03]  /*6500*/  VIADD R0, R0, 0xffffffff ;  /* 0xffffffff00007836 */ /* 0x000fc60000000000 */
[----:B------:R-:W-:-:S13]  /*6510*/  ISETP.GT.AND P0, PT, R2, 0x1, PT ;  /* 0x000000010200780c */ /* 0x000fda0003f04270 */
[----:B------:R-:W-:Y:S05]  /*6520*/  @P0 BRA `(.L_x_91) ;  /* 0xffffff9c00500947 */ /* 0x000fea000383ffff */
.L_x_0:
[----:B-----5:R-:W-:Y:S01]  /*6530*/  LOP3.LUT P0, RZ, R5, 0xff, RZ, 0xc0, !PT ;  /* 0x000000ff05ff7812 */ /* 0x020fe2000780c0ff */
[----:B------:R-:W-:Y:S04]  /*6540*/  BSSY.RECONVERGENT B1, `(.L_x_92) ;  /* 0x00000dd000017945 */ /* 0x000fe80003800200 */
[----:B------:R-:W-:Y:S08]  /*6550*/  BSSY.RELIABLE B0, `(.L_x_93) ;  /* 0x0000006000007945 */ /* 0x000ff00003800100 */
[----:B------:R-:W-:Y:S05]  /*6560*/  @!P0 BRA `(.L_x_94) ;  /* 0x0000000000108947 */ /* 0x000fea0003800000 */
[----:B------:R-:W5:Y:S02]  /*6570*/  LDG.E.U8 R0, desc[UR4][R16.64+0x10] ;  /* 0x0000100410007981 */ /* 0x000f64000c1e1100 */
[----:B-----5:R-:W-:-:S13]  /*6580*/  ISETP.NE.AND P0, PT, R0, RZ, PT ;  /* 0x000000ff0000720c */ /* 0x020fda0003f05270 */
[----:B------:R-:W-:Y:S05]  /*6590*/  @P0 BREAK.RELIABLE B0 ;  /* 0x0000000000000942 */ /* 0x000fea0003800100 */
[----:B------:R-:W-:Y:S05]  /*65a0*/  @P0 BRA `(.L_x_95) ;  /* 0x0000000000100947 */ /* 0x000fea0003800000 */
.L_x_94:
[----:B------:R-:W-:Y:S05]  /*65b0*/  BSYNC.RELIABLE B0 ;  /* 0x0000000000007941 */ /* 0x000fea0003800100 */
.L_x_93:
[----:B------:R0:W-:Y:S01]  /*65c0*/  STG.E.U8 desc[UR4][R18.64], RZ ;  /* 0x000000ff12007986 */ /* 0x0001e2000c101104 */
[----:B------:R-:W-:Y:S01]  /*65d0*/  PRMT R7, RZ, 0x7610, R7 ;  /* 0x00007610ff077816 */ /* 0x000fe20000000007 */
[----:B------:R-:W-:Y:S06]  /*65e0*/  BRA `(.L_x_96) ;  /* 0x0000000c00487947 */ /* 0x000fec0003800000 */
.L_x_95:
[----:B------:R-:W-:Y:S01]  /*65f0*/  IMAD.IADD R7, R0, 0x1, R5 ;  /* 0x0000000100077824 */ /* 0x000fe200078e0205 */
[----:B------:R-:W-:Y:S04]  /*6600*/  BSSY.RECONVERGENT B2, `(.L_x_97) ;  /* 0x000002c000027945 */ /* 0x000fe80003800200 */
[----:B------:R0:W-:Y:S01]  /*6610*/  STG.E.U8 desc[UR4][R18.64], R7 ;  /* 0x0000000712007986 */ /* 0x0001e2000c101104 */
[----:B------:R-:W-:-:S04]  /*6620*/  PRMT R2, R7, 0x8880, RZ ;  /* 0x0000888007027816 */ /* 0x000fc800000000ff */
[----:B------:R-:W-:-:S13]  /*6630*/  ISETP.GE.AND P0, PT, R2, 0x1, PT ;  /* 0x000000010200780c */ /* 0x000fda0003f06270 */
[----:B0-----:R-:W-:Y:S05]  /*6640*/  @!P0 BRA `(.L_x_98) ;  /* 0x00000000009c8947 */ /* 0x001fea0003800000 */
        /* <DEDUP_REMOVED lines=10> */
.L_x_101:
[----:B------:R-:W5:Y:S01]  /*66f0*/  LDG.E.64 R6, desc[UR4][R18.64+0x8] ;  /* 0x0000080412067981 */ /* 0x000f62000c1e1b00 */
[----:B-1----:R-:W-:-:S05]  /*6700*/  LOP3.LUT R23, R4, 0xff, RZ, 0xc0, !PT ;  /* 0x000000ff04177812 */ /* 0x002fca00078ec0ff */
[----:B-----5:R-:W-:-:S05]  /*6710*/  IMAD.WIDE.U32 R6, R23, 0x4, R6 ;  /* 0x0000000417067825 */ /* 0x020fca00078e0006 */
[----:B------:R0:W-:Y:S04]  /*6720*/  STG.E desc[UR4][R6.64], RZ ;  /* 0x000000ff06007986 */ /* 0x0001e8000c101904 */
[----:B------:R-:W5:Y:S02]  /*6730*/  LDG.E.64 R8, desc[UR4][R18.64+0x8] ;  /* 0x0000080412087981 */ /* 0x000f64000c1e1b00 */
[----:B-----5:R-:W-:-:S05]  /*6740*/  IMAD.WIDE.U32 R8, R23, 0x4, R8 ;  /* 0x0000000417087825 */ /* 0x020fca00078e0008 */
[----:B------:R1:W-:Y:S04]  /*6750*/  STG.E desc[UR4][R8.64+0x4], RZ ;  /* 0x000004ff08007986 */ /* 0x0003e8000c101904 */
[----:B------:R-:W5:Y:S02]  /*6760*/  LDG.E.64 R14, desc[UR4][R18.64+0x8] ;  /* 0x00000804120e7981 */ /* 0x000f64000c1e1b00 */
[----:B-----5:R-:W-:-:S05]  /*6770*/  IMAD.WIDE.U32 R14, R23, 0x4, R14 ;  /* 0x00000004170e7825 */ /* 0x020fca00078e000e */
[----:B------:R1:W-:Y:S04]  /*6780*/  STG.E desc[UR4][R14.64+0x8], RZ ;  /* 0x000008ff0e007986 */ /* 0x0003e8000c101904 */
[----:B------:R-:W5:Y:S01]  /*6790*/  LDG.E.64 R20, desc[UR4][R18.64+0x8] ;  /* 0x0000080412147981 */ /* 0x000f62000c1e1b00 */
[----:B------:R-:W-:-:S05]  /*67a0*/  VIADD R4, R4, 0x4 ;  /* 0x0000000404047836 */ /* 0x000fca0000000000 */
[----:B0-----:R-:W-:-:S04]  /*67b0*/  LOP3.LUT R6, R4, 0xff, RZ, 0xc0, !PT ;  /* 0x000000ff04067812 */ /* 0x001fc800078ec0ff */
[----:B------:R-:W-:Y:S01]  /*67c0*/  ISETP.NE.AND P0, PT, R6, R25, PT ;  /* 0x000000190600720c */ /* 0x000fe20003f05270 */
[----:B-----5:R-:W-:-:S05]  /*67d0*/  IMAD.WIDE.U32 R20, R23, 0x4, R20 ;  /* 0x0000000417147825 */ /* 0x020fca00078e0014 */
[----:B------:R1:W-:Y:S07]  /*67e0*/  STG.E desc[UR4][R20.64+0xc], RZ ;  /* 0x00000cff14007986 */ /* 0x0003ee000c101904 */
[----:B------:R-:W-:Y:S05]  /*67f0*/  @P0 BRA `(.L_x_101) ;  /* 0xfffffffc00bc0947 */ /* 0x000fea000383ffff */
.L_x_100:
[----:B------:R-:W-:Y:S05]  /*6800*/  BSYNC.RECONVERGENT B3 ;  /* 0x0000000000037941 */ /* 0x000fea0003800200 */
.L_x_99:
[----:B------:R-:W-:Y:S05]  /*6810*/  @!P1 BRA `(.L_x_98) ;  /* 0x0000000000289947 */ /* 0x000fea0003800000 */
[----:B------:R-:W-:-:S07]  /*6820*/  PRMT R4, RZ, 0x7610, R4 ;  /* 0x00007610ff047816 */ /* 0x000fce0000000004 */
.L_x_102:
[----:B------:R-:W5:Y:S01]  /*6830*/  LDG.E.64 R6, desc[UR4][R18.64+0x8] ;  /* 0x0000080412067981 */ /* 0x000f62000c1e1b00 */
[C---:B-1----:R-:W-:Y:S01]  /*6840*/  LOP3.LUT R9, R3.reuse, 0xff, RZ, 0xc0, !PT ;  /* 0x000000ff03097812 */ /* 0x042fe200078ec0ff */
[----:B------:R-:W-:Y:S02]  /*6850*/  VIADD R4, R4, 0x1 ;  /* 0x0000000104047836 */ /* 0x000fe40000000000 */
[----:B------:R-:W-:Y:S02]  /*6860*/  VIADD R3, R3, 0x1 ;  /* 0x0000000103037836 */ /* 0x000fe40000000000 */
[----:B-----5:R-:W-:Y:S01]  /*6870*/  IMAD.WIDE.U32 R6, R9, 0x4, R6 ;  /* 0x0000000409067825 */ /* 0x020fe200078e0006 */
[----:B------:R-:W-:-:S04]  /*6880*/  LOP3.LUT R9, R4, 0xff, RZ, 0xc0, !PT ;  /* 0x000000ff04097812 */ /* 0x000fc800078ec0ff */
[----:B------:R0:W-:Y:S01]  /*6890*/  STG.E desc[UR4][R6.64], RZ ;  /* 0x000000ff06007986 */ /* 0x0001e2000c101904 */
[----:B------:R-:W-:-:S13]  /*68a0*/  ISETP.NE.AND P0, PT, R9, R2, PT ;  /* 0x000000020900720c */ /* 0x000fda0003f05270 */
[----:B0-----:R-:W-:Y:S05]  /*68b0*/  @P0 BRA `(.L_x_102) ;  /* 0xfffffffc00dc0947 */ /* 0x001fea000383ffff */
.L_x_98:
[----:B------:R-:W-:Y:S05]  /*68c0*/  BSYNC.RECONVERGENT B2 ;  /* 0x0000000000027941 */ /* 0x000fea0003800200 */
.L_x_97:
[----:B------:R-:W-:Y:S01]  /*68d0*/  PRMT R2, R5, 0x8880, RZ ;  /* 0x0000888005027816 */ /* 0x000fe200000000ff */
[----:B------:R-:W-:Y:S03]  /*68e0*/  BSSY.RECONVERGENT B2, `(.L_x_103) ;  /* 0x0000099000027945 */ /* 0x000fe60003800200 */
[----:B------:R-:W-:-:S13]  /*68f0*/  ISETP.GE.AND P0, PT, R2, 0x1, PT ;  /* 0x000000010200780c */ /* 0x000fda0003f06270 */
[----:B------:R-:W-:Y:S05]  /*6900*/  @!P0 BRA `(.L_x_104) ;  /* 0x0000000800588947 */ /* 0x000fea0003800000 */
[C---:B-1----:R-:W-:Y:S02]  /*6910*/  PRMT R9, R0.reuse, 0x8880, RZ ;  /* 0x0000888000097816 */ /* 0x042fe400000000ff */
[C---:B------:R-:W-:Y:S02]  /*6920*/  LOP3.LUT R24, R0.reuse, 0x3, RZ, 0xc0, !PT ;  /* 0x0000000300187812 */ /* 0x040fe400078ec0ff */
[----:B------:R-:W-:Y:S02]  /*6930*/  LOP3.LUT R4, R0, 0x7c, RZ, 0xc0, !PT ;  /* 0x0000007c00047812 */ /* 0x000fe400078ec0ff */
[----:B------:R-:W-:-:S07]  /*6940*/  PRMT R8, RZ, 0x7610, R8 ;  /* 0x00007610ff087816 */ /* 0x000fce0000000008 */
.L_x_113:
[----:B------:R-:W5:Y:S01]  /*6950*/  LDG.E.64 R2, desc[UR4][R10.64+0x8] ;  /* 0x000008040a027981 */ /* 0x000f62000c1e1b00 */
[----:B------:R-:W-:-:S05]  /*6960*/  LOP3.LUT R14, R8, 0xff, RZ, 0xc0, !PT ;  /* 0x000000ff080e7812 */ /* 0x000fca00078ec0ff */
[----:B-----5:R-:W-:-:S05]  /*6970*/  IMAD.WIDE.U32 R2, R14, 0x4, R2 ;  /* 0x000000040e027825 */ /* 0x020fca00078e0002 */
[----:B------:R-:W5:Y:S01]  /*6980*/  LDG.E R15, desc[UR4][R2.64] ;  /* 0x00000004020f7981 */ /* 0x000f62000c1e1900 */
[----:B------:R-:W-:Y:S01]  /*6990*/  BSSY.RECONVERGENT B3, `(.L_x_105) ;  /* 0x0000086000037945 */ /* 0x000fe20003800200 */
[----:B-----5:R-:W-:-:S13]  /*69a0*/  ISETP.NE.AND P0, PT, R15, RZ, PT ;  /* 0x000000ff0f00720c */ /* 0x020fda0003f05270 */
        /* <DEDUP_REMOVED lines=13> */
.L_x_112:
[----:B0-----:R-:W5:Y:S04]  /*6a80*/  LDG.E.64 R6, desc[UR4][R16.64+0x18] ;  /* 0x0000180410067981 */ /* 0x001f68000c1e1b00 */
[----:B------:R-:W2:Y:S01]  /*6a90*/  LDG.E.64 R2, desc[UR4][R18.64+0x8] ;  /* 0x0000080412027981 */ /* 0x000ea2000c1e1b00 */
[C---:B------:R-:W-:Y:S01]  /*6aa0*/  IMAD.IADD R23, R21.reuse, 0x1, R8 ;  /* 0x0000000115177824 */ /* 0x040fe200078e0208 */
[----:B------:R-:W-:-:S04]  /*6ab0*/  LOP3.LUT R20, R21, 0xff, RZ, 0xc0, !PT ;  /* 0x000000ff15147812 */ /* 0x000fc800078ec0ff */
[----:B------:R-:W-:Y:S01]  /*6ac0*/  LOP3.LUT R23, R23, 0xff, RZ, 0xc0, !PT ;  /* 0x000000ff17177812 */ /* 0x000fe200078ec0ff */
[----:B-----5:R-:W-:-:S04]  /*6ad0*/  IMAD.WIDE.U32 R6, R20, 0x4, R6 ;  /* 0x0000000414067825 */ /* 0x020fc800078e0006 */
[----:B--2---:R-:W-:Y:S02]  /*6ae0*/  IMAD.WIDE.U32 R2, R23, 0x4, R2 ;  /* 0x0000000417027825 */ /* 0x004fe400078e0002 */
        /* <DEDUP_REMOVED lines=8> */
[----:B------:R-:W5:Y:S01]  /*6b70*/  LDG.E.64 R30, desc[UR4][R18.64+0x8] ;  /* 0x00000804121e7981 */ /* 0x000f62000c1e1b00 */
[----:B--2---:R-:W-:-:S04]  /*6b80*/  IMAD.WIDE.U32 R28, R20, 0x4, R26 ;  /* 0x00000004141c7825 */ /* 0x004fc800078e001a */
[----:B-----5:R-:W-:Y:S02]  /*6b90*/  IMAD.WIDE.U32 R26, R23, 0x4, R30 ;  /* 0x00000004171a7825 */ /* 0x020fe400078e001e */
[----:B------:R-:W2:Y:S04]  /*6ba0*/  LDG.E R28, desc[UR4][R28.64+0x4] ;  /* 0x000004041c1c7981 */ /* 0x000ea8000c1e1900 */
[----:B------:R-:W2:Y:S02]  /*6bb0*/  LDG.E R6, desc[UR4][R26.64+0x4] ;  /* 0x000004041a067981 */ /* 0x000ea4000c1e1900 */
[----:B--2---:R-:W-:-:S04]  /*6bc0*/  IMAD R6, R15, R28, R6 ;  /* 0x0000001c0f067224 */ /* 0x004fc800078e0206 */
[----:B------:R-:W-:Y:S02]  /*6bd0*/  VIADD R7, R6, 0x1 ;  /* 0x0000000106077836 */ /* 0x000fe40000000000 */
[----:B------:R-:W-:-:S05]  /*6be0*/  @P0 IMAD.MOV R7, RZ, RZ, R6 ;  /* 0x000000ffff070224 */ /* 0x000fca00078e0206 */
[----:B------:R-:W-:-:S04]  /*6bf0*/  ISETP.NE.AND P0, PT, R7, -0x1, PT ;  /* 0xffffffff0700780c */ /* 0x000fc80003f05270 */
[----:B0-----:R-:W-:-:S05]  /*6c00*/  SEL R25, R7, RZ, P0 ;  /* 0x000000ff07197207 */ /* 0x001fca0000000000 */
        /* <DEDUP_REMOVED lines=18> */
[----:B------:R-:W2:Y:S01]  /*6d30*/  LDG.E R20, desc[UR4][R6.64+0xc] ;  /* 0x00000c0406147981 */ /* 0x000ea2000c1e1900 */
[----:B------:R-:W-:-:S05]  /*6d40*/  VIADD R21, R21, 0x4 ;  /* 0x0000000415157836 */ /* 0x000fca0000000000 */
[----:B------:R-:W-:-:S04]  /*6d50*/  LOP3.LUT R23, R21, 0xff, RZ, 0xc0, !PT ;  /* 0x000000ff15177812 */ /* 0x000fc800078ec0ff */
[----:B------:R-:W-:Y:S01]  /*6d60*/  ISETP.NE.AND P1, PT, R23, R4, PT ;  /* 0x000000041700720c */ /* 0x000fe20003f25270 */
[----:B--2---:R-:W-:-:S04]  /*6d70*/  IMAD R20, R15, R26, R20 ;  /* 0x0000001a0f147224 */ /* 0x004fc800078e0214 */
[----:B------:R-:W-:Y:S02]  /*6d80*/  VIADD R22, R20, 0x1 ;  /* 0x0000000114167836 */ /* 0x000fe40000000000 */
[----:B------:R-:W-:-:S05]  /*6d90*/  @P0 IMAD.MOV R22, RZ, RZ, R20 ;  /* 0x000000ffff160224 */ /* 0x000fca00078e0214 */
[----:B------:R-:W-:-:S04]  /*6da0*/  ISETP.NE.AND P0, PT, R22, -0x1, PT ;  /* 0xffffffff1600780c */ /* 0x000fc80003f05270 */
[----:B0-----:R-:W-:Y:S02]  /*6db0*/  SEL R3, R22, RZ, P0 ;  /* 0x000000ff16037207 */ /* 0x001fe40000000000 */
[----:B------:R-:W-:-:S03]  /*6dc0*/  SEL R22, RZ, 0x1, P0 ;  /* 0x00000001ff167807 */ /* 0x000fc60000000000 */
[----:B------:R0:W-:Y:S01]  /*6dd0*/  STG.E desc[UR4][R6.64+0xc], R3 ;  /* 0x00000c0306007986 */ /* 0x0001e2000c101904 */
[----:B------:R-:W-:Y:S05]  /*6de0*/  @P1 BRA `(.L_x_112) ;  /* 0xfffffffc00241947 */ /* 0x000fea000383ffff */
[----:B------:R-:W-:Y:S05]  /*6df0*/  BSYNC.RECONVERGENT B6 ;  /* 0x0000000000067941 */ /* 0x000fea0003800200 */
.L_x_111:
[----:B------:R-:W-:-:S07]  /*6e00*/  PRMT R21, R4, 0x7610, R21 ;  /* 0x0000761004157816 */ /* 0x000fce0000000015 */
.L_x_110:
[----:B------:R-:W-:Y:S05]  /*6e10*/  BSYNC.RECONVERGENT B5 ;  /* 0x0000000000057941 */ /* 0x000fea0003800200 */
.L_x_109:
[----:B------:R-:W-:-:S13]  /*6e20*/  ISETP.NE.AND P0, PT, R24, RZ, PT ;  /* 0x000000ff1800720c */ /* 0x000fda0003f05270 */
[----:B------:R-:W-:Y:S05]  /*6e30*/  @!P0 BRA `(.L_x_108) ;  /* 0x0000000000d08947 */ /* 0x000fea0003800000 */
        /* <DEDUP_REMOVED lines=16> */
[----:B------:R-:W2:Y:S04]  /*6f40*/  LDG.E.64 R6, desc[UR4][R16.64+0x18] ;  /* 0x0000180410067981 */ /* 0x000ea8000c1e1b00 */
[----:B-1----:R-:W5:Y:S01]  /*6f50*/  LDG.E.64 R2, desc[UR4][R18.64+0x8] ;  /* 0x0000080412027981 */ /* 0x002f62000c1e1b00 */
[C---:B------:R-:W-:Y:S01]  /*6f60*/  IADD3 R25, P0, PT, R21.reuse, R14, RZ ;  /* 0x0000000e15197210 */ /* 0x040fe20007f1e0ff */
[----:B------:R-:W-:Y:S01]  /*6f70*/  IMAD.SHL.U32 R31, R21, 0x4, RZ ;  /* 0x00000004151f7824 */ /* 0x000fe200078e00ff */
[----:B------:R-:W-:-:S03]  /*6f80*/  SHF.R.U32.HI R23, RZ, 0x1e, R21 ;  /* 0x0000001eff177819 */ /* 0x000fc60000011615 */
[----:B------:R-:W-:Y:S02]  /*6f90*/  IMAD.X R20, RZ, RZ, RZ, P0 ;  /* 0x000000ffff147224 */ /* 0x000fe400000e06ff */
[----:B------:R-:W-:-:S03]  /*6fa0*/  IMAD.SHL.U32 R27, R25, 0x4, RZ ;  /* 0x00000004191b7824 */ /* 0x000fc600078e00ff */
[----:B------:R-:W-:Y:S02]  /*6fb0*/  SHF.L.U64.HI R25, R25, 0x2, R20 ;  /* 0x0000000219197819 */ /* 0x000fe40000010214 */
[----:B--2---:R-:W-:Y:S02]  /*6fc0*/  IADD3 R6, P0, PT, R6, R31, RZ ;  /* 0x0000001f06067210 */ /* 0x004fe40007f1e0ff */
[----:B-----5:R-:W-:-:S03]  /*6fd0*/  IADD3 R20, P1, PT, R2, R27, RZ ;  /* 0x0000001b02147210 */ /* 0x020fc60007f3e0ff */
[----:B------:R-:W-:Y:S02]  /*6fe0*/  IMAD.X R7, R7, 0x1, R23, P0 ;  /* 0x0000000107077824 */ /* 0x000fe400000e0617 */
[----:B------:R-:W-:-:S03]  /*6ff0*/  IMAD.X R21, R3, 0x1, R25, P1 ;  /* 0x0000000103157824 */ /* 0x000fc600008e0619 */
        /* <DEDUP_REMOVED lines=10> */
[----:B------:R-:W5:Y:S01]  /*70a0*/  @P0 LDG.E.64 R2, desc[UR4][R18.64+0x8] ;  /* 0x0000080412020981 */ /* 0x000f62000c1e1b00 */
[----:B--2---:R-:W-:Y:S02]  /*70b0*/  @P0 IADD3 R6, P1, PT, R28, R31, RZ ;  /* 0x0000001f1c060210 */ /* 0x004fe40007f3e0ff */
[----:B-----5:R-:W-:-:S03]  /*70c0*/  @P0 IADD3 R2, P2, PT, R2, R27, RZ ;  /* 0x0000001b02020210 */ /* 0x020fc60007f5e0ff */
[----:B------:R-:W-:Y:S02]  /*70d0*/  @P0 IMAD.X R7, R29, 0x1, R23, P1 ;  /* 0x000000011d070824 */ /* 0x000fe400008e0617 */
[----:B------:R-:W-:-:S03]  /*70e0*/  @P0 IMAD.X R3, R3, 0x1, R25, P2 ;  /* 0x0000000103030824 */ /* 0x000fc600010e0619 */
        /* <DEDUP_REMOVED lines=9> */
.L_x_108:
[----:B------:R-:W-:Y:S05]  /*7180*/  BSYNC.RECONVERGENT B4 ;  /* 0x0000000000047941 */ /* 0x000fea0003800200 */
.L_x_107:
[----:B01----:R-:W5:Y:S01]  /*7190*/  LDG.E.64 R2, desc[UR4][R18.64+0x8] ;  /* 0x0000080412027981 */ /* 0x003f62000c1e1b00 */
[----:B------:R-:W-:-:S04]  /*71a0*/  IADD3 R7, P0, PT, R9, R14, RZ ;  /* 0x0000000e09077210 */ /* 0x000fc80007f1e0ff */
[----:B------:R-:W-:Y:S02]  /*71b0*/  LEA.HI.X.SX32 R6, R9, RZ, 0x1, P0 ;  /* 0x000000ff09067211 */ /* 0x000fe400000f0eff */
[----:B-----5:R-:W-:-:S04]  /*71c0*/  LEA R2, P0, R7, R2, 0x2 ;  /* 0x0000000207027211 */ /* 0x020fc800078010ff */
[----:B------:R-:W-:-:S05]  /*71d0*/  LEA.HI.X R3, R7, R3, R6, 0x2, P0 ;  /* 0x0000000307037211 */ /* 0x000fca00000f1406 */
[----:B------:R0:W-:Y:S04]  /*71e0*/  STG.E desc[UR4][R2.64], RZ ;  /* 0x000000ff02007986 */ /* 0x0001e8000c101904 */
.L_x_106:
[----:B------:R-:W-:Y:S05]  /*71f0*/  BSYNC.RECONVERGENT B3 ;  /* 0x0000000000037941 */ /* 0x000fea0003800200 */
.L_x_105:
[----:B------:R-:W-:Y:S01]  /*7200*/  VIADD R8, R8, 0x1 ;  /* 0x0000000108087836 */ /* 0x000fe20000000000 */
[----:B0-----:R-:W-:-:S04]  /*7210*/  PRMT R3, R5, 0x8880, RZ ;  /* 0x0000888005037816 */ /* 0x001fc800000000ff */
[C---:B------:R-:W-:Y:S02]  /*7220*/  PRMT R2, R8.reuse, 0x8880, RZ ;  /* 0x0000888008027816 */ /* 0x040fe400000000ff */
[----:B------:R-:W-:Y:S02]  /*7230*/  PRMT R8, R8, 0x8880, RZ ;  /* 0x0000888008087816 */ /* 0x000fe400000000ff */
[----:B------:R-:W-:Y:S02]  /*7240*/  ISETP.GE.AND P0, PT, R2, R3, PT ;  /* 0x000000030200720c */ /* 0x000fe40003f06270 */
[----:B------:R-:W-:-:S11]  /*7250*/  PRMT R8, R8, 0x7710, RZ ;  /* 0x0000771008087816 */ /* 0x000fd600000000ff */
[----:B------:R-:W-:Y:S05]  /*7260*/  @!P0 BRA `(.L_x_113) ;  /* 0xfffffff400b88947 */ /* 0x000fea000383ffff */
.L_x_104:
[----:B------:R-:W-:Y:S05]  /*7270*/  BSYNC.RECONVERGENT B2 ;  /* 0x0000000000027941 */ /* 0x000fea0003800200 */
.L_x_103:
[----:B------:R-:W5:Y:S04]  /*7280*/  LDG.E.U8 R7, desc[UR4][R18.64] ;  /* 0x0000000412077981 */ /* 0x000f68000c1e1100 */
[----:B------:R-:W2:Y:S01]  /*7290*/  LDG.E.64 R2, desc[UR4][R18.64+0x8] ;  /* 0x0000080412027981 */ /* 0x000ea2000c1e1b00 */
[----:B-----5:R-:W-:-:S05]  /*72a0*/  PRMT R5, R7, 0x8880, RZ ;  /* 0x0000888007057816 */ /* 0x020fca00000000ff */
[----:B--2---:R-:W-:-:S06]  /*72b0*/  IMAD.WIDE R2, R5, 0x4, R2 ;  /* 0x0000000405027825 */ /* 0x004fcc00078e0202 */
[----:B------:R-:W2:Y:S02]  /*72c0*/  LDG.E R2, desc[UR4][R2.64+-0x4] ;  /* 0xfffffc0402027981 */ /* 0x000ea4000c1e1900 */
[----:B--2---:R-:W-:-:S13]  /*72d0*/  ISETP.NE.AND P0, PT, R2, RZ, PT ;  /* 0x000000ff0200720c */ /* 0x004fda0003f05270 */
[----:B------:R-:W-:-:S05]  /*72e0*/  @!P0 VIADD R5, R7, 0xffffffff ;  /* 0xffffffff07058836 */ /* 0x000fca0000000000 */
[----:B------:R0:W-:Y:S01]  /*72f0*/  @!P0 STG.E.U8 desc[UR4][R18.64], R5 ;  /* 0x0000000512008986 */ /* 0x0001e2000c101104 */
[----:B------:R-:W-:-:S07]  /*7300*/  @!P0 PRMT R7, R5, 0x7610, R7 ;  /* 0x0000761005078816 */ /* 0x000fce0000000007 */
.L_x_96:
[----:B------:R-:W-:Y:S05]  /*7310*/  BSYNC.RECONVERGENT B1 ;  /* 0x0000000000017941 */ /* 0x000fea0003800200 */
.L_x_92:
[----:B------:R-:W-:Y:S05]  /*7320*/  WARPSYNC.ALL ;  /* 0x0000000000007948 */ /* 0x000fea0003800000 */
[----:B-1----:R1:W5:Y:S01]  /*7330*/  LDG.E.64 R14, desc[UR4][R12.64+0x8] ;  /* 0x000008040c0e7981 */ /* 0x002362000c1e1b00 */
[----:B------:R-:W-:Y:S01]  /*7340*/  PRMT R0, R7, 0x8880, RZ ;  /* 0x0000888007007816 */ /* 0x000fe200000000ff */
[----:B------:R-:W-:Y:S02]  /*7350*/  BSSY.RECONVERGENT B1, `(.L_x_114) ;  /* 0x0000015000017945 */ /* 0x000fe40003800200 */
[----:B------:R1:W-:Y:S01]  /*7360*/  STG.E.U8 desc[UR4][R10.64], R7 ;  /* 0x000000070a007986 */ /* 0x0003e2000c101104 */
[----:B------:R-:W-:-:S13]  /*7370*/  ISETP.GE.AND P0, PT, R0, 0x1, PT ;  /* 0x000000010000780c */ /* 0x000fda0003f06270 */
[----:B-1----:R-:W-:Y:S05]  /*7380*/  @!P0 BRA `(.L_x_115) ;  /* 0x0000000000448947 */ /* 0x002fea0003800000 */
[----:B------:R-:W-:Y:S01]  /*7390*/  BSSY.RECONVERGENT B2, `(.L_x_115) ;  /* 0x0000010000027945 */ /* 0x000fe20003800200 */
[----:B------:R-:W-:-:S07]  /*73a0*/  PRMT R0, RZ, 0x7610, R0 ;  /* 0x00007610ff007816 */ /* 0x000fce0000000000 */
.L_x_116:
[----:B------:R-:W2:Y:S01]  /*73b0*/  LDG.E.64 R2, desc[UR4][R18.64+0x8] ;  /* 0x0000080412027981 */ /* 0x000ea2000c1e1b00 */
[----:B------:R-:W-:-:S03]  /*73c0*/  LOP3.LUT R7, R0, 0xff, RZ, 0xc0, !PT ;  /* 0x000000ff00077812 */ /* 0x000fc600078ec0ff */
[----:B0-----:R-:W3:Y:S02]  /*73d0*/  LDG.E.64 R4, desc[UR4][R10.64+0x8] ;  /* 0x000008040a047981 */ /* 0x001ee4000c1e1b00 */
[----:B--2---:R-:W-:-:S06]  /*73e0*/  IMAD.WIDE.U32 R2, R7, 0x4, R2 ;  /* 0x0000000407027825 */ /* 0x004fcc00078e0002 */
[----:B------:R-:W2:Y:S01]  /*73f0*/  LDG.E R3, desc[UR4][R2.64] ;  /* 0x0000000402037981 */ /* 0x000ea2000c1e1900 */
[----:B---3--:R-:W-:-:S04]  /*7400*/  IMAD.WIDE.U32 R4, R7, 0x4, R4 ;  /* 0x0000000407047825 */ /* 0x008fc800078e0004 */
[----:B------:R-:W-:Y:S01]  /*7410*/  VIADD R0, R0, 0x1 ;  /* 0x0000000100007836 */ /* 0x000fe20000000000 */
[----:B--2---:R1:W-:Y:S04]  /*7420*/  STG.E desc[UR4][R4.64], R3 ;  /* 0x0000000304007986 */ /* 0x0043e8000c101904 */
[----:B------:R-:W2:Y:S01]  /*7430*/  LDG.E.S8 R7, desc[UR4][R10.64] ;  /* 0x000000040a077981 */ /* 0x000ea2000c1e1300 */
[C---:B------:R-:W-:Y:S02]  /*7440*/  PRMT R6, R0.reuse, 0x8880, RZ ;  /* 0x0000888000067816 */ /* 0x040fe400000000ff */
[----:B------:R-:W-:-:S04]  /*7450*/  PRMT R0, R0, 0x8880, RZ ;  /* 0x0000888000007816 */ /* 0x000fc800000000ff */
[----:B------:R-:W-:Y:S02]  /*7460*/  PRMT R0, R0, 0x7710, RZ ;  /* 0x0000771000007816 */ /* 0x000fe400000000ff */
[----:B--2---:R-:W-:-:S13]  /*7470*/  ISETP.GE.AND P0, PT, R6, R7, PT ;  /* 0x000000070600720c */ /* 0x004fda0003f06270 */
[----:B-1----:R-:W-:Y:S05]  /*7480*/  @!P0 BRA `(.L_x_116) ;  /* 0xfffffffc00c88947 */ /* 0x002fea000383ffff */
[----:B------:R-:W-:Y:S05]  /*7490*/  BSYNC.RECONVERGENT B2 ;  /* 0x0000000000027941 */ /* 0x000fea0003800200 */
.L_x_115:
[----:B------:R-:W-:Y:S05]  /*74a0*/  BSYNC.RECONVERGENT B1 ;  /* 0x0000000000017941 */ /* 0x000fea0003800200 */
.L_x_114:
[----:B------:R-:W1:Y:S01]  /*74b0*/  LDC.64 R2, c[0x0][0x390] ;  /* 0x0000e400ff027b82 */ /* 0x000e620000000a00 */
[----:B0---4-:R-:W4:Y:S04]  /*74c0*/  LDG.E.S8 R18, desc[UR4][R18.64] ;  /* 0x0000000412127981 */ /* 0x011f28000c1e1300 */
[----:B-1----:R-:W4:Y:S02]  /*74d0*/  LDG.E.S8 R3, desc[UR4][R2.64] ;  /* 0x0000000402037981 */ /* 0x002f24000c1e1300 */
[----:B----4-:R-:W-:-:S13]  /*74e0*/  ISETP.GE.AND P0, PT, R18, R3, PT ;  /* 0x000000031200720c */ /* 0x010fda0003f06270 */
[----:B------:R-:W-:Y:S05]  /*74f0*/  @!P0 EXIT ;  /* 0x000000000000894d */ /* 0x000fea0003800000 */
[----:B------:R-:W4:Y:S01]  /*7500*/  LDG.E.64 R4, desc[UR4][R10.64+0x8] ;  /* 0x000008040a047981 */ /* 0x000f22000c1e1b00 */
[----:B------:R-:W-:-:S04]  /*7510*/  LOP3.LUT R7, R7, 0xffff, RZ, 0xc0, !PT ;  /* 0x0000ffff07077812 */ /* 0x000fc800078ec0ff */
[----:B------:R-:W-:-:S05]  /*7520*/  PRMT R7, R7, 0x8880, RZ ;  /* 0x0000888007077816 */ /* 0x000fca00000000ff */
[----:B----4-:R-:W-:-:S05]  /*7530*/  IMAD.WIDE R4, R7, 0x4, R4 ;  /* 0x0000000407047825 */ /* 0x010fca00078e0204 */
[----:B------:R0:W-:Y:S04]  /*7540*/  STG.E desc[UR4][R4.64], RZ ;  /* 0x000000ff04007986 */ /* 0x0001e8000c101904 */
[----:B------:R-:W4:Y:S01]  /*7550*/  LDG.E.U8 R0, desc[UR4][R10.64] ;  /* 0x000000040a007981 */ /* 0x000f22000c1e1100 */
[----:B------:R-:W-:Y:S01]  /*7560*/  IMAD.MOV R9, RZ, RZ, -R3 ;  /* 0x000000ffff097224 */ /* 0x000fe200078e0a03 */
[----:B------:R-:W-:Y:S01]  /*7570*/  ISETP.GE.AND P0, PT, R3, RZ, PT ;  /* 0x000000ff0300720c */ /* 0x000fe20003f06270 */
[----:B------:R-:W-:Y:S03]  /*7580*/  BSSY.RECONVERGENT B1, `(.L_x_117) ;  /* 0x00001ef000017945 */ /* 0x000fe60003800200 */
[----:B------:R-:W-:Y:S01]  /*7590*/  PRMT R9, R9, 0x7710, RZ ;  /* 0x0000771009097816 */ /* 0x000fe200000000ff */
[----:B----4-:R-:W-:-:S03]  /*75a0*/  VIADD R7, R0, 0x1 ;  /* 0x0000000100077836 */ /* 0x010fc60000000000 */
[----:B------:R-:W-:Y:S02]  /*75b0*/  IADD3 R0, PT, PT, R18, 0x1, R9 ;  /* 0x0000000112007810 */ /* 0x000fe40007ffe009 */
[----:B------:R0:W-:Y:S02]  /*75c0*/  STG.E.U8 desc[UR4][R10.64], R7 ;  /* 0x000000070a007986 */ /* 0x0001e4000c101104 */
[----:B------:R-:W-:Y:S02]  /*75d0*/  PRMT R2, R0, 0x8880, RZ ;  /* 0x0000888000027816 */ /* 0x000fe400000000ff */
[----:B------:R-:W-:Y:S02]  /*75e0*/  PRMT R6, R7, 0x7610, R6 ;  /* 0x0000761007067816 */ /* 0x000fe40000000006 */
[----:B------:R-:W-:-:S13]  /*75f0*/  ISETP.LT.OR P0, PT, R2, 0x1, !P0 ;  /* 0x000000010200780c */ /* 0x000fda0004701670 */
[----:B0-----:R-:W-:Y:S05]  /*7600*/  @P0 BRA `(.L_x_118) ;  /* 0x0000001c00980947 */ /* 0x001fea0003800000 */
[----:B------:R-:W-:Y:S01]  /*7610*/  VIADD R4, R3, 0x1 ;  /* 0x0000000103047836 */ /* 0x000fe20000000000 */
[----:B------:R-:W-:Y:S01]  /*7620*/  PRMT R5, R0, 0x8880, RZ ;  /* 0x0000888000057816 */ /* 0x000fe200000000ff */
[----:B------:R-:W-:Y:S03]  /*7630*/  BSSY.RECONVERGENT B2, `(.L_x_119) ;  /* 0x00001e2000027945 */ /* 0x000fe60003800200 */
[C---:B------:R-:W-:Y:S02]  /*7640*/  LOP3.LUT R0, R4.reuse, 0x3, RZ, 0xc0, !PT ;  /* 0x0000000304007812 */ /* 0x040fe400078ec0ff */
[----:B------:R-:W-:Y:S02]  /*7650*/  LOP3.LUT R2, R4, 0xfffc, RZ, 0xc0, !PT ;  /* 0x0000fffc04027812 */ /* 0x000fe400078ec0ff */
[----:B------:R-:W-:Y:S01]  /*7660*/  PRMT R5, R5, 0x7710, RZ ;  /* 0x0000771005057816 */ /* 0x000fe200000000ff */
[----:B------:R-:W-:Y:S01]  /*7670*/  VIADD R6, R0, 0xffffffff ;  /* 0xffffffff00067836 */ /* 0x000fe20000000000 */
[----:B------:R-:W-:-:S07]  /*7680*/  LOP3.LUT R4, R4, 0x1, RZ, 0xc0, !PT ;  /* 0x0000000104047812 */ /* 0x000fce00078ec0ff */
.L_x_135:
[C---:B------:R-:W-:Y:S01]  /*7690*/  VIADD R9, R5.reuse, 0xffffffff ;  /* 0xffffffff05097836 */ /* 0x040fe20000000000 */
[----:B------:R-:W-:Y:S01]  /*76a0*/  PRMT R7, R5, 0x7610, R7 ;  /* 0x0000761005077816 */ /* 0x000fe20000000007 */
[----:B------:R-:W-:-:S03]  /*76b0*/  IMAD.MOV.U32 R8, RZ, RZ, 0x20 ;  /* 0x00000020ff087424 */ /* 0x000fc600078e00ff */
[----:B0-----:R-:W-:-:S07]  /*76c0*/  PRMT R5, R9, 0x7610, R5 ;  /* 0x0000761009057816 */ /* 0x001fce0000000005 */
.L_x_134:
        /* <DEDUP_REMOVED lines=12> */
[----:B------:R-:W0:Y:S01]  /*7790*/  LDC.64 R20, c[0x0][0x390] ;  /* 0x0000e400ff147b82 */ /* 0x000e220000000a00 */
[----:B------:R-:W-:Y:S02]  /*77a0*/  PLOP3.LUT P0, PT, PT, PT, PT, 0x8, 0x80 ;  /* 0x000000000080781c */ /* 0x000fe40003f0e170 */
[----:B------:R-:W-:Y:S02]  /*77b0*/  PRMT R12, RZ, 0x7610, R12 ;  /* 0x00007610ff0c7816 */ /* 0x000fe4000000000c */
[----:B------:R-:W-:Y:S02]  /*77c0*/  PRMT R19, R5, 0x7610, R19 ;  /* 0x0000761005137816 */ /* 0x000fe40000000013 */
[----:B------:R-:W-:-:S07]  /*77d0*/  LOP3.LUT R9, R2, 0xff, RZ, 0xc0, !PT ;  /* 0x000000ff02097812 */ /* 0x000fce00078ec0ff */
.L_x_122:
[----:B0-----:R-:W4:Y:S01]  /*77e0*/  LDG.E.U8 R16, desc[UR4][R20.64] ;  /* 0x0000000414107981 */ /* 0x001f22000c1e1100 */
[----:B------:R-:W-:-:S03]  /*77f0*/  LOP3.LUT R29, R12, 0xff, RZ, 0xc0, !PT ;  /* 0x000000ff0c1d7812 */ /* 0x000fc600078ec0ff */
[----:B------:R-:W2:Y:S01]  /*7800*/  LDG.E.64 R22, desc[UR4][R10.64+0x8] ;  /* 0x000008040a167981 */ /* 0x000ea2000c1e1b00 */
[----:B----4-:R-:W-:-:S13]  /*7810*/  ISETP.NE.AND P2, PT, R29, R16, PT ;  /* 0x000000101d00720c */ /* 0x010fda0003f45270 */
[----:B------:R-:W0:Y:S02]  /*7820*/  @P2 LDC.64 R32, c[0x0][0x390] ;  /* 0x0000e400ff202b82 */ /* 0x000e240000000a00 */
[----:B0-----:R-:W4:Y:S01]  /*7830*/  @P2 LDG.E.64 R24, desc[UR4][R32.64+0x8] ;  /* 0x0000080420182981 */ /* 0x001f22000c1e1b00 */
[----:B------:R-:W-:Y:S01]  /*7840*/  LOP3.LUT R27, R19, 0xff, RZ, 0xc0, !PT ;  /* 0x000000ff131b7812 */ /* 0x000fe200078ec0ff */
[----:B------:R-:W-:-:S04]  /*7850*/  IMAD.MOV.U32 R28, RZ, RZ, RZ ;  /* 0x000000ffff1c7224 */ /* 0x000fc800078e00ff */
[----:B--2---:R-:W-:-:S05]  /*7860*/  IMAD.WIDE.U32 R22, R27, 0x4, R22 ;  /* 0x000000041b167825 */ /* 0x004fca00078e0016 */
[----:B------:R-:W2:Y:S01]  /*7870*/  LDG.E R31, desc[UR4][R22.64] ;  /* 0x00000004161f7981 */ /* 0x000ea2000c1e1900 */
[----:B----4-:R-:W-:-:S05]  /*7880*/  @P2 IMAD.WIDE.U32 R24, R29, 0x4, R24 ;  /* 0x000000041d182825 */ /* 0x010fca00078e0018 */
[----:B------:R-:W2:Y:S01]  /*7890*/  @P2 LDG.E R28, desc[UR4][R24.64] ;  /* 0x00000004181c2981 */ /* 0x000ea2000c1e1900 */
[C---:B------:R-:W-:Y:S01]  /*78a0*/  IMAD.SHL.U32 R13, R27.reuse, 0x4, RZ ;  /* 0x000000041b0d7824 */ /* 0x040fe200078e00ff */
[----:B------:R-:W-:-:S04]  /*78b0*/  SHF.L.U64.HI R27, R27, 0x2, RZ ;  /* 0x000000021b1b7819 */ /* 0x000fc800000102ff */
[----:B-----5:R-:W-:-:S05]  /*78c0*/  IADD3 R16, P2, PT, R14, R13, RZ ;  /* 0x0000000d0e107210 */ /* 0x020fca0007f5e0ff */
        /* <DEDUP_REMOVED lines=11> */
[----:B------:R-:W4:Y:S01]  /*7980*/  @P3 LDG.E.64 R24, desc[UR4][R20.64+0x8] ;  /* 0x0000080414183981 */ /* 0x000f22000c1e1b00 */
[----:B------:R-:W-:Y:S01]  /*7990*/  IMAD.MOV.U32 R26, RZ, RZ, RZ ;  /* 0x000000ffff1a7224 */ /* 0x000fe200078e00ff */
[----:B--2---:R-:W-:-:S05]  /*79a0*/  IADD3 R22, P4, PT, R22, R13, RZ ;  /* 0x0000000d16167210 */ /* 0x004fca0007f9e0ff */
[----:B------:R-:W-:-:S05]  /*79b0*/  IMAD.X R23, R23, 0x1, R27, P4 ;  /* 0x0000000117177824 */ /* 0x000fca00020e061b */
[----:B------:R-:W2:Y:S01]  /*79c0*/  LDG.E R33, desc[UR4][R22.64+0x4] ;  /* 0x0000040416217981 */ /* 0x000ea2000c1e1900 */
[----:B----4-:R-:W-:-:S05]  /*79d0*/  @P3 IMAD.WIDE.U32 R24, R29, 0x4, R24 ;  /* 0x000000041d183825 */ /* 0x010fca00078e0018 */
[----:B------:R-:W2:Y:S01]  /*79e0*/  @P3 LDG.E R26, desc[UR4][R24.64+0x4] ;  /* 0x00000404181a3981 */ /* 0x000ea2000c1e1900 */
[----:B------:R-:W-:-:S04]  /*79f0*/  ISETP.GE.U32.AND P3, PT, R31, R28, PT ;  /* 0x0000001c1f00720c */ /* 0x000fc80003f66070 */
[----:B------:R-:W-:Y:S02]  /*7a00*/  SEL R28, RZ, 0xffffffff, P3 ;  /* 0xffffffffff1c7807 */ /* 0x000fe40001800000 */
[----:B------:R-:W-:-:S04]  /*7a10*/  @P0 SEL R28, RZ, 0xffffffff, !P2 ;  /* 0xffffffffff1c0807 */ /* 0x000fc80005000000 */
        /* <DEDUP_REMOVED lines=9> */
[----:B------:R-:W4:Y:S02]  /*7ab0*/  LDG.E.64 R24, desc[UR4][R10.64+0x8] ;  /* 0x000008040a187981 */ /* 0x000f24000c1e1b00 */
[----:B------:R-:W-:-:S04]  /*7ac0*/  LOP3.LUT R22, R22, 0xff, RZ, 0xc0, !PT ;  /* 0x000000ff16167812 */ /* 0x000fc800078ec0ff */
[----:B--2---:R-:W-:-:S13]  /*7ad0*/  ISETP.NE.AND P2, PT, R22, R23, PT ;  /* 0x000000171600720c */ /* 0x004fda0003f45270 */
[----:B------:R-:W2:Y:S01]  /*7ae0*/  @P2 LDG.E.64 R22, desc[UR4][R20.64+0x8] ;  /* 0x0000080414162981 */ /* 0x000ea2000c1e1b00 */
[----:B----4-:R-:W-:Y:S01]  /*7af0*/  IADD3 R24, P3, PT, R24, R13, RZ ;  /* 0x0000000d18187210 */ /* 0x010fe20007f7e0ff */
[----:B------:R-:W-:-:S04]  /*7b00*/  IMAD.MOV.U32 R28, RZ, RZ, RZ ;  /* 0x000000ffff1c7224 */ /* 0x000fc800078e00ff */
[----:B------:R-:W-:-:S05]  /*7b10*/  IMAD.X R25, R25, 0x1, R27, P3 ;  /* 0x0000000119197824 */ /* 0x000fca00018e061b */
[----:B------:R-:W4:Y:S01]  /*7b20*/  LDG.E R31, desc[UR4][R24.64+0x8] ;  /* 0x00000804181f7981 */ /* 0x000f22000c1e1900 */
[----:B--2---:R-:W-:-:S05]  /*7b30*/  @P2 IMAD.WIDE.U32 R22, R29, 0x4, R22 ;  /* 0x000000041d162825 */ /* 0x004fca00078e0016 */
[----:B------:R-:W4:Y:S01]  /*7b40*/  @P2 LDG.E R28, desc[UR4][R22.64+0x8] ;  /* 0x00000804161c2981 */ /* 0x000f22000c1e1900 */
[----:B------:R-:W-:-:S04]  /*7b50*/  ISETP.GE.U32.AND P2, PT, R33, R26, PT ;  /* 0x0000001a2100720c */ /* 0x000fc80003f46070 */
[----:B------:R-:W-:Y:S02]  /*7b60*/  SEL R26, RZ, 0xffffffff, P2 ;  /* 0xffffffffff1a7807 */ /* 0x000fe40001000000 */
[----:B------:R-:W-:-:S04]  /*7b70*/  @!P4 SEL R26, RZ, 0xffffffff, !P0 ;  /* 0xffffffffff1ac807 */ /* 0x000fc80004000000 */
[----:B------:R-:W-:-:S04]  /*7b80*/  LOP3.LUT R26, R26, 0x1, RZ, 0xc0, !PT ;  /* 0x000000011a1a7812 */ /* 0x000fc800078ec0ff */
[----:B------:R-:W-:Y:S01]  /*7b90*/  ISETP.NE.U32.AND P4, PT, R26, 0x1, PT ;  /* 0x000000011a00780c */ /* 0x000fe20003f85070 */
[----:B----4-:R-:W-:-:S04]  /*7ba0*/  IMAD.IADD R26, R31, 0x1, -R28 ;  /* 0x000000011f1a7824 */ /* 0x010fc800078e0a1c */
        /* <DEDUP_REMOVED lines=12> */
[----:B------:R-:W-:-:S06]  /*7c70*/  IMAD.X R25, R25, 0x1, R27, P3 ;  /* 0x0000000119197824 */ /* 0x000fcc00018e061b */
[----:B------:R-:W4:Y:S01]  /*7c80*/  LDG.E R25, desc[UR4][R24.64+0xc] ;  /* 0x00000c0418197981 */ /* 0x000f22000c1e1900 */
[----:B--2---:R-:W-:-:S05]  /*7c90*/  @P2 IMAD.WIDE.U32 R22, R29, 0x4, R22 ;  /* 0x000000041d162825 */ /* 0x004fca00078e0016 */
[----:B------:R0:W4:Y:S01]  /*7ca0*/  @P2 LDG.E R26, desc[UR4][R22.64+0xc] ;  /* 0x00000c04161a2981 */ /* 0x000122000c1e1900 */
[----:B------:R-:W-:-:S04]  /*7cb0*/  ISETP.GE.U32.AND P2, PT, R31, R28, PT ;  /* 0x0000001c1f00720c */ /* 0x000fc80003f46070 */
[----:B------:R-:W-:Y:S02]  /*7cc0*/  SEL R13, RZ, 0xffffffff, P2 ;  /* 0xffffffffff0d7807 */ /* 0x000fe40001000000 */
[----:B------:R-:W-:-:S04]  /*7cd0*/  @!P4 SEL R13, RZ, 0xffffffff, !P0 ;  /* 0xffffffffff0dc807 */ /* 0x000fc80004000000 */
[----:B------:R-:W-:-:S04]  /*7ce0*/  LOP3.LUT R13, R13, 0x1, RZ, 0xc0, !PT ;  /* 0x000000010d0d7812 */ /* 0x000fc800078ec0ff */
[----:B------:R-:W-:Y:S01]  /*7cf0*/  ISETP.NE.U32.AND P3, PT, R13, 0x1, PT ;  /* 0x000000010d00780c */ /* 0x000fe20003f65070 */
[----:B------:R-:W-:-:S05]  /*7d00*/  VIADD R12, R12, 0x4 ;  /* 0x000000040c0c7836 */ /* 0x000fca0000000000 */
[----:B0-----:R-:W-:Y:S01]  /*7d10*/  LOP3.LUT R22, R12, 0xff, RZ, 0xc0, !PT ;  /* 0x000000ff0c167812 */ /* 0x001fe200078ec0ff */
        /* <DEDUP_REMOVED lines=12> */
[----:B-1----:R-:W-:Y:S10]  /*7de0*/  @P2 BRA `(.L_x_122) ;  /* 0xfffffff8007c2947 */ /* 0x002ff4000383ffff */
[----:B------:R-:W-:-:S07]  /*7df0*/  PRMT R9, R2, 0x7610, R9 ;  /* 0x0000761002097816 */ /* 0x000fce0000000009 */
.L_x_121:
[----:B------:R-:W-:-:S13]  /*7e00*/  ISETP.NE.AND P2, PT, R0, RZ, PT ;  /* 0x000000ff0000720c */ /* 0x000fda0003f45270 */
[----:B------:R-:W-:Y:S05]  /*7e10*/  @!P2 BRA `(.L_x_123) ;  /* 0x0000001000e8a947 */ /* 0x000fea0003800000 */
[----:B------:R-:W-:Y:S02]  /*7e20*/  PRMT R12, R6, 0x9910, RZ ;  /* 0x00009910060c7816 */ /* 0x000fe400000000ff */
[----:B------:R-:W-:Y:S02]  /*7e30*/  ISETP.NE.AND P2, PT, R4, RZ, PT ;  /* 0x000000ff0400720c */ /* 0x000fe40003f45270 */
[----:B------:R-:W-:-:S13]  /*7e40*/  ISETP.NE.AND P3, PT, R12, RZ, PT ;  /* 0x000000ff0c00720c */ /* 0x000fda0003f65270 */
[----:B------:R-:W-:Y:S05]  /*7e50*/  @!P3 BRA `(.L_x_124) ;  /* 0x0000000000c8b947 */ /* 0x000fea0003800000 */
[----:B------:R-:W0:Y:S01]  /*7e60*/  LDC.64 R12, c[0x0][0x390] ;  /* 0x0000e400ff0c7b82 */ /* 0x000e220000000a00 */
[----:B------:R-:W-:Y:S01]  /*7e70*/  LOP3.LUT R25, R9, 0xff, RZ, 0xc0, !PT ;  /* 0x000000ff09197812 */ /* 0x000fe200078ec0ff */
[----:B------:R-:W4:Y:S04]  /*7e80*/  LDG.E.64 R20, desc[UR4][R10.64+0x8] ;  /* 0x000008040a147981 */ /* 0x000f28000c1e1b00 */
[----:B0-----:R-:W2:Y:S02]  /*7e90*/  LDG.E.U8 R16, desc[UR4][R12.64] ;  /* 0x000000040c107981 */ /* 0x001ea4000c1e1100 */
[----:B--2---:R-:W-:-:S13]  /*7ea0*/  ISETP.NE.AND P3, PT, R25, R16, PT ;  /* 0x000000101900720c */ /* 0x004fda0003f65270 */
[----:B------:R-:W2:Y:S01]  /*7eb0*/  @P3 LDG.E.64 R22, desc[UR4][R12.64+0x8] ;  /* 0x000008040c163981 */ /* 0x000ea2000c1e1b00 */
[----:B------:R-:W-:Y:S01]  /*7ec0*/  LOP3.LUT R31, R19, 0xff, RZ, 0xc0, !PT ;  /* 0x000000ff131f7812 */ /* 0x000fe200078ec0ff */
[----:B------:R-:W-:-:S04]  /*7ed0*/  IMAD.MOV.U32 R24, RZ, RZ, RZ ;  /* 0x000000ffff187224 */ /* 0x000fc800078e00ff */
[----:B----4-:R-:W-:-:S05]  /*7ee0*/  IMAD.WIDE.U32 R20, R31, 0x4, R20 ;  /* 0x000000041f147825 */ /* 0x010fca00078e0014 */
[----:B------:R-:W4:Y:S01]  /*7ef0*/  LDG.E R27, desc[UR4][R20.64] ;  /* 0x00000004141b7981 */ /* 0x000f22000c1e1900 */
[----:B--2---:R-:W-:-:S05]  /*7f00*/  @P3 IMAD.WIDE.U32 R22, R25, 0x4, R22 ;  /* 0x0000000419163825 */ /* 0x004fca00078e0016 */
[----:B------:R-:W4:Y:S01]  /*7f10*/  @P3 LDG.E R24, desc[UR4][R22.64] ;  /* 0x0000000416183981 */ /* 0x000f22000c1e1900 */
[C---:B------:R-:W-:Y:S01]  /*7f20*/  IMAD.SHL.U32 R29, R31.reuse, 0x4, RZ ;  /* 0x000000041f1d7824 */ /* 0x040fe200078e00ff */
[----:B------:R-:W-:-:S04]  /*7f30*/  SHF.L.U64.HI R31, R31, 0x2, RZ ;  /* 0x000000021f1f7819 */ /* 0x000fc800000102ff */
[----:B-----5:R-:W-:-:S05]  /*7f40*/  IADD3 R16, P3, PT, R14, R29, RZ ;  /* 0x0000001d0e107210 */ /* 0x020fca0007f7e0ff */
[----:B------:R-:W-:Y:S02]  /*7f50*/  IMAD.X R17, R15, 0x1, R31, P3 ;  /* 0x000000010f117824 */ /* 0x000fe400018e061f */
[----:B----4-:R-:W-:-:S04]  /*7f60*/  IMAD.IADD R26, R27, 0x1, -R24 ;  /* 0x000000011b1a7824 */ /* 0x010fc800078e0a18 */
        /* <DEDUP_REMOVED lines=12> */
[----:B------:R-:W-:Y:S02]  /*8030*/  IMAD.X R21, R21, 0x1, R31, P5 ;  /* 0x0000000115157824 */ /* 0x000fe400028e061f */
[----:B----4-:R-:W-:-:S04]  /*8040*/  @P4 IMAD.WIDE.U32 R22, R25, 0x4, R22 ;  /* 0x0000000419164825 */ /* 0x010fc800078e0016 */
        /* <DEDUP_REMOVED lines=19> */
.L_x_124:
[----:B------:R-:W-:Y:S05]  /*8180*/  @!P2 BRA `(.L_x_123) ;  /* 0x00000010000ca947 */ /* 0x000fea0003800000 */
[----:B------:R-:W0:Y:S02]  /*8190*/  LDC.64 R22, c[0x0][0x390] ;  /* 0x0000e400ff167b82 */ /* 0x000e240000000a00 */
[----:B0-----:R-:W4:Y:S01]  /*81a0*/  LDG.E.U8 R12, desc[UR4][R22.64] ;  /* 0x00000004160c7981 */ /* 0x001f22000c1e1100 */
[----:B------:R-:W-:-:S04]  /*81b0*/  LOP3.LUT R9, R9, 0xff, RZ, 0xc0, !PT ;  /* 0x000000ff09097812 */ /* 0x000fc800078ec0ff */
[----:B----4-:R-:W-:Y:S02]  /*81c0*/  ISETP.NE.AND P2, PT, R9, R12, PT ;  /* 0x0000000c0900720c */ /* 0x010fe40003f45270 */
[----:B------:R-:W4:Y:S11]  /*81d0*/  LDG.E.64 R12, desc[UR4][R10.64+0x8] ;  /* 0x000008040a0c7981 */ /* 0x000f36000c1e1b00 */
[----:B------:R-:W2:Y:S01]  /*81e0*/  @P2 LDG.E.64 R20, desc[UR4][R22.64+0x8] ;  /* 0x0000080416142981 */ /* 0x000ea2000c1e1b00 */
[----:B------:R-:W-:Y:S01]  /*81f0*/  LOP3.LUT R27, R19, 0xff, RZ, 0xc0, !PT ;  /* 0x000000ff131b7812 */ /* 0x000fe200078ec0ff */
[----:B------:R-:W-:-:S04]  /*8200*/  IMAD.MOV.U32 R24, RZ, RZ, RZ ;  /* 0x000000ffff187224 */ /* 0x000fc800078e00ff */
[----:B----4-:R-:W-:-:S06]  /*8210*/  IMAD.WIDE.U32 R16, R27, 0x4, R12 ;  /* 0x000000041b107825 */ /* 0x010fcc00078e000c */
[----:B------:R-:W4:Y:S01]  /*8220*/  LDG.E R17, desc[UR4][R16.64] ;  /* 0x0000000410117981 */ /* 0x000f22000c1e1900 */
[----:B--2---:R-:W-:-:S05]  /*8230*/  @P2 IMAD.WIDE.U32 R20, R9, 0x4, R20 ;  /* 0x0000000409142825 */ /* 0x004fca00078e0014 */
[----:B------:R-:W4:Y:S01]  /*8240*/  @P2 LDG.E R24, desc[UR4][R20.64] ;  /* 0x0000000414182981 */ /* 0x000f22000c1e1900 */
[----:B-----5:R-:W-:-:S04]  /*8250*/  LEA R12, P2, R27, R14, 0x2 ;  /* 0x0000000e1b0c7211 */ /* 0x020fc800078410ff */
[----:B------:R-:W-:Y:S01]  /*8260*/  LEA.HI.X R13, R27, R15, RZ, 0x2, P2 ;  /* 0x0000000f1b0d7211 */ /* 0x000fe200010f14ff */
[----:B------:R-:W-:Y:S02]  /*8270*/  VIADD R19, R19, 0x1 ;  /* 0x0000000113137836 */ /* 0x000fe40000000000 */
[----:B----4-:R-:W-:-:S04]  /*8280*/  IMAD.IADD R9, R17, 0x1, -R24 ;  /* 0x0000000111097824 */ /* 0x010fc800078e0a18 */
        /* <DEDUP_REMOVED lines=10> */
.L_x_120:
[----:B------:R-:W-:Y:S02]  /*8330*/  LOP3.LUT R13, R3, 0xffff, RZ, 0xc0, !PT ;  /* 0x0000ffff030d7812 */ /* 0x000fe400078ec0ff */
[----:B------:R-:W-:Y:S02]  /*8340*/  PLOP3.LUT P0, PT, PT, PT, PT, 0x8, 0x80 ;  /* 0x000000000080781c */ /* 0x000fe40003f0e170 */
[----:B------:R-:W-:Y:S02]  /*8350*/  ISETP.GE.U32.AND P2, PT, R13, 0x3, PT ;  /* 0x000000030d00780c */ /* 0x000fe40003f46070 */
[----:B------:R-:W-:Y:S02]  /*8360*/  PRMT R13, RZ, 0x7610, R13 ;  /* 0x00007610ff0d7816 */ /* 0x000fe4000000000d */
[----:B------:R-:W-:-:S09]  /*8370*/  PRMT R19, R5, 0x7610, R19 ;  /* 0x0000761005137816 */ /* 0x000fd20000000013 */
[----:B------:R-:W-:Y:S05]  /*8380*/  @!P2 BRA `(.L_x_125) ;  /* 0x0000000400f4a947 */ /* 0x000fea0003800000 */
[----:B------:R-:W-:Y:S02]  /*8390*/  PLOP3.LUT P0, PT, PT, PT, PT, 0x8, 0x80 ;  /* 0x000000000080781c */ /* 0x000fe40003f0e170 */
[----:B------:R-:W-:Y:S02]  /*83a0*/  PRMT R26, RZ, 0x7610, R26 ;  /* 0x00007610ff1a7816 */ /* 0x000fe4000000001a */
[----:B------:R-:W-:Y:S02]  /*83b0*/  PRMT R19, R5, 0x7610, R19 ;  /* 0x0000761005137816 */ /* 0x000fe40000000013 */
[----:B------:R-:W-:-:S07]  /*83c0*/  LOP3.LUT R13, R2, 0xff, RZ, 0xc0, !PT ;  /* 0x000000ff020d7812 */ /* 0x000fce00078ec0ff */
.L_x_126:
[----:B------:R-:W0:Y:S01]  /*83d0*/  LDC.64 R20, c[0x0][0x390] ;  /* 0x0000e400ff147b82 */ /* 0x000e220000000a00 */
[----:B------:R-:W-:Y:S01]  /*83e0*/  LOP3.LUT P2, R17, R26, 0xff, RZ, 0xc0, !PT ;  /* 0x000000ff1a117812 */ /* 0x000fe2000784c0ff */
[----:B------:R-:W4:Y:S04]  /*83f0*/  LDG.E.64 R24, desc[UR4][R10.64+0x8] ;  /* 0x000008040a187981 */ /* 0x000f28000c1e1b00 */
[----:B0-----:R-:W2:Y:S08]  /*8400*/  LDG.E.U8 R16, desc[UR4][R20.64] ;  /* 0x0000000414107981 */ /* 0x001eb0000c1e1100 */
[----:B------:R-:W3:Y:S01]  /*8410*/  @P2 LDG.E.64 R22, desc[UR4][R20.64+0x8] ;  /* 0x0000080414162981 */ /* 0x000ee2000c1e1b00 */
[----:B--2---:R-:W-:-:S13]  /*8420*/  ISETP.NE.AND P3, PT, R17, R16, PT ;  /* 0x000000101100720c */ /* 0x004fda0003f65270 */
[----:B------:R-:W2:Y:S01]  /*8430*/  @P3 LDG.E.64 R16, desc[UR4][R20.64+0x8] ;  /* 0x0000080414103981 */ /* 0x000ea2000c1e1b00 */
[----:B------:R-:W-:-:S05]  /*8440*/  LOP3.LUT R27, R26, 0xff, RZ, 0xc0, !PT ;  /* 0x000000ff1a1b7812 */ /* 0x000fca00078ec0ff */
[----:B---3--:R-:W-:Y:S01]  /*8450*/  @P2 IMAD.WIDE.U32 R22, R27, 0x4, R22 ;  /* 0x000000041b162825 */ /* 0x008fe200078e0016 */
[----:B------:R-:W-:-:S05]  /*8460*/  LOP3.LUT R29, R19, 0xff, RZ, 0xc0, !PT ;  /* 0x000000ff131d7812 */ /* 0x000fca00078ec0ff */
[----:B------:R-:W3:Y:S01]  /*8470*/  @P2 LDG.E R23, desc[UR4][R22.64+-0x4] ;  /* 0xfffffc0416172981 */ /* 0x000ee2000c1e1900 */
[----:B----4-:R-:W-:-:S05]  /*8480*/  IMAD.WIDE.U32 R24, R29, 0x4, R24 ;  /* 0x000000041d187825 */ /* 0x010fca00078e0018 */
[----:B------:R-:W4:Y:S01]  /*8490*/  LDG.E R33, desc[UR4][R24.64] ;  /* 0x0000000418217981 */ /* 0x000f22000c1e1900 */
[----:B--2---:R-:W-:-:S06]  /*84a0*/  @P3 IMAD.WIDE.U32 R16, R27, 0x4, R16 ;  /* 0x000000041b103825 */ /* 0x004fcc00078e0010 */
[----:B------:R-:W2:Y:S01]  /*84b0*/  @P3 LDG.E R16, desc[UR4][R16.64] ;  /* 0x0000000410103981 */ /* 0x000ea2000c1e1900 */
[----:B------:R-:W-:Y:S02]  /*84c0*/  CS2R R30, SRZ ;  /* 0x00000000001e7805 */ /* 0x000fe4000001ff00 */
[----:B---3--:R-:W-:Y:S02]  /*84d0*/  @P2 SHF.R.U32.HI R30, RZ, R12, R23 ;  /* 0x0000000cff1e2219 */ /* 0x008fe40000011617 */
[----:B--2---:R-:W-:-:S04]  /*84e0*/  @P3 SHF.L.U32 R31, R16, R9, RZ ;  /* 0x00000009101f3219 */ /* 0x004fc800000006ff */
[----:B------:R-:W-:Y:S01]  /*84f0*/  LOP3.LUT R30, R31, R30, RZ, 0xfc, !PT ;  /* 0x0000001e1f1e7212 */ /* 0x000fe200078efcff */
[C---:B------:R-:W-:Y:S01]  /*8500*/  IMAD.SHL.U32 R31, R29.reuse, 0x4, RZ ;  /* 0x000000041d1f7824 */ /* 0x040fe200078e00ff */
[----:B------:R-:W-:-:S03]  /*8510*/  SHF.L.U64.HI R29, R29, 0x2, RZ ;  /* 0x000000021d1d7819 */ /* 0x000fc600000102ff */
[----:B----4-:R-:W-:Y:S01]  /*8520*/  IMAD.IADD R28, R33, 0x1, -R30 ;  /* 0x00000001211c7824 */ /* 0x010fe200078e0a1e */
[----:B-----5:R-:W-:-:S03]  /*8530*/  IADD3 R16, P2, PT, R14, R31, RZ ;  /* 0x0000001f0e107210 */ /* 0x020fc60007f5e0ff */
        /* <DEDUP_REMOVED lines=10> */
[----:B--2---:R-:W-:Y:S01]  /*85e0*/  ISETP.NE.AND P4, PT, R28, R35, PT ;  /* 0x000000231c00720c */ /* 0x004fe20003f85270 */
[----:B---3--:R-:W-:Y:S01]  /*85f0*/  IMAD.WIDE.U32 R22, R27, 0x4, R22 ;  /* 0x000000041b167825 */ /* 0x008fe200078e0016 */
[----:B----4-:R-:W-:-:S04]  /*8600*/  IADD3 R24, P3, PT, R24, R31, RZ ;  /* 0x0000001f18187210 */ /* 0x010fc80007f7e0ff */
[----:B------:R-:W2:Y:S07]  /*8610*/  LDG.E R35, desc[UR4][R22.64] ;  /* 0x0000000416237981 */ /* 0x000eae000c1e1900 */
[----:B------:R-:W3:Y:S01]  /*8620*/  @P4 LDG.E R34, desc[UR4][R22.64+0x4] ;  /* 0x0000040416224981 */ /* 0x000ee2000c1e1900 */
[----:B------:R-:W-:-:S05]  /*8630*/  IMAD.X R25, R25, 0x1, R29, P3 ;  /* 0x0000000119197824 */ /* 0x000fca00018e061d */
[----:B------:R-:W4:Y:S01]  /*8640*/  LDG.E R28, desc[UR4][R24.64+0x4] ;  /* 0x00000404181c7981 */ /* 0x000f22000c1e1900 */
[----:B------:R-:W-:Y:S01]  /*8650*/  ISETP.GE.U32.AND P3, PT, R33, R30, PT ;  /* 0x0000001e2100720c */ /* 0x000fe20003f66070 */
[----:B0-----:R-:W-:-:S03]  /*8660*/  IMAD.MOV.U32 R32, RZ, RZ, RZ ;  /* 0x000000ffff207224 */ /* 0x001fc600078e00ff */
[----:B------:R-:W-:Y:S02]  /*8670*/  SEL R30, RZ, 0xffffffff, P3 ;  /* 0xffffffffff1e7807 */ /* 0x000fe40001800000 */
[----:B------:R-:W-:-:S04]  /*8680*/  @P0 SEL R30, RZ, 0xffffffff, !P2 ;  /* 0xffffffffff1e0807 */ /* 0x000fc80005000000 */
[----:B------:R-:W-:-:S04]  /*8690*/  LOP3.LUT R30, R30, 0x1, RZ, 0xc0, !PT ;  /* 0x000000011e1e7812 */ /* 0x000fc800078ec0ff */
[----:B------:R-:W-:Y:S02]  /*86a0*/  ISETP.NE.U32.AND P3, PT, R30, 0x1, PT ;  /* 0x000000011e00780c */ /* 0x000fe40003f65070 */
[----:B--2---:R-:W-:Y:S02]  /*86b0*/  SHF.R.U32.HI R35, RZ, R12, R35 ;  /* 0x0000000cff237219 */ /* 0x004fe40000011623 */
[----:B---3--:R-:W-:-:S04]  /*86c0*/  @P4 SHF.L.U32 R32, R34, R9, RZ ;  /* 0x0000000922204219 */ /* 0x008fc800000006ff */
[----:B------:R-:W-:-:S05]  /*86d0*/  LOP3.LUT R35, R32, R35, RZ, 0xfc, !PT ;  /* 0x0000002320237212 */ /* 0x000fca00078efcff */
[----:B----4-:R-:W-:-:S04]  /*86e0*/  IMAD.IADD R22, R28, 0x1, -R35 ;  /* 0x000000011c167824 */ /* 0x010fc800078e0a23 */
[----:B------:R-:W-:-:S05]  /*86f0*/  VIADD R37, R22, 0xffffffff ;  /* 0xffffffff16257836 */ /* 0x000fca0000000000 */
[----:B------:R-:W-:Y:S01]  /*8700*/  ISETP.GE.U32.AND P2, PT, R37, R28, PT ;  /* 0x0000001c2500720c */ /* 0x000fe20003f46070 */
[----:B------:R-:W-:-:S05]  /*8710*/  @P3 IMAD.MOV R37, RZ, RZ, R22 ;  /* 0x000000ffff253224 */ /* 0x000fca00078e0216 */
[----:B------:R0:W-:Y:S04]  /*8720*/  STG.E desc[UR4][R16.64+0x4], R37 ;  /* 0x0000042510007986 */ /* 0x0001e8000c101904 */
[----:B------:R-:W2:Y:S04]  /*8730*/  LDG.E.U8 R33, desc[UR4][R20.64] ;  /* 0x0000000414217981 */ /* 0x000ea8000c1e1100 */
[----:B------:R-:W3:Y:S04]  /*8740*/  LDG.E.64 R24, desc[UR4][R20.64+0x8] ;  /* 0x0000080414187981 */ /* 0x000ee8000c1e1b00 */
[----:B------:R-:W4:Y:S01]  /*8750*/  LDG.E.64 R22, desc[UR4][R10.64+0x8] ;  /* 0x000008040a167981 */ /* 0x000f22000c1e1b00 */
[----:B------:R-:W-:-:S05]  /*8760*/  VIADD R30, R26, 0x2 ;  /* 0x000000021a1e7836 */ /* 0x000fca0000000000 */
[----:B------:R-:W-:-:S04]  /*8770*/  LOP3.LUT R30, R30, 0xff, RZ, 0xc0, !PT ;  /* 0x000000ff1e1e7812 */ /* 0x000fc800078ec0ff */
[----:B--2---:R-:W-:Y:S01]  /*8780*/  ISETP.NE.AND P0, PT, R30, R33, PT ;  /* 0x000000211e00720c */ /* 0x004fe20003f05270 */
[C---:B------:R-:W-:Y:S01]  /*8790*/  IMAD.SHL.U32 R33, R27.reuse, 0x4, RZ ;  /* 0x000000041b217824 */ /* 0x040fe200078e00ff */
[----:B------:R-:W-:-:S04]  /*87a0*/  SHF.L.U64.HI R27, R27, 0x2, RZ ;  /* 0x000000021b1b7819 */ /* 0x000fc800000102ff */
[----:B---3--:R-:W-:-:S05]  /*87b0*/  IADD3 R24, P4, PT, R24, R33, RZ ;  /* 0x0000002118187210 */ /* 0x008fca0007f9e0ff */
[----:B------:R-:W-:Y:S01]  /*87c0*/  IMAD.X R25, R25, 0x1, R27, P4 ;  /* 0x0000000119197824 */ /* 0x000fe200020e061b */
[----:B----4-:R-:W-:-:S04]  /*87d0*/  IADD3 R22, P4, PT, R22, R31, RZ ;  /* 0x0000001f16167210 */ /* 0x010fc80007f9e0ff */
[----:B------:R-:W2:Y:S04]  /*87e0*/  @P0 LDG.E R32, desc[UR4][R24.64+0x8] ;  /* 0x0000080418200981 */ /* 0x000ea8000c1e1900 */
[----:B0-----:R-:W3:Y:S01]  /*87f0*/  LDG.E R37, desc[UR4][R24.64+0x4] ;  /* 0x0000040418257981 */ /* 0x001ee2000c1e1900 */
[----:B------:R-:W-:-:S05]  /*8800*/  IMAD.X R23, R23, 0x1, R29, P4 ;  /* 0x0000000117177824 */ /* 0x000fca00020e061d */
[----:B------:R-:W4:Y:S01]  /*8810*/  LDG.E R30, desc[UR4][R22.64+0x8] ;  /* 0x00000804161e7981 */ /* 0x000f22000c1e1900 */
[----:B------:R-:W-:Y:S01]  /*8820*/  ISETP.GE.U32.AND P4, PT, R28, R35, PT ;  /* 0x000000231c00720c */ /* 0x000fe20003f86070 */
[----:B------:R-:W-:-:S03]  /*8830*/  IMAD.MOV.U32 R35, RZ, RZ, RZ ;  /* 0x000000ffff237224 */ /* 0x000fc600078e00ff */
[----:B------:R-:W-:Y:S02]  /*8840*/  SEL R28, RZ, 0xffffffff, P4 ;  /* 0xffffffffff1c7807 */ /* 0x000fe40002000000 */
[----:B------:R-:W-:-:S04]  /*8850*/  @!P3 SEL R28, RZ, 0xffffffff, !P2 ;  /* 0xffffffffff1cb807 */ /* 0x000fc80005000000 */
[----:B------:R-:W-:-:S04]  /*8860*/  LOP3.LUT R28, R28, 0x1, RZ, 0xc0, !PT ;  /* 0x000000011c1c7812 */ /* 0x000fc800078ec0ff */
[----:B------:R-:W-:Y:S02]  /*8870*/  ISETP.NE.U32.AND P3, PT, R28, 0x1, PT ;  /* 0x000000011c00780c */ /* 0x000fe40003f65070 */
[----:B--2---:R-:W-:Y:S02]  /*8880*/  @P0 SHF.L.U32 R35, R32, R9, RZ ;  /* 0x0000000920230219 */ /* 0x004fe400000006ff */
[----:B---3--:R-:W-:-:S04]  /*8890*/  SHF.R.U32.HI R32, RZ, R12, R37 ;  /* 0x0000000cff207219 */ /* 0x008fc80000011625 */
        /* <DEDUP_REMOVED lines=11> */
[----:B--2---:R-:W-:Y:S02]  /*8950*/  ISETP.NE.AND P0, PT, R28, R32, PT ;  /* 0x000000201c00720c */ /* 0x004fe40003f05270 */
[----:B---3--:R-:W-:-:S05]  /*8960*/  IADD3 R22, P4, PT, R22, R33, RZ ;  /* 0x0000002116167210 */ /* 0x008fca0007f9e0ff */
[----:B------:R-:W-:Y:S01]  /*8970*/  IMAD.X R23, R23, 0x1, R27, P4 ;  /* 0x0000000117177824 */ /* 0x000fe200020e061b */
[----:B----4-:R-:W-:-:S05]  /*8980*/  IADD3 R24, P4, PT, R24, R31, RZ ;  /* 0x0000001f18187210 */ /* 0x010fca0007f9e0ff */
[----:B------:R-:W2:Y:S04]  /*8990*/  @P0 LDG.E R28, desc[UR4][R22.64+0xc] ;  /* 0x00000c04161c0981 */ /* 0x000ea8000c1e1900 */
[----:B------:R1:W3:Y:S01]  /*89a0*/  LDG.E R27, desc[UR4][R22.64+0x8] ;  /* 0x00000804161b7981 */ /* 0x0002e2000c1e1900 */
[----:B------:R-:W-:-:S05]  /*89b0*/  IMAD.X R25, R25, 0x1, R29, P4 ;  /* 0x0000000119197824 */ /* 0x000fca00020e061d */
[----:B------:R-:W4:Y:S01]  /*89c0*/  LDG.E R24, desc[UR4][R24.64+0xc] ;  /* 0x00000c0418187981 */ /* 0x000f22000c1e1900 */
[----:B------:R-:W-:Y:S01]  /*89d0*/  ISETP.GE.U32.AND P4, PT, R30, R35, PT ;  /* 0x000000231e00720c */ /* 0x000fe20003f86070 */
[----:B------:R-:W-:-:S03]  /*89e0*/  IMAD.MOV.U32 R21, RZ, RZ, RZ ;  /* 0x000000ffff157224 */ /* 0x000fc600078e00ff */
[----:B------:R-:W-:Y:S02]  /*89f0*/  SEL R20, RZ, 0xffffffff, P4 ;  /* 0xffffffffff147807 */ /* 0x000fe40002000000 */
[----:B------:R-:W-:-:S04]  /*8a00*/  @!P3 SEL R20, RZ, 0xffffffff, !P2 ;  /* 0xffffffffff14b807 */ /* 0x000fc80005000000 */
[----:B------:R-:W-:-:S04]  /*8a10*/  LOP3.LUT R20, R20, 0x1, RZ, 0xc0, !PT ;  /* 0x0000000114147812 */ /* 0x000fc800078ec0ff */
[----:B------:R-:W-:Y:S01]  /*8a20*/  ISETP.NE.U32.AND P3, PT, R20, 0x1, PT ;  /* 0x000000011400780c */ /* 0x000fe20003f65070 */
[----:B------:R-:W-:-:S05]  /*8a30*/  VIADD R26, R26, 0x4 ;  /* 0x000000041a1a7836 */ /* 0x000fca0000000000 */
[----:B-1----:R-:W-:Y:S01]  /*8a40*/  LOP3.LUT R22, R26, 0xff, RZ, 0xc0, !PT ;  /* 0x000000ff1a167812 */ /* 0x002fe200078ec0ff */
[----:B------:R-:W-:Y:S01]  /*8a50*/  VIADD R19, R19, 0x4 ;  /* 0x0000000413137836 */ /* 0x000fe20000000000 */
[----:B--2---:R-:W-:Y:S02]  /*8a60*/  @P0 SHF.L.U32 R21, R28, R9, RZ ;  /* 0x000000091c150219 */ /* 0x004fe400000006ff */
[----:B---3--:R-:W-:-:S04]  /*8a70*/  SHF.R.U32.HI R28, RZ, R12, R27 ;  /* 0x0000000cff1c7219 */ /* 0x008fc8000001161b */
[----:B------:R-:W-:-:S05]  /*8a80*/  LOP3.LUT R21, R21, R28, RZ, 0xfc, !PT ;  /* 0x0000001c15157212 */ /* 0x000fca00078efcff */
        /* <DEDUP_REMOVED lines=12> */
[----:B------:R-:W-:-:S07]  /*8b50*/  PRMT R13, R2, 0x7610, R13 ;  /* 0x00007610020d7816 */ /* 0x000fce000000000d */
.L_x_125:
[----:B------:R-:W-:-:S13]  /*8b60*/  ISETP.NE.AND P2, PT, R0, RZ, PT ;  /* 0x000000ff0000720c */ /* 0x000fda0003f45270 */
[----:B------:R-:W-:Y:S05]  /*8b70*/  @!P2 BRA `(.L_x_123) ;  /* 0x000000040090a947 */ /* 0x000fea0003800000 */
[----:B------:R-:W-:Y:S02]  /*8b80*/  PRMT R16, R6, 0x9910, RZ ;  /* 0x0000991006107816 */ /* 0x000fe400000000ff */
[----:B------:R-:W-:Y:S02]  /*8b90*/  ISETP.NE.AND P2, PT, R4, RZ, PT ;  /* 0x000000ff0400720c */ /* 0x000fe40003f45270 */
[----:B------:R-:W-:-:S13]  /*8ba0*/  ISETP.NE.AND P3, PT, R16, RZ, PT ;  /* 0x000000ff1000720c */ /* 0x000fda0003f65270 */
[----:B------:R-:W-:Y:S05]  /*8bb0*/  @!P3 BRA `(.L_x_127) ;  /* 0x0000000000f4b947 */ /* 0x000fea0003800000 */
        /* <DEDUP_REMOVED lines=16> */
[----:B---3--:R-:W-:Y:S01]  /*8cc0*/  @P3 SHF.R.U32.HI R29, RZ, R12, R25 ;  /* 0x0000000cff1d3219 */ /* 0x008fe20000011619 */
[C---:B------:R-:W-:Y:S01]  /*8cd0*/  IMAD.SHL.U32 R33, R31.reuse, 0x4, RZ ;  /* 0x000000041f217824 */ /* 0x040fe200078e00ff */
[----:B------:R-:W-:Y:S02]  /*8ce0*/  SHF.L.U64.HI R31, R31, 0x2, RZ ;  /* 0x000000021f1f7819 */ /* 0x000fe400000102ff */
[----:B--2---:R-:W-:-:S04]  /*8cf0*/  @P4 SHF.L.U32 R28, R20, R9, RZ ;  /* 0x00000009141c4219 */ /* 0x004fc800000006ff */
[----:B------:R-:W-:-:S05]  /*8d00*/  LOP3.LUT R29, R28, R29, RZ, 0xfc, !PT ;  /* 0x0000001d1c1d7212 */ /* 0x000fca00078efcff */
        /* <DEDUP_REMOVED lines=40> */
.L_x_127:
[----:B------:R-:W-:Y:S05]  /*8f90*/  @!P2 BRA `(.L_x_123) ;  /* 0x000000000088a947 */ /* 0x000fea0003800000 */
[----:B------:R-:W0:Y:S01]  /*8fa0*/  LDC.64 R24, c[0x0][0x390] ;  /* 0x0000e400ff187b82 */ /* 0x000e220000000a00 */
[----:B------:R-:W-:Y:S01]  /*8fb0*/  LOP3.LUT P2, R17, R13, 0xff, RZ, 0xc0, !PT ;  /* 0x000000ff0d117812 */ /* 0x000fe2000784c0ff */
[----:B------:R-:W4:Y:S04]  /*8fc0*/  LDG.E.64 R20, desc[UR4][R10.64+0x8] ;  /* 0x000008040a147981 */ /* 0x000f28000c1e1b00 */
[----:B0-----:R-:W2:Y:S02]  /*8fd0*/  LDG.E.U8 R16, desc[UR4][R24.64] ;  /* 0x0000000418107981 */ /* 0x001ea4000c1e1100 */
[----:B--2---:R-:W-:-:S06]  /*8fe0*/  ISETP.NE.AND P3, PT, R17, R16, PT ;  /* 0x000000101100720c */ /* 0x004fcc0003f65270 */
[----:B------:R-:W2:Y:S07]  /*8ff0*/  @P2 LDG.E.64 R16, desc[UR4][R24.64+0x8] ;  /* 0x0000080418102981 */ /* 0x000eae000c1e1b00 */
[----:B------:R-:W3:Y:S01]  /*9000*/  @P3 LDG.E.64 R22, desc[UR4][R24.64+0x8] ;  /* 0x0000080418163981 */ /* 0x000ee2000c1e1b00 */
[C---:B------:R-:W-:Y:S02]  /*9010*/  @P2 LOP3.LUT R27, R13.reuse, 0xff, RZ, 0xc0, !PT ;  /* 0x000000ff0d1b2812 */ /* 0x040fe400078ec0ff */
[----:B------:R-:W-:-:S03]  /*9020*/  @P3 LOP3.LUT R13, R13, 0xff, RZ, 0xc0, !PT ;  /* 0x000000ff0d0d3812 */ /* 0x000fc600078ec0ff */
[----:B--2---:R-:W-:Y:S01]  /*9030*/  @P2 IMAD.WIDE.U32 R16, R27, 0x4, R16 ;  /* 0x000000041b102825 */ /* 0x004fe200078e0010 */
[----:B------:R-:W-:-:S05]  /*9040*/  LOP3.LUT R27, R19, 0xff, RZ, 0xc0, !PT ;  /* 0x000000ff131b7812 */ /* 0x000fca00078ec0ff */
[----:B------:R-:W2:Y:S01]  /*9050*/  @P2 LDG.E R17, desc[UR4][R16.64+-0x4] ;  /* 0xfffffc0410112981 */ /* 0x000ea2000c1e1900 */
[----:B---3--:R-:W-:-:S06]  /*9060*/  @P3 IMAD.WIDE.U32 R22, R13, 0x4, R22 ;  /* 0x000000040d163825 */ /* 0x008fcc00078e0016 */
[----:B------:R-:W3:Y:S01]  /*9070*/  @P3 LDG.E R22, desc[UR4][R22.64] ;  /* 0x0000000416163981 */ /* 0x000ee2000c1e1900 */
[----:B----4-:R-:W-:-:S06]  /*9080*/  IMAD.WIDE.U32 R20, R27, 0x4, R20 ;  /* 0x000000041b147825 */ /* 0x010fcc00078e0014 */
[----:B------:R-:W4:Y:S01]  /*9090*/  LDG.E R21, desc[UR4][R20.64] ;  /* 0x0000000414157981 */ /* 0x000f22000c1e1900 */
[----:B------:R-:W-:Y:S02]  /*90a0*/  IMAD.MOV.U32 R13, RZ, RZ, RZ ;  /* 0x000000ffff0d7224 */ /* 0x000fe400078e00ff */
[----:B------:R-:W-:Y:S02]  /*90b0*/  IMAD.MOV.U32 R24, RZ, RZ, RZ ;  /* 0x000000ffff187224 */ /* 0x000fe400078e00ff */
[----:B------:R-:W-:Y:S01]  /*90c0*/  VIADD R19, R19, 0x1 ;  /* 0x0000000113137836 */ /* 0x000fe20000000000 */
[----:B--2---:R-:W-:Y:S02]  /*90d0*/  @P2 SHF.R.U32.HI R13, RZ, R12, R17 ;  /* 0x0000000cff0d2219 */ /* 0x004fe40000011611 */
[----:B---3--:R-:W-:-:S04]  /*90e0*/  @P3 SHF.L.U32 R24, R22, R9, RZ ;  /* 0x0000000916183219 */ /* 0x008fc800000006ff */
[----:B------:R-:W-:-:S05]  /*90f0*/  LOP3.LUT R24, R24, R13, RZ, 0xfc, !PT ;  /* 0x0000000d18187212 */ /* 0x000fca00078efcff */
[----:B----4-:R-:W-:Y:S01]  /*9100*/  IMAD.IADD R9, R21, 0x1, -R24 ;  /* 0x0000000115097824 */ /* 0x010fe200078e0a18 */
[----:B-----5:R-:W-:-:S03]  /*9110*/  LEA R12, P2, R27, R14, 0x2 ;  /* 0x0000000e1b0c7211 */ /* 0x020fc600078410ff */
        /* <DEDUP_REMOVED lines=10> */
.L_x_123:
[----:B------:R-:W-:Y:S01]  /*91c0*/  PRMT R9, R19, 0x8880, RZ ;  /* 0x0000888013097816 */ /* 0x000fe200000000ff */
[----:B------:R-:W-:Y:S01]  /*91d0*/  BSSY.RECONVERGENT B3, `(.L_x_128) ;  /* 0x0000013000037945 */ /* 0x000fe20003800200 */
[----:B------:R-:W-:Y:S02]  /*91e0*/  PRMT R20, R7, 0x8880, RZ ;  /* 0x0000888007147816 */ /* 0x000fe400000000ff */
[----:B------:R-:W-:-:S13]  /*91f0*/  ISETP.GE.OR P2, PT, R9, R18, !P0 ;  /* 0x000000120900720c */ /* 0x000fda0004746670 */
[----:B------:R-:W-:Y:S05]  /*9200*/  @P2 BRA `(.L_x_129) ;  /* 0x00000000003c2947 */ /* 0x000fea0003800000 */
.L_x_130:
[----:B------:R-:W4:Y:S01]  /*9210*/  LDG.E.64 R12, desc[UR4][R10.64+0x8] ;  /* 0x000008040a0c7981 */ /* 0x000f22000c1e1b00 */
[----:B0-----:R-:W-:-:S05]  /*9220*/  LOP3.LUT R17, R19, 0xff, RZ, 0xc0, !PT ;  /* 0x000000ff13117812 */ /* 0x001fca00078ec0ff */
[----:B----4-:R-:W-:-:S06]  /*9230*/  IMAD.WIDE.U32 R12, R17, 0x4, R12 ;  /* 0x00000004110c7825 */ /* 0x010fcc00078e000c */
[----:B------:R-:W4:Y:S01]  /*9240*/  LDG.E R12, desc[UR4][R12.64] ;  /* 0x000000040c0c7981 */ /* 0x000f22000c1e1900 */
[----:B-----5:R-:W-:-:S04]  /*9250*/  IMAD.WIDE.U32 R16, R17, 0x4, R14 ;  /* 0x0000000411107825 */ /* 0x020fc800078e000e */
[----:B------:R-:W-:-:S05]  /*9260*/  VIADD R19, R19, 0x1 ;  /* 0x0000000113137836 */ /* 0x000fca0000000000 */
[C---:B------:R-:W-:Y:S02]  /*9270*/  PRMT R21, R19.reuse, 0x8880, RZ ;  /* 0x0000888013157816 */ /* 0x040fe400000000ff */
[----:B------:R-:W-:Y:S02]  /*9280*/  PRMT R19, R19, 0x8880, RZ ;  /* 0x0000888013137816 */ /* 0x000fe400000000ff */
[----:B------:R-:W-:Y:S02]  /*9290*/  ISETP.LT.AND P3, PT, R21, R18, PT ;  /* 0x000000121500720c */ /* 0x000fe40003f61270 */
[----:B------:R-:W-:Y:S01]  /*92a0*/  PRMT R19, R19, 0x7710, RZ ;  /* 0x0000771013137816 */ /* 0x000fe200000000ff */
[C---:B----4-:R-:W-:Y:S01]  /*92b0*/  VIADD R9, R12.reuse, 0xffffffff ;  /* 0xffffffff0c097836 */ /* 0x050fe20000000000 */
[----:B------:R-:W-:-:S04]  /*92c0*/  ISETP.NE.AND P2, PT, R12, RZ, PT ;  /* 0x000000ff0c00720c */ /* 0x000fc80003f45270 */
[----:B------:R0:W-:Y:S01]  /*92d0*/  STG.E desc[UR4][R16.64], R9 ;  /* 0x0000000910007986 */ /* 0x0001e2000c101904 */
[----:B------:R-:W-:-:S08]  /*92e0*/  PLOP3.LUT P0, PT, P2, PT, PT, 0x8, 0x80 ;  /* 0x000000000080781c */ /* 0x000fd0000170e170 */
[----:B------:R-:W-:Y:S05]  /*92f0*/  @!P2 BRA P3, `(.L_x_130) ;  /* 0xfffffffc00c4a947 */ /* 0x000fea000183ffff */
.L_x_129:
[----:B------:R-:W-:Y:S05]  /*9300*/  BSYNC.RECONVERGENT B3 ;  /* 0x0000000000037941 */ /* 0x000fea0003800200 */
.L_x_128:
[----:B0-----:R-:W-:Y:S01]  /*9310*/  PRMT R9, R19, 0x8880, RZ ;  /* 0x0000888013097816 */ /* 0x001fe200000000ff */
[----:B------:R-:W-:Y:S03]  /*9320*/  BSSY.RECONVERGENT B3, `(.L_x_131) ;  /* 0x000000e000037945 */ /* 0x000fe60003800200 */
[----:B------:R-:W-:-:S13]  /*9330*/  ISETP.LT.OR P0, PT, R9, R20, P0 ;  /* 0x000000140900720c */ /* 0x000fda0000701670 */
[----:B------:R-:W-:Y:S05]  /*9340*/  @P0 BRA `(.L_x_132) ;  /* 0x00000000002c0947 */ /* 0x000fea0003800000 */
.L_x_133:
[----:B------:R-:W-:Y:S01]  /*9350*/  VIADD R9, R19, 0xffffffff ;  /* 0xffffffff13097836 */ /* 0x000fe20000000000 */
[----:B0-----:R-:W4:Y:S04]  /*9360*/  LDG.E.64 R16, desc[UR4][R10.64+0x8] ;  /* 0x000008040a107981 */ /* 0x001f28000c1e1b00 */
[----:B------:R-:W-:-:S05]  /*9370*/  LOP3.LUT R21, R9, 0xff, RZ, 0xc0, !PT ;  /* 0x000000ff09157812 */ /* 0x000fca00078ec0ff */
[----:B-----5:R-:W-:-:S06]  /*9380*/  IMAD.WIDE.U32 R12, R21, 0x4, R14 ;  /* 0x00000004150c7825 */ /* 0x020fcc00078e000e */
[----:B------:R-:W2:Y:S01]  /*9390*/  LDG.E R13, desc[UR4][R12.64] ;  /* 0x000000040c0d7981 */ /* 0x000ea2000c1e1900 */
[----:B------:R-:W-:-:S04]  /*93a0*/  PRMT R19, R19, 0x8880, RZ ;  /* 0x0000888013137816 */ /* 0x000fc800000000ff */
[----:B------:R-:W-:Y:S02]  /*93b0*/  ISETP.GT.AND P0, PT, R19, R20, PT ;  /* 0x000000141300720c */ /* 0x000fe40003f04270 */
[----:B------:R-:W-:Y:S01]  /*93c0*/  PRMT R19, R9, 0x7610, R19 ;  /* 0x0000761009137816 */ /* 0x000fe20000000013 */
[----:B----4-:R-:W-:-:S05]  /*93d0*/  IMAD.WIDE.U32 R16, R21, 0x4, R16 ;  /* 0x0000000415107825 */ /* 0x010fca00078e0010 */
[----:B--2---:R0:W-:Y:S05]  /*93e0*/  STG.E desc[UR4][R16.64], R13 ;  /* 0x0000000d10007986 */ /* 0x0041ea000c101904 */
[----:B------:R-:W-:Y:S05]  /*93f0*/  @P0 BRA `(.L_x_133) ;  /* 0xfffffffc00d40947 */ /* 0x000fea000383ffff */
.L_x_132:
[----:B------:R-:W-:Y:S05]  /*9400*/  BSYNC.RECONVERGENT B3 ;  /* 0x0000000000037941 */ /* 0x000fea0003800200 */
.L_x_131:
[----:B------:R-:W-:Y:S05]  /*9410*/  @P1 BRA `(.L_x_134) ;  /* 0xffffffe000ac1947 */ /* 0x000fea000383ffff */
[----:B------:R-:W-:-:S04]  /*9420*/  PRMT R7, R7, 0x8880, RZ ;  /* 0x0000888007077816 */ /* 0x000fc800000000ff */
[----:B------:R-:W-:-:S13]  /*9430*/  ISETP.GT.AND P0, PT, R7, 0x1, PT ;  /* 0x000000010700780c */ /* 0x000fda0003f04270 */
[----:B------:R-:W-:Y:S05]  /*9440*/  @P0 BRA `(.L_x_135) ;  /* 0xffffffe000900947 */ /* 0x000fea000383ffff */
[----:B------:R-:W-:Y:S05]  /*9450*/  BSYNC.RECONVERGENT B2 ;  /* 0x0000000000027941 */ /* 0x000fea0003800200 */
.L_x_119:
[----:B------:R1:W5:Y:S02]  /*9460*/  LDG.E.U8 R6, desc[UR4][R10.64] ;  /* 0x000000040a067981 */ /* 0x000364000c1e1100 */
.L_x_118:
[----:B------:R-:W-:Y:S05]  /*9470*/  BSYNC.RECONVERGENT B1 ;  /* 0x0000000000017941 */ /* 0x000fea0003800200 */
.L_x_117:
[----:B-----5:R-:W-:-:S04]  /*9480*/  PRMT R0, R6, 0x8880, RZ ;  /* 0x0000888006007816 */ /* 0x020fc800000000ff */
[----:B------:R-:W-:-:S13]  /*9490*/  ISETP.GE.AND P0, PT, R0, 0x1, PT ;  /* 0x000000010000780c */ /* 0x000fda0003f06270 */
[----:B------:R-:W-:Y:S05]  /*94a0*/  @!P0 EXIT ;  /* 0x000000000000894d */ /* 0x000fea0003800000 */
[----:B------:R4:W5:Y:S02]  /*94b0*/  LDG.E.64 R2, desc[UR4][R10.64+0x8] ;  /* 0x000008040a027981 */ /* 0x000964000c1e1b00 */
.L_x_136:
[----:B------:R-:W-:-:S05]  /*94c0*/  LOP3.LUT R5, R6, 0xff, RZ, 0xc0, !PT ;  /* 0x000000ff06057812 */ /* 0x000fca00078ec0ff */
[----:B-----5:R-:W-:-:S06]  /*94d0*/  IMAD.WIDE.U32 R4, R5, 0x4, R2 ;  /* 0x0000000405047825 */ /* 0x020fcc00078e0002 */
[----:B------:R-:W2:Y:S02]  /*94e0*/  LDG.E R4, desc[UR4][R4.64+-0x4] ;  /* 0xfffffc0404047981 */ /* 0x000ea4000c1e1900 */
[----:B--2---:R-:W-:-:S13]  /*94f0*/  ISETP.NE.AND P0, PT, R4, RZ, PT ;  /* 0x000000ff0400720c */ /* 0x004fda0003f05270 */
[----:B------:R-:W-:Y:S05]  /*9500*/  @P0 EXIT ;  /* 0x000000000000094d */ /* 0x000fea0003800000 */
[C---:B------:R-:W-:Y:S01]  /*9510*/  VIADD R5, R6.reuse, 0xffffffff ;  /* 0xffffffff06057836 */ /* 0x040fe20000000000 */
[----:B------:R-:W-:-:S04]  /*9520*/  LOP3.LUT R6, R6, 0xff, RZ, 0xc0, !PT ;  /* 0x000000ff06067812 */ /* 0x000fc800078ec0ff */
[----:B------:R2:W-:Y:S01]  /*9530*/  STG.E.U8 desc[UR4][R10.64], R5 ;  /* 0x000000050a007986 */ /* 0x0005e2000c101104 */
[----:B------:R-:W-:Y:S02]  /*9540*/  ISETP.GT.U32.AND P0, PT, R6, 0x1, PT ;  /* 0x000000010600780c */ /* 0x000fe40003f04070 */
[----:B------:R-:W-:-:S11]  /*9550*/  PRMT R6, R5, 0x7610, R6 ;  /* 0x0000761005067816 */ /* 0x000fd60000000006 */
[----:B--2---:R-:W-:Y:S05]  /*9560*/  @P0 BRA `(.L_x_136) ;  /* 0xfffffffc00d40947 */ /* 0x004fea000383ffff */
[----:B------:R-:W-:Y:S05]  /*9570*/  EXIT ;  /* 0x000000000000794d */ /* 0x000fea0003800000 */
.L_x_137:
[----:B------:R-:W-:-:S00]  /*9580*/  BRA `(.L_x_137) ;  /* 0xfffffffc00fc7947 */ /* 0x000fc0000383ffff */
[----:B------:R-:W-:-:S00]  /*9590*/  NOP ;  /* 0x0000000000007918 */ /* 0x000fc00000000000 */
        /* <DEDUP_REMOVED lines=14> */
.L_x_381:


//--------------------- .text._Z9kernelenkP3bigS0_S0_S0_S0_S0_S0_S0_ --------------------------
	.section	.text._Z9kernelenkP3bigS0_S0_S0_S0_S0_S0_S0_,"ax",@progbits
	.align	128
        .global         _Z9kernelenkP3bigS0_S0_S0_S0_S0_S0_S0_
        .type           _Z9kernelenkP3bigS0_S0_S0_S0_S0_S0_S0_,@function
        .size           _Z9kernelenkP3bigS0_S0_S0_S0_S0_S0_S0_,(.L_x_382 - _Z9kernelenkP3bigS0_S0_S0_S0_S0_S0_S0_)
        .other          _Z9kernelenkP3bigS0_S0_S0_S0_S0_S0_S0_,@"STO_CUDA_ENTRY STV_DEFAULT"
_Z9kernelenkP3bigS0_S0_S0_S0_S0_S0_S0_:
.text._Z9kernelenkP3bigS0_S0_S0_S0_S0_S0_S0_:
[----:B------:R-:W-:Y:S01]  /*0000*/  LDC R1, c[0x0][0x37c] ;  /* 0x0000df00ff017b82 */ /* 0x000fe20000000800 */
[----:B------:R-:W0:Y:S07]  /*0010*/  S2R R16, SR_TID.X ;  /* 0x0000000000107919 */ /* 0x000e2e0000002100 */
[----:B------:R-:W0:Y:S01]  /*0020*/  S2UR UR6, SR_CTAID.X ;  /* 0x00000000000679c3 */ /* 0x000e220000002500 */
[----:B------:R-:W1:Y:S07]  /*0030*/  LDCU.64 UR4, c[0x0][0x358] ;  /* 0x00006b00ff0477ac */ /* 0x000e6e0008000a00 */
[----:B------:R-:W0:Y:S08]  /*0040*/  LDC R3, c[0x0][0x360] ;  /* 0x0000d800ff037b82 */ /* 0x000e300000000800 */
[----:B------:R-:W2:Y:S08]  /*0050*/  LDC.64 R10, c[0x0][0x3a8] ;  /* 0x0000ea00ff0a7b82 */ /* 0x000eb00000000a00 */
[----:B------:R-:W3:Y:S01]  /*0060*/  LDC.64 R18, c[0x0][0x3b0] ;  /* 0x0000ec00ff127b82 */ /* 0x000ee20000000a00 */
[----:B0-----:R-:W-:-:S07]  /*0070*/  IMAD R16, R3, UR6, R16 ;  /* 0x0000000603107c24 */ /* 0x001fce000f8e0210 */
[----:B------:R-:W0:Y:S01]  /*0080*/  LDC.64 R12, c[0x0][0x388] ;  /* 0x0000e200ff0c7b82 */ /* 0x000e220000000a00 */
[----:B------:R-:W-:-:S04]  /*0090*/  IMAD.SHL.U32 R3, R16, 0x2, RZ ;  /* 0x0000000210037824 */ /* 0x000fc800078e00ff */
[----:B--2---:R-:W-:-:S03]  /*00a0*/  IMAD.WIDE R10, R3, 0x10, R10 ;  /* 0x00000010030a7825 */ /* 0x004fc600078e020a */
[----:B------:R-:W2:Y:S02]  /*00b0*/  LDC.64 R14, c[0x0][0x380] ;  /* 0x0000e000ff0e7b82 */ /* 0x000ea40000000a00 */
[----:B-1----:R-:W4:Y:S01]  /*00c0*/  LDG.E.64 R2, desc[UR4][R10.64+0x8] ;  /* 0x000008040a027981 */ /* 0x002f22000c1e1b00 */
[----:B------:R-:W-:Y:S02]  /*00d0*/  IMAD.MOV.U32 R5, RZ, RZ, 0x1 ;  /* 0x00000001ff057424 */ /* 0x000fe400078e00ff */
[----:B---3--:R-:W-:-:S04]  /*00e0*/  IMAD.WIDE R18, R16, 0x10, R18 ;  /* 0x0000001010127825 */ /* 0x008fc800078e0212 */
[----:B------:R-:W-:Y:S02]  /*00f0*/  IMAD.MOV.U32 R9, RZ, RZ, 0x1 ;  /* 0x00000001ff097424 */ /* 0x000fe400078e00ff */
[----:B------:R-:W5:Y:S01]  /*0100*/  LDG.E.64 R18, desc[UR4][R18.64+0x8] ;  /* 0x0000080412127981 */ /* 0x000f62000c1e1b00 */
[----:B0-----:R-:W-:-:S03]  /*0110*/  IMAD.WIDE R12, R16, 0x10, R12 ;  /* 0x00000010100c7825 */ /* 0x001fc600078e020c */
[----:B------:R0:W-:Y:S04]  /*0120*/  STG.E.U8 desc[UR4][R10.64], R5 ;  /* 0x000000050a007986 */ /* 0x0001e8000c101104 */
[----:B----4-:R1:W-:Y:S04]  /*0130*/  STG.E desc[UR4][R2.64], R9 ;  /* 0x0000000902007986 */ /* 0x0103e8000c101904 */
[----:B------:R-:W3:Y:S04]  /*0140*/  LDG.E.S8 R7, desc[UR4][R12.64] ;  /* 0x000000040c077981 */ /* 0x000ee8000c1e1300 */
[----:B0-----:R-:W3:Y:S01]  /*0150*/  LDG.E.64 R4, desc[UR4][R12.64+0x8] ;  /* 0x000008040c047981 */ /* 0x001ee2000c1e1b00 */
[----:B-1----:R-:W0:Y:S01]  /*0160*/  LDC.64 R2, c[0x0][0x3b8] ;  /* 0x0000ee00ff027b82 */ /* 0x002e220000000a00 */
[----:B---3--:R-:W-:-:S06]  /*0170*/  IMAD.WIDE R4, R7, 0x4, R4 ;  /* 0x0000000407047825 */ /* 0x008fcc00078e0204 */
[----:B------:R-:W3:Y:S01]  /*0180*/  LDG.E R4, desc[UR4][R4.64+-0x4] ;  /* 0xfffffc0404047981 */ /* 0x000ee2000c1e1900 */
[----:B------:R-:W-:Y:S01]  /*0190*/  BSSY.RECONVERGENT B0, `(.L_x_138) ;  /* 0x00006fc000007945 */ /* 0x000fe20003800200 */
[----:B--2---:R-:W-:-:S04]  /*01a0*/  IMAD.WIDE R14, R16, 0x10, R14 ;  /* 0x00000010100e7825 */ /* 0x004fc800078e020e */
        /* <DEDUP_REMOVED lines=11> */
[----:B------:R-:W-:-:S13]  /*0260*/  ISETP.GE.AND P0, PT, R4, 0x1, PT ;  /* 0x000000010400780c */ /* 0x000fda0003f06270 */
[----:B------:R-:W-:Y:S05]  /*0270*/  @!P0 BRA `(.L_x_139) ;  /* 0x0000006c00b48947 */ /* 0x000fea0003800000 */
[----:B------:R0:W5:Y:S02]  /*0280*/  LDG.E.U8 R29, desc[UR4][R10.64] ;  /* 0x000000040a1d7981 */ /* 0x000164000c1e1100 */
.L_x_234:
[C---:B0-2--5:R-:W-:Y:S01]  /*0290*/  LOP3.LUT P0, R22, R29.reuse, 0xff, RZ, 0xc0, !PT ;  /* 0x000000ff1d167812 */ /* 0x065fe2000780c0ff */
[----:B------:R-:W-:Y:S01]  /*02a0*/  BSSY.RECONVERGENT B1, `(.L_x_140) ;  /* 0x00000ce000017945 */ /* 0x000fe20003800200 */
[----:B------:R-:W-:-:S11]  /*02b0*/  PRMT R2, R29, 0x7610, R2 ;  /* 0x000076101d027816 */ /* 0x000fd60000000002 */
[----:B-1----:R1:W-:Y:S01]  /*02c0*/  @!P0 STG.E.U8 desc[UR4][R16.64], RZ ;  /* 0x000000ff10008986 */ /* 0x0023e2000c101104 */
[----:B------:R-:W-:Y:S01]  /*02d0*/  @!P0 PRMT R29, RZ, 0x7610, R29 ;  /* 0x00007610ff1d8816 */ /* 0x000fe2000000001d */
[----:B---34-:R-:W-:Y:S06]  /*02e0*/  @!P0 BRA `(.L_x_141) ;  /* 0x0000000c00248947 */ /* 0x018fec0003800000 */
[----:B------:R-:W-:Y:S01]  /*02f0*/  IMAD.SHL.U32 R5, R2, 0x2, RZ ;  /* 0x0000000202057824 */ /* 0x000fe200078e00ff */
[----:B------:R-:W-:Y:S04]  /*0300*/  BSSY.RECONVERGENT B2, `(.L_x_142) ;  /* 0x0000029000027945 */ /* 0x000fe80003800200 */
[----:B------:R2:W-:Y:S01]  /*0310*/  STG.E.U8 desc[UR4][R16.64], R5 ;  /* 0x0000000510007986 */ /* 0x0005e2000c101104 */
[----:B------:R-:W-:-:S04]  /*0320*/  PRMT R3, R5, 0x8880, RZ ;  /* 0x0000888005037816 */ /* 0x000fc800000000ff */
[----:B------:R-:W-:-:S13]  /*0330*/  ISETP.GE.AND P0, PT, R3, 0x1, PT ;  /* 0x000000010300780c */ /* 0x000fda0003f06270 */
[----:B--2---:R-:W-:Y:S05]  /*0340*/  @!P0 BRA `(.L_x_143) ;  /* 0x0000000000908947 */ /* 0x004fea0003800000 */
        /* <DEDUP_REMOVED lines=10> */
.L_x_146:
[----:B------:R-:W2:Y:S01]  /*03f0*/  LDG.E.64 R4, desc[UR4][R16.64+0x8] ;  /* 0x0000080410047981 */ /* 0x000ea2000c1e1b00 */
[----:B------:R-:W-:-:S05]  /*0400*/  LOP3.LUT R25, R23, 0xff, RZ, 0xc0, !PT ;  /* 0x000000ff17197812 */ /* 0x000fca00078ec0ff */
[----:B--2---:R-:W-:-:S05]  /*0410*/  IMAD.WIDE.U32 R4, R25, 0x4, R4 ;  /* 0x0000000419047825 */ /* 0x004fca00078e0004 */
[----:B------:R2:W-:Y:S04]  /*0420*/  STG.E desc[UR4][R4.64], RZ ;  /* 0x000000ff04007986 */ /* 0x0005e8000c101904 */
[----:B---3--:R-:W3:Y:S02]  /*0430*/  LDG.E.64 R6, desc[UR4][R16.64+0x8] ;  /* 0x0000080410067981 */ /* 0x008ee4000c1e1b00 */
[----:B---3--:R-:W-:-:S05]  /*0440*/  IMAD.WIDE.U32 R6, R25, 0x4, R6 ;  /* 0x0000000419067825 */ /* 0x008fca00078e0006 */
[----:B------:R3:W-:Y:S04]  /*0450*/  STG.E desc[UR4][R6.64+0x4], RZ ;  /* 0x000004ff06007986 */ /* 0x0007e8000c101904 */
[----:B------:R-:W4:Y:S02]  /*0460*/  LDG.E.64 R8, desc[UR4][R16.64+0x8] ;  /* 0x0000080410087981 */ /* 0x000f24000c1e1b00 */
[----:B----4-:R-:W-:-:S05]  /*0470*/  IMAD.WIDE.U32 R8, R25, 0x4, R8 ;  /* 0x0000000419087825 */ /* 0x010fca00078e0008 */
[----:B------:R3:W-:Y:S04]  /*0480*/  STG.E desc[UR4][R8.64+0x8], RZ ;  /* 0x000008ff08007986 */ /* 0x0007e8000c101904 */
[----:B------:R-:W4:Y:S01]  /*0490*/  LDG.E.64 R20, desc[UR4][R16.64+0x8] ;  /* 0x0000080410147981 */ /* 0x000f22000c1e1b00 */
[----:B------:R-:W-:-:S05]  /*04a0*/  VIADD R23, R23, 0x4 ;  /* 0x0000000417177836 */ /* 0x000fca0000000000 */
[----:B--2---:R-:W-:-:S04]  /*04b0*/  LOP3.LUT R4, R23, 0xff, RZ, 0xc0, !PT ;  /* 0x000000ff17047812 */ /* 0x004fc800078ec0ff */
[----:B------:R-:W-:Y:S01]  /*04c0*/  ISETP.NE.AND P0, PT, R4, R27, PT ;  /* 0x0000001b0400720c */ /* 0x000fe20003f05270 */
[----:B----4-:R-:W-:-:S05]  /*04d0*/  IMAD.WIDE.U32 R20, R25, 0x4, R20 ;  /* 0x0000000419147825 */ /* 0x010fca00078e0014 */
[----:B------:R3:W-:Y:S07]  /*04e0*/  STG.E desc[UR4][R20.64+0xc], RZ ;  /* 0x00000cff14007986 */ /* 0x0007ee000c101904 */
[----:B------:R-:W-:Y:S05]  /*04f0*/  @P0 BRA `(.L_x_146) ;  /* 0xfffffffc00bc0947 */ /* 0x000fea000383ffff */
.L_x_145:
[----:B------:R-:W-:Y:S05]  /*0500*/  BSYNC.RECONVERGENT B3 ;  /* 0x0000000000037941 */ /* 0x000fea0003800200 */
.L_x_144:
[----:B------:R-:W-:Y:S05]  /*0510*/  @P1 BRA `(.L_x_143) ;  /* 0x00000000001c1947 */ /* 0x000fea0003800000 */
[----:B------:R-:W2:Y:S01]  /*0520*/  LDG.E.64 R4, desc[UR4][R16.64+0x8] ;  /* 0x0000080410047981 */ /* 0x000ea2000c1e1b00 */
[----:B------:R-:W-:-:S05]  /*0530*/  LOP3.LUT R3, R3, 0xffff, RZ, 0xc0, !PT ;  /* 0x0000ffff03037812 */ /* 0x000fca00078ec0ff */
[----:B--2---:R-:W-:-:S05]  /*0540*/  IMAD.WIDE.U32 R4, R3, 0x4, R4 ;  /* 0x0000000403047825 */ /* 0x004fca00078e0004 */
[----:B------:R2:W-:Y:S04]  /*0550*/  STG.E desc[UR4][R4.64], RZ ;  /* 0x000000ff04007986 */ /* 0x0005e8000c101904 */
[----:B---3--:R-:W3:Y:S02]  /*0560*/  LDG.E.64 R6, desc[UR4][R16.64+0x8] ;  /* 0x0000080410067981 */ /* 0x008ee4000c1e1b00 */
[----:B---3--:R-:W-:-:S05]  /*0570*/  IMAD.WIDE.U32 R6, R3, 0x4, R6 ;  /* 0x0000000403067825 */ /* 0x008fca00078e0006 */
[----:B------:R2:W-:Y:S02]  /*0580*/  STG.E desc[UR4][R6.64+0x4], RZ ;  /* 0x000004ff06007986 */ /* 0x0005e4000c101904 */
.L_x_143:
[----:B------:R-:W-:Y:S05]  /*0590*/  BSYNC.RECONVERGENT B2 ;  /* 0x0000000000027941 */ /* 0x000fea0003800200 */
.L_x_142:
[----:B------:R-:W-:Y:S01]  /*05a0*/  PRMT R3, R2, 0x8880, RZ ;  /* 0x0000888002037816 */ /* 0x000fe200000000ff */
[----:B------:R-:W-:Y:S03]  /*05b0*/  BSSY.RECONVERGENT B2, `(.L_x_147) ;  /* 0x0000093000027945 */ /* 0x000fe60003800200 */
[----:B------:R-:W-:-:S13]  /*05c0*/  ISETP.GE.AND P0, PT, R3, 0x1, PT ;  /* 0x000000010300780c */ /* 0x000fda0003f06270 */
[----:B------:R-:W-:Y:S05]  /*05d0*/  @!P0 BRA `(.L_x_148) ;  /* 0x0000000800408947 */ /* 0x000fea0003800000 */
[----:B------:R-:W-:Y:S02]  /*05e0*/  ISETP.GE.U32.AND P0, PT, R22, 0x4, PT ;  /* 0x000000041600780c */ /* 0x000fe40003f06070 */
[----:B------:R-:W-:-:S11]  /*05f0*/  PRMT R3, RZ, 0x7610, R3 ;  /* 0x00007610ff037816 */ /* 0x000fd60000000003 */
.L_x_156:
[----:B--2---:R-:W2:Y:S01]  /*0600*/  LDG.E.64 R4, desc[UR4][R10.64+0x8] ;  /* 0x000008040a047981 */ /* 0x004ea2000c1e1b00 */
[----:B---3--:R-:W-:-:S05]  /*0610*/  LOP3.LUT R7, R3, 0xff, RZ, 0xc0, !PT ;  /* 0x000000ff03077812 */ /* 0x008fca00078ec0ff */
[----:B--2---:R-:W-:-:S06]  /*0620*/  IMAD.WIDE.U32 R4, R7, 0x4, R4 ;  /* 0x0000000407047825 */ /* 0x004fcc00078e0004 */
        /* <DEDUP_REMOVED lines=11> */
.L_x_153:
[----:B--2---:R-:W2:Y:S04]  /*06e0*/  LDG.E.64 R20, desc[UR4][R10.64+0x8] ;  /* 0x000008040a147981 */ /* 0x004ea8000c1e1b00 */
        /* <DEDUP_REMOVED lines=13> */
[----:B------:R-:W3:Y:S04]  /*07c0*/  LDG.E.64 R8, desc[UR4][R10.64+0x8] ;  /* 0x000008040a087981 */ /* 0x000ee8000c1e1b00 */
[----:B------:R-:W4:Y:S01]  /*07d0*/  LDG.E.64 R26, desc[UR4][R16.64+0x8] ;  /* 0x00000804101a7981 */ /* 0x000f22000c1e1b00 */
[----:B---3--:R-:W-:-:S04]  /*07e0*/  IMAD.WIDE.U32 R24, R5, 0x4, R8 ;  /* 0x0000000405187825 */ /* 0x008fc800078e0008 */
[----:B----4-:R-:W-:Y:S02]  /*07f0*/  IMAD.WIDE.U32 R8, R7, 0x4, R26 ;  /* 0x0000000407087825 */ /* 0x010fe400078e001a */
[----:B------:R-:W3:Y:S04]  /*0800*/  LDG.E R25, desc[UR4][R24.64+0x4] ;  /* 0x0000040418197981 */ /* 0x000ee8000c1e1900 */
[----:B------:R-:W3:Y:S02]  /*0810*/  LDG.E R22, desc[UR4][R8.64+0x4] ;  /* 0x0000040408167981 */ /* 0x000ee4000c1e1900 */
[----:B---3--:R-:W-:-:S04]  /*0820*/  IMAD R22, R4, R25, R22 ;  /* 0x0000001904167224 */ /* 0x008fc800078e0216 */
[----:B------:R-:W-:Y:S02]  /*0830*/  VIADD R23, R22, 0x1 ;  /* 0x0000000116177836 */ /* 0x000fe40000000000 */
[----:B------:R-:W-:-:S05]  /*0840*/  @P1 IMAD.MOV R23, RZ, RZ, R22 ;  /* 0x000000ffff171224 */ /* 0x000fca00078e0216 */
[----:B------:R-:W-:-:S04]  /*0850*/  ISETP.NE.AND P1, PT, R23, -0x1, PT ;  /* 0xffffffff1700780c */ /* 0x000fc80003f25270 */
[----:B--2---:R-:W-:-:S05]  /*0860*/  SEL R29, R23, RZ, P1 ;  /* 0x000000ff171d7207 */ /* 0x004fca0000800000 */
        /* <DEDUP_REMOVED lines=11> */
[----:B------:R-:W-:-:S05]  /*0920*/  SEL R27, R25, RZ, P1 ;  /* 0x000000ff191b7207 */ /* 0x000fca0000800000 */
[----:B------:R3:W-:Y:S04]  /*0930*/  STG.E desc[UR4][R20.64+0x8], R27 ;  /* 0x0000081b14007986 */ /* 0x0007e8000c101904 */
[----:B--2---:R-:W2:Y:S04]  /*0940*/  LDG.E.64 R8, desc[UR4][R10.64+0x8] ;  /* 0x000008040a087981 */ /* 0x004ea8000c1e1b00 */
[----:B------:R-:W4:Y:S01]  /*0950*/  LDG.E.64 R24, desc[UR4][R16.64+0x8] ;  /* 0x0000080410187981 */ /* 0x000f22000c1e1b00 */
[----:B--2---:R-:W-:-:S04]  /*0960*/  IMAD.WIDE.U32 R8, R5, 0x4, R8 ;  /* 0x0000000405087825 */ /* 0x004fc800078e0008 */
[----:B----4-:R-:W-:Y:S02]  /*0970*/  IMAD.WIDE.U32 R24, R7, 0x4, R24 ;  /* 0x0000000407187825 */ /* 0x010fe400078e0018 */
[----:B------:R-:W2:Y:S04]  /*0980*/  LDG.E R9, desc[UR4][R8.64+0xc] ;  /* 0x00000c0408097981 */ /* 0x000ea8000c1e1900 */
[----:B------:R-:W2:Y:S01]  /*0990*/  LDG.E R5, desc[UR4][R24.64+0xc] ;  /* 0x00000c0418057981 */ /* 0x000ea2000c1e1900 */
[----:B------:R-:W-:Y:S01]  /*09a0*/  VIADD R6, R6, 0x4 ;  /* 0x0000000406067836 */ /* 0x000fe20000000000 */
[----:B---3--:R-:W-:Y:S01]  /*09b0*/  LOP3.LUT R20, R2, 0x7c, RZ, 0xc0, !PT ;  /* 0x0000007c02147812 */ /* 0x008fe200078ec0ff */
        /* <DEDUP_REMOVED lines=11> */
.L_x_152:
[----:B------:R-:W-:Y:S05]  /*0a70*/  BSYNC.RECONVERGENT B4 ;  /* 0x0000000000047941 */ /* 0x000fea0003800200 */
.L_x_151:
[----:B--2---:R-:W-:Y:S01]  /*0a80*/  LOP3.LUT P1, R24, R2, 0x3, RZ, 0xc0, !PT ;  /* 0x0000000302187812 */ /* 0x004fe2000782c0ff */
[----:B------:R-:W-:-:S12]  /*0a90*/  BSSY.RECONVERGENT B4, `(.L_x_154) ;  /* 0x0000037000047945 */ /* 0x000fd80003800200 */
[----:B------:R-:W-:Y:S05]  /*0aa0*/  @!P1 BRA `(.L_x_155) ;  /* 0x0000000000d49947 */ /* 0x000fea0003800000 */
[----:B------:R-:W2:Y:S04]  /*0ab0*/  LDG.E.64 R6, desc[UR4][R10.64+0x8] ;  /* 0x000008040a067981 */ /* 0x000ea8000c1e1b00 */
        /* <DEDUP_REMOVED lines=15> */
[----:B------:R-:W3:Y:S04]  /*0bb0*/  LDG.E.64 R22, desc[UR4][R10.64+0x8] ;  /* 0x000008040a167981 */ /* 0x000ee8000c1e1b00 */
[----:B--2---:R-:W2:Y:S01]  /*0bc0*/  LDG.E.64 R8, desc[UR4][R16.64+0x8] ;  /* 0x0000080410087981 */ /* 0x004ea2000c1e1b00 */
[----:B------:R-:W-:Y:S01]  /*0bd0*/  LOP3.LUT R6, R3, 0xff, RZ, 0xc0, !PT ;  /* 0x000000ff03067812 */ /* 0x000fe200078ec0ff */
[----:B------:R-:W-:-:S03]  /*0be0*/  IMAD.SHL.U32 R20, R5, 0x4, RZ ;  /* 0x0000000405147824 */ /* 0x000fc600078e00ff */
[----:B------:R-:W-:Y:S02]  /*0bf0*/  IADD3 R6, P1, PT, R6, R5, RZ ;  /* 0x0000000506067210 */ /* 0x000fe40007f3e0ff */
[----:B------:R-:W-:-:S03]  /*0c00*/  SHF.R.U32.HI R5, RZ, 0x1e, R5 ;  /* 0x0000001eff057819 */ /* 0x000fc60000011605 */
[----:B------:R-:W-:Y:S02]  /*0c10*/  IMAD.X R21, RZ, RZ, RZ, P1 ;  /* 0x000000ffff157224 */ /* 0x000fe400008e06ff */
[----:B------:R-:W-:-:S03]  /*0c20*/  IMAD.SHL.U32 R7, R6, 0x4, RZ ;  /* 0x0000000406077824 */ /* 0x000fc600078e00ff */
[----:B------:R-:W-:Y:S02]  /*0c30*/  SHF.L.U64.HI R6, R6, 0x2, R21 ;  /* 0x0000000206067819 */ /* 0x000fe40000010215 */
[----:B---3--:R-:W-:Y:S02]  /*0c40*/  IADD3 R22, P1, PT, R22, R20, RZ ;  /* 0x0000001416167210 */ /* 0x008fe40007f3e0ff */
[----:B--2---:R-:W-:-:S03]  /*0c50*/  IADD3 R8, P2, PT, R8, R7, RZ ;  /* 0x0000000708087210 */ /* 0x004fc60007f5e0ff */
        /* <DEDUP_REMOVED lines=12> */
[----:B------:R-:W4:Y:S01]  /*0d20*/  @P1 LDG.E.64 R26, desc[UR4][R16.64+0x8] ;  /* 0x00000804101a1981 */ /* 0x000f22000c1e1b00 */
[----:B--2---:R-:W-:Y:S02]  /*0d30*/  @P1 IADD3 R22, P2, PT, R24, R20, RZ ;  /* 0x0000001418161210 */ /* 0x004fe40007f5e0ff */
[----:B----4-:R-:W-:-:S03]  /*0d40*/  @P1 IADD3 R20, P3, PT, R26, R7, RZ ;  /* 0x000000071a141210 */ /* 0x010fc60007f7e0ff */
        /* <DEDUP_REMOVED lines=11> */
.L_x_155:
[----:B------:R-:W-:Y:S05]  /*0e00*/  BSYNC.RECONVERGENT B4 ;  /* 0x0000000000047941 */ /* 0x000fea0003800200 */
.L_x_154:
[----:B---3--:R-:W3:Y:S01]  /*0e10*/  LDG.E.64 R4, desc[UR4][R16.64+0x8] ;  /* 0x0000080410047981 */ /* 0x008ee2000c1e1b00 */
[----:B--2---:R-:W-:-:S05]  /*0e20*/  IMAD.IADD R6, R3, 0x1, R2 ;  /* 0x0000000103067824 */ /* 0x004fca00078e0202 */
[----:B------:R-:W-:-:S05]  /*0e30*/  LOP3.LUT R7, R6, 0xff, RZ, 0xc0, !PT ;  /* 0x000000ff06077812 */ /* 0x000fca00078ec0ff */
[----:B---3--:R-:W-:-:S05]  /*0e40*/  IMAD.WIDE.U32 R4, R7, 0x4, R4 ;  /* 0x0000000407047825 */ /* 0x008fca00078e0004 */
[----:B------:R2:W-:Y:S02]  /*0e50*/  STG.E desc[UR4][R4.64], RZ ;  /* 0x000000ff04007986 */ /* 0x0005e4000c101904 */
.L_x_150:
[----:B------:R-:W-:Y:S05]  /*0e60*/  BSYNC.RECONVERGENT B3 ;  /* 0x0000000000037941 */ /* 0x000fea0003800200 */
.L_x_149:
[----:B------:R-:W-:Y:S01]  /*0e70*/  VIADD R3, R3, 0x1 ;  /* 0x0000000103037836 */ /* 0x000fe20000000000 */
[----:B--2---:R-:W-:-:S04]  /*0e80*/  PRMT R5, R2, 0x8880, RZ ;  /* 0x0000888002057816 */ /* 0x004fc800000000ff */
[C---:B------:R-:W-:Y:S02]  /*0e90*/  PRMT R4, R3.reuse, 0x8880, RZ ;  /* 0x0000888003047816 */ /* 0x040fe400000000ff */
[----:B------:R-:W-:Y:S02]  /*0ea0*/  PRMT R3, R3, 0x8880, RZ ;  /* 0x0000888003037816 */ /* 0x000fe400000000ff */
[----:B------:R-:W-:Y:S02]  /*0eb0*/  ISETP.GE.AND P1, PT, R4, R5, PT ;  /* 0x000000050400720c */ /* 0x000fe40003f26270 */
[----:B------:R-:W-:-:S11]  /*0ec0*/  PRMT R3, R3, 0x7710, RZ ;  /* 0x0000771003037816 */ /* 0x000fd600000000ff */
[----:B------:R-:W-:Y:S05]  /*0ed0*/  @!P1 BRA `(.L_x_156) ;  /* 0xfffffff400c89947 */ /* 0x000fea000383ffff */
.L_x_148:
[----:B------:R-:W-:Y:S05]  /*0ee0*/  BSYNC.RECONVERGENT B2 ;  /* 0x0000000000027941 */ /* 0x000fea0003800200 */
.L_x_147:
[----:B------:R-:W2:Y:S04]  /*0ef0*/  LDG.E.U8 R29, desc[UR4][R16.64] ;  /* 0x00000004101d7981 */ /* 0x000ea8000c1e1100 */
[----:B------:R-:W4:Y:S01]  /*0f00*/  LDG.E.64 R2, desc[UR4][R16.64+0x8] ;  /* 0x0000080410027981 */ /* 0x000f22000c1e1b00 */
[----:B--2---:R-:W-:-:S05]  /*0f10*/  PRMT R5, R29, 0x8880, RZ ;  /* 0x000088801d057816 */ /* 0x004fca00000000ff */
[----:B----4-:R-:W-:-:S06]  /*0f20*/  IMAD.WIDE R2, R5, 0x4, R2 ;  /* 0x0000000405027825 */ /* 0x010fcc00078e0202 */
[----:B------:R-:W2:Y:S02]  /*0f30*/  LDG.E R2, desc[UR4][R2.64+-0x4] ;  /* 0xfffffc0402027981 */ /* 0x000ea4000c1e1900 */
[----:B--2---:R-:W-:-:S13]  /*0f40*/  ISETP.NE.AND P0, PT, R2, RZ, PT ;  /* 0x000000ff0200720c */ /* 0x004fda0003f05270 */
[----:B------:R-:W-:-:S05]  /*0f50*/  @!P0 VIADD R5, R29, 0xffffffff ;  /* 0xffffffff1d058836 */ /* 0x000fca0000000000 */
[----:B------:R2:W-:Y:S01]  /*0f60*/  @!P0 STG.E.U8 desc[UR4][R16.64], R5 ;  /* 0x0000000510008986 */ /* 0x0005e2000c101104 */
[----:B------:R-:W-:-:S07]  /*0f70*/  @!P0 PRMT R29, R5, 0x7610, R29 ;  /* 0x00007610051d8816 */ /* 0x000fce000000001d */
.L_x_141:
[----:B------:R-:W-:Y:S05]  /*0f80*/  BSYNC.RECONVERGENT B1 ;  /* 0x0000000000017941 */ /* 0x000fea0003800200 */
.L_x_140:
[----:B------:R4:W-:Y:S01]  /*0f90*/  STG.E.U8 desc[UR4][R10.64], R29 ;  /* 0x0000001d0a007986 */ /* 0x0009e2000c101104 */
[----:B------:R-:W-:Y:S01]  /*0fa0*/  PRMT R2, R29, 0x8880, RZ ;  /* 0x000088801d027816 */ /* 0x000fe200000000ff */
[----:B------:R-:W-:Y:S03]  /*0fb0*/  BSSY.RECONVERGENT B1, `(.L_x_157) ;  /* 0x0000014000017945 */ /* 0x000fe60003800200 */
[----:B------:R-:W-:-:S13]  /*0fc0*/  ISETP.GE.AND P0, PT, R2, 0x1, PT ;  /* 0x000000010200780c */ /* 0x000fda0003f06270 */
[----:B----4-:R-:W-:Y:S05]  /*0fd0*/  @!P0 BRA `(.L_x_158) ;  /* 0x0000000000448947 */ /* 0x010fea0003800000 */
[----:B------:R-:W-:Y:S01]  /*0fe0*/  BSSY.RECONVERGENT B2, `(.L_x_158) ;  /* 0x0000010000027945 */ /* 0x000fe20003800200 */
[----:B---3--:R-:W-:-:S07]  /*0ff0*/  PRMT R6, RZ, 0x7610, R6 ;  /* 0x00007610ff067816 */ /* 0x008fce0000000006 */
.L_x_159:
[----:B------:R-:W3:Y:S01]  /*1000*/  LDG.E.64 R2, desc[UR4][R16.64+0x8] ;  /* 0x0000080410027981 */ /* 0x000ee2000c1e1b00 */
[----:B------:R-:W-:-:S03]  /*1010*/  LOP3.LUT R7, R6, 0xff, RZ, 0xc0, !PT ;  /* 0x000000ff06077812 */ /* 0x000fc600078ec0ff */
[----:B--2---:R-:W2:Y:S02]  /*1020*/  LDG.E.64 R4, desc[UR4][R10.64+0x8] ;  /* 0x000008040a047981 */ /* 0x004ea4000c1e1b00 */
[----:B---3--:R-:W-:-:S06]  /*1030*/  IMAD.WIDE.U32 R2, R7, 0x4, R2 ;  /* 0x0000000407027825 */ /* 0x008fcc00078e0002 */
[----:B------:R-:W3:Y:S01]  /*1040*/  LDG.E R3, desc[UR4][R2.64] ;  /* 0x0000000402037981 */ /* 0x000ee2000c1e1900 */
[----:B--2---:R-:W-:-:S04]  /*1050*/  IMAD.WIDE.U32 R4, R7, 0x4, R4 ;  /* 0x0000000407047825 */ /* 0x004fc800078e0004 */
[----:B------:R-:W-:Y:S01]  /*1060*/  VIADD R6, R6, 0x1 ;  /* 0x0000000106067836 */ /* 0x000fe20000000000 */
[----:B---3--:R3:W-:Y:S04]  /*1070*/  STG.E desc[UR4][R4.64], R3 ;  /* 0x0000000304007986 */ /* 0x0087e8000c101904 */
[----:B------:R-:W2:Y:S01]  /*1080*/  LDG.E.S8 R29, desc[UR4][R10.64] ;  /* 0x000000040a1d7981 */ /* 0x000ea2000c1e1300 */
[C---:B------:R-:W-:Y:S02]  /*1090*/  PRMT R8, R6.reuse, 0x8880, RZ ;  /* 0x0000888006087816 */ /* 0x040fe400000000ff */
[----:B------:R-:W-:-:S04]  /*10a0*/  PRMT R6, R6, 0x8880, RZ ;  /* 0x0000888006067816 */ /* 0x000fc800000000ff */
[----:B------:R-:W-:Y:S02]  /*10b0*/  PRMT R6, R6, 0x7710, RZ ;  /* 0x0000771006067816 */ /* 0x000fe400000000ff */
[----:B--2---:R-:W-:-:S13]  /*10c0*/  ISETP.GE.AND P0, PT, R8, R29, PT ;  /* 0x0000001d0800720c */ /* 0x004fda0003f06270 */
[----:B---3--:R-:W-:Y:S05]  /*10d0*/  @!P0 BRA `(.L_x_159) ;  /* 0xfffffffc00c88947 */ /* 0x008fea000383ffff */
[----:B------:R-:W-:Y:S05]  /*10e0*/  BSYNC.RECONVERGENT B2 ;  /* 0x0000000000027941 */ /* 0x000fea0003800200 */
.L_x_158:
[----:B------:R-:W-:Y:S05]  /*10f0*/  BSYNC.RECONVERGENT B1 ;  /* 0x0000000000017941 */ /* 0x000fea0003800200 */
.L_x_157:
[----:B--2---:R-:W2:Y:S01]  /*1100*/  LDC.64 R4, c[0x0][0x398] ;  /* 0x0000e600ff047b82 */ /* 0x004ea20000000a00 */
[----:B------:R-:W4:Y:S04]  /*1110*/  LDG.E.S8 R2, desc[UR4][R16.64] ;  /* 0x0000000410027981 */ /* 0x000f28000c1e1300 */
[----:B--2---:R-:W4:Y:S01]  /*1120*/  LDG.E.S8 R3, desc[UR4][R4.64] ;  /* 0x0000000404037981 */ /* 0x004f22000c1e1300 */
[----:B------:R-:W-:Y:S01]  /*1130*/  BSSY.RECONVERGENT B1, `(.L_x_160) ;  /* 0x0000214000017945 */ /* 0x000fe20003800200 */
[----:B----4-:R-:W-:-:S13]  /*1140*/  ISETP.GE.AND P0, PT, R2, R3, PT ;  /* 0x000000030200720c */ /* 0x010fda0003f06270 */
[----:B------:R-:W-:Y:S05]  /*1150*/  @!P0 BRA `(.L_x_161) ;  /* 0x0000002000448947 */ /* 0x000fea0003800000 */
[----:B------:R-:W2:Y:S01]  /*1160*/  LDG.E.64 R4, desc[UR4][R10.64+0x8] ;  /* 0x000008040a047981 */ /* 0x000ea2000c1e1b00 */
[----:B------:R-:W-:-:S04]  /*1170*/  LOP3.LUT R29, R29, 0xffff, RZ, 0xc0, !PT ;  /* 0x0000ffff1d1d7812 */ /* 0x000fc800078ec0ff */
[----:B---3--:R-:W-:-:S05]  /*1180*/  PRMT R7, R29, 0x8880, RZ ;  /* 0x000088801d077816 */ /* 0x008fca00000000ff */
[----:B--2---:R-:W-:-:S05]  /*1190*/  IMAD.WIDE R4, R7, 0x4, R4 ;  /* 0x0000000407047825 */ /* 0x004fca00078e0204 */
[----:B------:R2:W-:Y:S04]  /*11a0*/  STG.E desc[UR4][R4.64], RZ ;  /* 0x000000ff04007986 */ /* 0x0005e8000c101904 */
[----:B------:R-:W3:Y:S01]  /*11b0*/  LDG.E.U8 R6, desc[UR4][R10.64] ;  /* 0x000000040a067981 */ /* 0x000ee2000c1e1100 */
[----:B------:R-:W-:Y:S01]  /*11c0*/  IMAD.MOV R9, RZ, RZ, -R3 ;  /* 0x000000ffff097224 */ /* 0x000fe200078e0a03 */
[----:B------:R-:W-:Y:S01]  /*11d0*/  ISETP.GE.AND P0, PT, R3, RZ, PT ;  /* 0x000000ff0300720c */ /* 0x000fe20003f06270 */
[----:B------:R-:W-:Y:S03]  /*11e0*/  BSSY.RECONVERGENT B2, `(.L_x_162) ;  /* 0x00001f9000027945 */ /* 0x000fe60003800200 */
[----:B------:R-:W-:Y:S01]  /*11f0*/  PRMT R9, R9, 0x7710, RZ ;  /* 0x0000771009097816 */ /* 0x000fe200000000ff */
[----:B---3--:R-:W-:-:S03]  /*1200*/  VIADD R7, R6, 0x1 ;  /* 0x0000000106077836 */ /* 0x008fc60000000000 */
[----:B------:R-:W-:Y:S02]  /*1210*/  IADD3 R6, PT, PT, R2, 0x1, R9 ;  /* 0x0000000102067810 */ /* 0x000fe40007ffe009 */
[----:B------:R2:W-:Y:S02]  /*1220*/  STG.E.U8 desc[UR4][R10.64], R7 ;  /* 0x000000070a007986 */ /* 0x0005e4000c101104 */
[----:B------:R-:W-:Y:S02]  /*1230*/  PRMT R8, R6, 0x8880, RZ ;  /* 0x0000888006087816 */ /* 0x000fe400000000ff */
[----:B------:R-:W-:Y:S02]  /*1240*/  PRMT R29, R7, 0x7610, R29 ;  /* 0x00007610071d7816 */ /* 0x000fe4000000001d */
[----:B------:R-:W-:-:S13]  /*1250*/  ISETP.LT.OR P0, PT, R8, 0x1, !P0 ;  /* 0x000000010800780c */ /* 0x000fda0004701670 */
[----:B--2---:R-:W-:Y:S05]  /*1260*/  @P0 BRA `(.L_x_163) ;  /* 0x0000001c00c00947 */ /* 0x004fea0003800000 */
[----:B------:R-:W-:Y:S01]  /*1270*/  PRMT R4, R6, 0x8880, RZ ;  /* 0x0000888006047816 */ /* 0x000fe200000000ff */
[----:B------:R-:W-:Y:S03]  /*1280*/  BSSY.RECONVERGENT B3, `(.L_x_164) ;  /* 0x00001ed000037945 */ /* 0x000fe60003800200 */
[----:B------:R-:W-:-:S07]  /*1290*/  PRMT R4, R4, 0x7710, RZ ;  /* 0x0000771004047816 */ /* 0x000fce00000000ff */
.L_x_180:
[C---:B------:R-:W-:Y:S01]  /*12a0*/  VIADD R7, R4.reuse, 0xffffffff ;  /* 0xffffffff04077836 */ /* 0x040fe20000000000 */
[----:B------:R-:W-:Y:S01]  /*12b0*/  PRMT R5, R4, 0x7610, R5 ;  /* 0x0000761004057816 */ /* 0x000fe20000000005 */
[----:B------:R-:W-:-:S03]  /*12c0*/  IMAD.MOV.U32 R6, RZ, RZ, 0x20 ;  /* 0x00000020ff067424 */ /* 0x000fc600078e00ff */
[----:B--2---:R-:W-:-:S07]  /*12d0*/  PRMT R4, R7, 0x7610, R4 ;  /* 0x0000761007047816 */ /* 0x004fce0000000004 */
.L_x_179:
[C---:B------:R-:W-:Y:S01]  /*12e0*/  VIADD R7, R6.reuse, 0xffffffff ;  /* 0xffffffff06077836 */ /* 0x040fe20000000000 */
[C---:B------:R-:W-:Y:S02]  /*12f0*/  ISETP.GT.U32.AND P1, PT, R6.reuse, 0x1, PT ;  /* 0x000000010600780c */ /* 0x040fe40003f24070 */
[----:B------:R-:W-:Y:S01]  /*1300*/  IADD3 R8, PT, PT, -R6, 0x21, RZ ;  /* 0x0000002106087810 */ /* 0x000fe20007ffe1ff */
[----:B------:R-:W-:Y:S01]  /*1310*/  IMAD.MOV.U32 R6, RZ, RZ, R7 ;  /* 0x000000ffff067224 */ /* 0x000fe200078e0007 */
[----:B------:R-:W-:-:S13]  /*1320*/  ISETP.NE.AND P0, PT, R7, RZ, PT ;  /* 0x000000ff0700720c */ /* 0x000fda0003f05270 */
[----:B--2---:R-:W-:Y:S05]  /*1330*/  @P0 BRA `(.L_x_165) ;  /* 0x0000000c00140947 */ /* 0x004fea0003800000 */
[----:B------:R-:W-:Y:S02]  /*1340*/  LOP3.LUT R7, R3, 0xffff, RZ, 0xc0, !PT ;  /* 0x0000ffff03077812 */ /* 0x000fe400078ec0ff */
[----:B------:R-:W-:Y:S02]  /*1350*/  PLOP3.LUT P0, PT, PT, PT, PT, 0x8, 0x80 ;  /* 0x000000000080781c */ /* 0x000fe40003f0e170 */
[----:B------:R-:W-:Y:S02]  /*1360*/  ISETP.GE.U32.AND P2, PT, R7, 0x3, PT ;  /* 0x000000030700780c */ /* 0x000fe40003f46070 */
[----:B------:R-:W-:Y:S02]  /*1370*/  PRMT R7, RZ, 0x7610, R7 ;  /* 0x00007610ff077816 */ /* 0x000fe40000000007 */
[----:B------:R-:W-:-:S09]  /*1380*/  PRMT R9, R4, 0x7610, R9 ;  /* 0x0000761004097816 */ /* 0x000fd20000000009 */
[----:B------:R-:W-:Y:S05]  /*1390*/  @!P2 BRA `(.L_x_166) ;  /* 0x0000000400a0a947 */ /* 0x000fea0003800000 */
[----:B------:R-:W2:Y:S01]  /*13a0*/  LDC.64 R22, c[0x0][0x398] ;  /* 0x0000e600ff167b82 */ /* 0x000ea20000000a00 */
[----:B------:R-:W-:Y:S01]  /*13b0*/  VIADD R7, R3, 0x1 ;  /* 0x0000000103077836 */ /* 0x000fe20000000000 */
[----:B------:R-:W-:Y:S02]  /*13c0*/  PLOP3.LUT P0, PT, PT, PT, PT, 0x8, 0x80 ;  /* 0x000000000080781c */ /* 0x000fe40003f0e170 */
[----:B------:R-:W-:Y:S02]  /*13d0*/  PRMT R28, RZ, 0x7610, R28 ;  /* 0x00007610ff1c7816 */ /* 0x000fe4000000001c */
[----:B------:R-:W-:Y:S02]  /*13e0*/  LOP3.LUT R7, R7, 0xfffc, RZ, 0xc0, !PT ;  /* 0x0000fffc07077812 */ /* 0x000fe400078ec0ff */
[----:B------:R-:W-:Y:S02]  /*13f0*/  PRMT R9, R4, 0x7610, R9 ;  /* 0x0000761004097816 */ /* 0x000fe40000000009 */
[----:B------:R-:W-:-:S07]  /*1400*/  LOP3.LUT R8, R7, 0xff, RZ, 0xc0, !PT ;  /* 0x000000ff07087812 */ /* 0x000fce00078ec0ff */
.L_x_167:
[----:B--2---:R-:W2:Y:S01]  /*1410*/  LDG.E.U8 R20, desc[UR4][R22.64] ;  /* 0x0000000416147981 */ /* 0x004ea2000c1e1100 */
[----:B------:R-:W-:-:S03]  /*1420*/  LOP3.LUT R31, R28, 0xff, RZ, 0xc0, !PT ;  /* 0x000000ff1c1f7812 */ /* 0x000fc600078ec0ff */
[----:B------:R-:W3:Y:S01]  /*1430*/  LDG.E.64 R26, desc[UR4][R10.64+0x8] ;  /* 0x000008040a1a7981 */ /* 0x000ee2000c1e1b00 */
[----:B--2---:R-:W-:-:S13]  /*1440*/  ISETP.NE.AND P2, PT, R31, R20, PT ;  /* 0x000000141f00720c */ /* 0x004fda0003f45270 */
[----:B------:R-:W2:Y:S02]  /*1450*/  @P2 LDC.64 R36, c[0x0][0x398] ;  /* 0x0000e600ff242b82 */ /* 0x000ea40000000a00 */
[----:B--2---:R-:W2:Y:S01]  /*1460*/  @P2 LDG.E.64 R24, desc[UR4][R36.64+0x8] ;  /* 0x0000080424182981 */ /* 0x004ea2000c1e1b00 */
        /* <DEDUP_REMOVED lines=15> */
[----:B------:R-:W3:Y:S01]  /*1560*/  LDG.E.U8 R27, desc[UR4][R22.64] ;  /* 0x00000004161b7981 */ /* 0x000ee2000c1e1100 */
[----:B------:R-:W-:-:S05]  /*1570*/  VIADD R24, R28, 0x1 ;  /* 0x000000011c187836 */ /* 0x000fca0000000000 */
[----:B------:R-:W-:-:S04]  /*1580*/  LOP3.LUT R24, R24, 0xff, RZ, 0xc0, !PT ;  /* 0x000000ff18187812 */ /* 0x000fc800078ec0ff */
[----:B---3--:R-:W-:Y:S02]  /*1590*/  ISETP.NE.AND P3, PT, R24, R27, PT ;  /* 0x0000001b1800720c */ /* 0x008fe40003f65270 */
[----:B------:R-:W3:Y:S11]  /*15a0*/  LDG.E.64 R24, desc[UR4][R10.64+0x8] ;  /* 0x000008040a187981 */ /* 0x000ef6000c1e1b00 */
[----:B------:R-:W4:Y:S01]  /*15b0*/  @P3 LDG.E.64 R26, desc[UR4][R22.64+0x8] ;  /* 0x00000804161a3981 */ /* 0x000f22000c1e1b00 */
[----:B------:R-:W-:-:S02]  /*15c0*/  IMAD.MOV.U32 R32, RZ, RZ, RZ ;  /* 0x000000ffff207224 */ /* 0x000fc400078e00ff */
[----:B----4-:R-:W-:-:S05]  /*15d0*/  @P3 IMAD.WIDE.U32 R26, R31, 0x4, R26 ;  /* 0x000000041f1a3825 */ /* 0x010fca00078e001a */
[----:B------:R-:W4:Y:S01]  /*15e0*/  @P3 LDG.E R32, desc[UR4][R26.64+0x4] ;  /* 0x000004041a203981 */ /* 0x000f22000c1e1900 */
[----:B---3--:R-:W-:-:S05]  /*15f0*/  IADD3 R24, P3, PT, R24, R33, RZ ;  /* 0x0000002118187210 */ /* 0x008fca0007f7e0ff */
[----:B------:R-:W-:-:S05]  /*1600*/  IMAD.X R25, R25, 0x1, R29, P3 ;  /* 0x0000000119197824 */ /* 0x000fca00018e061d */
[----:B------:R-:W4:Y:S01]  /*1610*/  LDG.E R37, desc[UR4][R24.64+0x4] ;  /* 0x0000040418257981 */ /* 0x000f22000c1e1900 */
[----:B------:R-:W-:-:S04]  /*1620*/  ISETP.GE.U32.AND P3, PT, R35, R30, PT ;  /* 0x0000001e2300720c */ /* 0x000fc80003f66070 */
[----:B------:R-:W-:Y:S02]  /*1630*/  SEL R30, RZ, 0xffffffff, P3 ;  /* 0xffffffffff1e7807 */ /* 0x000fe40001800000 */
[----:B------:R-:W-:-:S04]  /*1640*/  @P0 SEL R30, RZ, 0xffffffff, !P2 ;  /* 0xffffffffff1e0807 */ /* 0x000fc80005000000 */
[----:B------:R-:W-:-:S04]  /*1650*/  LOP3.LUT R30, R30, 0x1, RZ, 0xc0, !PT ;  /* 0x000000011e1e7812 */ /* 0x000fc800078ec0ff */
[----:B------:R-:W-:Y:S01]  /*1660*/  ISETP.NE.U32.AND P3, PT, R30, 0x1, PT ;  /* 0x000000011e00780c */ /* 0x000fe20003f65070 */
[----:B----4-:R-:W-:-:S04]  /*1670*/  IMAD.IADD R30, R37, 0x1, -R32 ;  /* 0x00000001251e7824 */ /* 0x010fc800078e0a20 */
[----:B--2---:R-:W-:-:S05]  /*1680*/  VIADD R34, R30, 0xffffffff ;  /* 0xffffffff1e227836 */ /* 0x004fca0000000000 */
        /* <DEDUP_REMOVED lines=9> */
[----:B------:R-:W-:Y:S02]  /*1720*/  IMAD.MOV.U32 R30, RZ, RZ, RZ ;  /* 0x000000ffff1e7224 */ /* 0x000fe400078e00ff */
[----:B---3--:R-:W-:-:S05]  /*1730*/  @P2 IMAD.WIDE.U32 R24, R31, 0x4, R24 ;  /* 0x000000041f182825 */ /* 0x008fca00078e0018 */
[----:B------:R-:W3:Y:S01]  /*1740*/  @P2 LDG.E R30, desc[UR4][R24.64+0x8] ;  /* 0x00000804181e2981 */ /* 0x000ee2000c1e1900 */
[----:B----4-:R-:W-:-:S05]  /*1750*/  IADD3 R26, P2, PT, R26, R33, RZ ;  /* 0x000000211a1a7210 */ /* 0x010fca0007f5e0ff */
[----:B------:R-:W-:-:S05]  /*1760*/  IMAD.X R27, R27, 0x1, R29, P2 ;  /* 0x000000011b1b7824 */ /* 0x000fca00010e061d */
[----:B------:R-:W3:Y:S01]  /*1770*/  LDG.E R35, desc[UR4][R26.64+0x8] ;  /* 0x000008041a237981 */ /* 0x000ee2000c1e1900 */
[----:B------:R-:W-:-:S04]  /*1780*/  ISETP.GE.U32.AND P2, PT, R37, R32, PT ;  /* 0x000000202500720c */ /* 0x000fc80003f46070 */
[----:B------:R-:W-:Y:S02]  /*1790*/  SEL R32, RZ, 0xffffffff, P2 ;  /* 0xffffffffff207807 */ /* 0x000fe40001000000 */
[----:B------:R-:W-:-:S04]  /*17a0*/  @!P3 SEL R32, RZ, 0xffffffff, !P0 ;  /* 0xffffffffff20b807 */ /* 0x000fc80004000000 */
[----:B------:R-:W-:-:S04]  /*17b0*/  LOP3.LUT R32, R32, 0x1, RZ, 0xc0, !PT ;  /* 0x0000000120207812 */ /* 0x000fc800078ec0ff */
[----:B------:R-:W-:Y:S01]  /*17c0*/  ISETP.NE.U32.AND P4, PT, R32, 0x1, PT ;  /* 0x000000012000780c */ /* 0x000fe20003f85070 */
[----:B---3--:R-:W-:-:S04]  /*17d0*/  IMAD.IADD R32, R35, 0x1, -R30 ;  /* 0x0000000123207824 */ /* 0x008fc800078e0a1e */
[----:B--2---:R-:W-:-:S05]  /*17e0*/  VIADD R34, R32, 0xffffffff ;  /* 0xffffffff20227836 */ /* 0x004fca0000000000 */
        /* <DEDUP_REMOVED lines=9> */
[----:B----4-:R-:W-:-:S05]  /*1880*/  IADD3 R26, P3, PT, R26, R33, RZ ;  /* 0x000000211a1a7210 */ /* 0x010fca0007f7e0ff */
[----:B------:R-:W-:-:S05]  /*1890*/  IMAD.X R27, R27, 0x1, R29, P3 ;  /* 0x000000011b1b7824 */ /* 0x000fca00018e061d */
[----:B------:R-:W4:Y:S01]  /*18a0*/  LDG.E R26, desc[UR4][R26.64+0xc] ;  /* 0x00000c041a1a7981 */ /* 0x000f22000c1e1900 */
[----:B--2---:R-:W-:-:S04]  /*18b0*/  @P2 IMAD.WIDE.U32 R24, R31, 0x4, R24 ;  /* 0x000000041f182825 */ /* 0x004fc800078e0018 */
        /* <DEDUP_REMOVED lines=8> */
[----:B--2---:R-:W-:Y:S01]  /*1940*/  LOP3.LUT R25, R28, 0xff, RZ, 0xc0, !PT ;  /* 0x000000ff1c197812 */ /* 0x004fe200078ec0ff */
        /* <DEDUP_REMOVED lines=12> */
[----:B---3--:R-:W-:Y:S10]  /*1a10*/  @P2 BRA `(.L_x_167) ;  /* 0xfffffff8007c2947 */ /* 0x008ff4000383ffff */
.L_x_166:
        /* <DEDUP_REMOVED lines=10> */
[----:B------:R-:W2:Y:S01]  /*1ac0*/  LDC.64 R22, c[0x0][0x398] ;  /* 0x0000e600ff167b82 */ /* 0x000ea20000000a00 */
[----:B------:R-:W-:Y:S01]  /*1ad0*/  LOP3.LUT R29, R7, 0xff, RZ, 0xc0, !PT ;  /* 0x000000ff071d7812 */ /* 0x000fe200078ec0ff */
[----:B------:R-:W3:Y:S04]  /*1ae0*/  LDG.E.64 R24, desc[UR4][R10.64+0x8] ;  /* 0x000008040a187981 */ /* 0x000ee8000c1e1b00 */
[----:B--2---:R-:W2:Y:S02]  /*1af0*/  LDG.E.U8 R8, desc[UR4][R22.64] ;  /* 0x0000000416087981 */ /* 0x004ea4000c1e1100 */
[----:B--2---:R-:W-:-:S13]  /*1b00*/  ISETP.NE.AND P3, PT, R29, R8, PT ;  /* 0x000000081d00720c */ /* 0x004fda0003f65270 */
[----:B------:R-:W2:Y:S01]  /*1b10*/  @P3 LDG.E.64 R26, desc[UR4][R22.64+0x8] ;  /* 0x00000804161a3981 */ /* 0x000ea2000c1e1b00 */
        /* <DEDUP_REMOVED lines=21> */
[----:B------:R-:W-:Y:S01]  /*1c70*/  IMAD.MOV.U32 R28, RZ, RZ, RZ ;  /* 0x000000ffff1c7224 */ /* 0x000fe200078e00ff */
[----:B---3--:R-:W-:-:S05]  /*1c80*/  IADD3 R24, P5, PT, R24, R35, RZ ;  /* 0x0000002318187210 */ /* 0x008fca0007fbe0ff */
[----:B------:R-:W-:Y:S02]  /*1c90*/  IMAD.X R25, R25, 0x1, R33, P5 ;  /* 0x0000000119197824 */ /* 0x000fe400028e0621 */
[----:B----4-:R-:W-:-:S04]  /*1ca0*/  @P4 IMAD.WIDE.U32 R26, R29, 0x4, R26 ;  /* 0x000000041d1a4825 */ /* 0x010fc800078e001a */
[----:B------:R-:W3:Y:S04]  /*1cb0*/  LDG.E R25, desc[UR4][R24.64+0x4] ;  /* 0x0000040418197981 */ /* 0x000ee8000c1e1900 */
[----:B------:R-:W3:Y:S01]  /*1cc0*/  @P4 LDG.E R28, desc[UR4][R26.64+0x4] ;  /* 0x000004041a1c4981 */ /* 0x000ee2000c1e1900 */
[----:B------:R-:W-:-:S04]  /*1cd0*/  ISETP.GE.U32.AND P4, PT, R31, R8, PT ;  /* 0x000000081f00720c */ /* 0x000fc80003f86070 */
[----:B------:R-:W-:Y:S02]  /*1ce0*/  SEL R8, RZ, 0xffffffff, P4 ;  /* 0xffffffffff087807 */ /* 0x000fe40002000000 */
[----:B------:R-:W-:-:S04]  /*1cf0*/  @P0 SEL R8, RZ, 0xffffffff, !P3 ;  /* 0xffffffffff080807 */ /* 0x000fc80005800000 */
[----:B------:R-:W-:-:S04]  /*1d00*/  LOP3.LUT R8, R8, 0x1, RZ, 0xc0, !PT ;  /* 0x0000000108087812 */ /* 0x000fc800078ec0ff */
[----:B------:R-:W-:Y:S01]  /*1d10*/  ISETP.NE.U32.AND P4, PT, R8, 0x1, PT ;  /* 0x000000010800780c */ /* 0x000fe20003f85070 */
[----:B------:R-:W-:Y:S02]  /*1d20*/  VIADD R7, R7, 0x2 ;  /* 0x0000000207077836 */ /* 0x000fe40000000000 */
[----:B------:R-:W-:Y:S02]  /*1d30*/  VIADD R9, R9, 0x2 ;  /* 0x0000000209097836 */ /* 0x000fe40000000000 */
[----:B---3--:R-:W-:-:S04]  /*1d40*/  IMAD.IADD R8, R25, 0x1, -R28 ;  /* 0x0000000119087824 */ /* 0x008fc800078e0a1c */
        /* <DEDUP_REMOVED lines=8> */
[----:B--2---:R-:W-:-:S13]  /*1dd0*/  ISETP.EQ.U32.AND P0, PT, R8, 0x1, PT ;  /* 0x000000010800780c */ /* 0x004fda0003f02070 */
.L_x_169:
        /* <DEDUP_REMOVED lines=9> */
[----:B---3--:R-:W-:-:S06]  /*1e70*/  IMAD.WIDE.U32 R22, R31, 0x4, R20 ;  /* 0x000000041f167825 */ /* 0x008fcc00078e0014 */
[----:B------:R-:W3:Y:S01]  /*1e80*/  LDG.E R23, desc[UR4][R22.64] ;  /* 0x0000000416177981 */ /* 0x000ee2000c1e1900 */
[----:B--2---:R-:W-:-:S05]  /*1e90*/  @P2 IMAD.WIDE.U32 R24, R7, 0x4, R24 ;  /* 0x0000000407182825 */ /* 0x004fca00078e0018 */
[----:B------:R-:W3:Y:S01]  /*1ea0*/  @P2 LDG.E R8, desc[UR4][R24.64] ;  /* 0x0000000418082981 */ /* 0x000ee2000c1e1900 */
[----:B------:R-:W-:-:S04]  /*1eb0*/  LEA R20, P2, R31, R18, 0x2 ;  /* 0x000000121f147211 */ /* 0x000fc800078410ff */
[----:B------:R-:W-:Y:S01]  /*1ec0*/  LEA.HI.X R21, R31, R19, RZ, 0x2, P2 ;  /* 0x000000131f157211 */ /* 0x000fe200010f14ff */
[----:B------:R-:W-:Y:S02]  /*1ed0*/  VIADD R9, R9, 0x1 ;  /* 0x0000000109097836 */ /* 0x000fe40000000000 */
[----:B---3--:R-:W-:-:S04]  /*1ee0*/  IMAD.IADD R7, R23, 0x1, -R8 ;  /* 0x0000000117077824 */ /* 0x008fc800078e0a08 */
        /* <DEDUP_REMOVED lines=9> */
[----:B--2---:R-:W-:-:S12]  /*1f80*/  BRA `(.L_x_168) ;  /* 0x0000000c00cc7947 */ /* 0x004fd80003800000 */
.L_x_165:
        /* <DEDUP_REMOVED lines=11> */
.L_x_171:
[----:B------:R-:W2:Y:S01]  /*2040*/  LDC.64 R20, c[0x0][0x398] ;  /* 0x0000e600ff147b82 */ /* 0x000ea20000000a00 */
[C---:B------:R-:W-:Y:S01]  /*2050*/  LOP3.LUT R31, R29.reuse, 0xff, RZ, 0xc0, !PT ;  /* 0x000000ff1d1f7812 */ /* 0x040fe200078ec0ff */
[----:B------:R-:W3:Y:S04]  /*2060*/  LDG.E.64 R26, desc[UR4][R10.64+0x8] ;  /* 0x000008040a1a7981 */ /* 0x000ee8000c1e1b00 */
[----:B--2---:R-:W2:Y:S01]  /*2070*/  LDG.E.U8 R22, desc[UR4][R20.64] ;  /* 0x0000000414167981 */ /* 0x004ea2000c1e1100 */
[----:B------:R-:W-:-:S13]  /*2080*/  LOP3.LUT P2, RZ, R29, 0xff, RZ, 0xc0, !PT ;  /* 0x000000ff1dff7812 */ /* 0x000fda000784c0ff */
[----:B------:R-:W4:Y:S01]  /*2090*/  @P2 LDG.E.64 R24, desc[UR4][R20.64+0x8] ;  /* 0x0000080414182981 */ /* 0x000f22000c1e1b00 */
[----:B--2---:R-:W-:-:S13]  /*20a0*/  ISETP.NE.AND P3, PT, R31, R22, PT ;  /* 0x000000161f00720c */ /* 0x004fda0003f65270 */
[----:B------:R-:W2:Y:S01]  /*20b0*/  @P3 LDG.E.64 R22, desc[UR4][R20.64+0x8] ;  /* 0x0000080414163981 */ /* 0x000ea2000c1e1b00 */
[----:B----4-:R-:W-:Y:S01]  /*20c0*/  @P2 IMAD.WIDE.U32 R24, R31, 0x4, R24 ;  /* 0x000000041f182825 */ /* 0x010fe200078e0018 */
[----:B------:R-:W-:-:S05]  /*20d0*/  LOP3.LUT R33, R9, 0xff, RZ, 0xc0, !PT ;  /* 0x000000ff09217812 */ /* 0x000fca00078ec0ff */
[----:B------:R-:W4:Y:S01]  /*20e0*/  @P2 LDG.E R25, desc[UR4][R24.64+-0x4] ;  /* 0xfffffc0418192981 */ /* 0x000f22000c1e1900 */
[----:B---3--:R-:W-:-:S05]  /*20f0*/  IMAD.WIDE.U32 R26, R33, 0x4, R26 ;  /* 0x00000004211a7825 */ /* 0x008fca00078e001a */
[----:B------:R-:W3:Y:S01]  /*2100*/  LDG.E R30, desc[UR4][R26.64] ;  /* 0x000000041a1e7981 */ /* 0x000ee2000c1e1900 */
[----:B--2---:R-:W-:-:S06]  /*2110*/  @P3 IMAD.WIDE.U32 R22, R31, 0x4, R22 ;  /* 0x000000041f163825 */ /* 0x004fcc00078e0016 */
[----:B------:R-:W2:Y:S01]  /*2120*/  @P3 LDG.E R22, desc[UR4][R22.64] ;  /* 0x0000000416163981 */ /* 0x000ea2000c1e1900 */
[----:B------:R-:W-:Y:S01]  /*2130*/  IMAD.MOV.U32 R31, RZ, RZ, RZ ;  /* 0x000000ffff1f7224 */ /* 0x000fe200078e00ff */
[----:B----4-:R-:W-:Y:S01]  /*2140*/  @P2 SHF.R.U32.HI R31, RZ, R8, R25 ;  /* 0x00000008ff1f2219 */ /* 0x010fe20000011619 */
[----:B------:R-:W-:Y:S02]  /*2150*/  IMAD.MOV.U32 R32, RZ, RZ, RZ ;  /* 0x000000ffff207224 */ /* 0x000fe400078e00ff */
[C---:B------:R-:W-:Y:S01]  /*2160*/  IMAD.SHL.U32 R35, R33.reuse, 0x4, RZ ;  /* 0x0000000421237824 */ /* 0x040fe200078e00ff */
[----:B------:R-:W-:Y:S02]  /*2170*/  SHF.L.U64.HI R33, R33, 0x2, RZ ;  /* 0x0000000221217819 */ /* 0x000fe400000102ff */
[----:B--2---:R-:W-:-:S04]  /*2180*/  @P3 SHF.L.U32 R32, R22, R7, RZ ;  /* 0x0000000716203219 */ /* 0x004fc800000006ff */
[----:B------:R-:W-:Y:S02]  /*2190*/  LOP3.LUT R31, R32, R31, RZ, 0xfc, !PT ;  /* 0x0000001f201f7212 */ /* 0x000fe400078efcff */
[----:B------:R-:W-:-:S03]  /*21a0*/  IADD3 R22, P2, PT, R18, R35, RZ ;  /* 0x0000002312167210 */ /* 0x000fc60007f5e0ff */
[----:B---3--:R-:W-:-:S04]  /*21b0*/  IMAD.IADD R32, R30, 0x1, -R31 ;  /* 0x000000011e207824 */ /* 0x008fc800078e0a1f */
[----:B------:R-:W-:Y:S02]  /*21c0*/  VIADD R35, R32, 0xffffffff ;  /* 0xffffffff20237836 */ /* 0x000fe40000000000 */
[----:B------:R-:W-:-:S03]  /*21d0*/  IMAD.X R23, R19, 0x1, R33, P2 ;  /* 0x0000000113177824 */ /* 0x000fc600010e0621 */
[----:B------:R-:W-:Y:S01]  /*21e0*/  ISETP.GE.U32.AND P2, PT, R35, R30, PT ;  /* 0x0000001e2300720c */ /* 0x000fe20003f46070 */
[----:B------:R-:W-:-:S05]  /*21f0*/  @!P0 IMAD.MOV R35, RZ, RZ, R32 ;  /* 0x000000ffff238224 */ /* 0x000fca00078e0220 */
[----:B------:R2:W-:Y:S04]  /*2200*/  STG.E desc[UR4][R22.64], R35 ;  /* 0x0000002316007986 */ /* 0x0005e8000c101904 */
[----:B------:R-:W3:Y:S04]  /*2210*/  LDG.E.U8 R37, desc[UR4][R20.64] ;  /* 0x0000000414257981 */ /* 0x000ee8000c1e1100 */
[----:B------:R-:W4:Y:S04]  /*2220*/  LDG.E.64 R24, desc[UR4][R20.64+0x8] ;  /* 0x0000080414187981 */ /* 0x000f28000c1e1b00 */
[----:B------:R-:W5:Y:S01]  /*2230*/  LDG.E.64 R26, desc[UR4][R10.64+0x8] ;  /* 0x000008040a1a7981 */ /* 0x000f62000c1e1b00 */
[----:B------:R-:W-:-:S05]  /*2240*/  VIADD R32, R29, 0x1 ;  /* 0x000000011d207836 */ /* 0x000fca0000000000 */
[----:B------:R-:W-:Y:S02]  /*2250*/  LOP3.LUT R32, R32, 0xff, RZ, 0xc0, !PT ;  /* 0x000000ff20207812 */ /* 0x000fe400078ec0ff */
[----:B------:R-:W-:Y:S02]  /*2260*/  ISETP.GE.U32.AND P3, PT, R30, R31, PT ;  /* 0x0000001f1e00720c */ /* 0x000fe40003f66070 */
[----:B------:R-:W-:-:S05]  /*2270*/  LOP3.LUT R31, R9, 0xff, RZ, 0xc0, !PT ;  /* 0x000000ff091f7812 */ /* 0x000fca00078ec0ff */
[----:B------:R-:W-:Y:S01]  /*2280*/  IMAD.SHL.U32 R31, R31, 0x4, RZ ;  /* 0x000000041f1f7824 */ /* 0x000fe200078e00ff */
[----:B---3--:R-:W-:Y:S02]  /*2290*/  ISETP.NE.AND P4, PT, R32, R37, PT ;  /* 0x000000252000720c */ /* 0x008fe40003f85270 */
[----:B------:R-:W-:-:S05]  /*22a0*/  LOP3.LUT R32, R29, 0xff, RZ, 0xc0, !PT ;  /* 0x000000ff1d207812 */ /* 0x000fca00078ec0ff */
[----:B----4-:R-:W-:Y:S01]  /*22b0*/  IMAD.WIDE.U32 R24, R32, 0x4, R24 ;  /* 0x0000000420187825 */ /* 0x010fe200078e0018 */
[----:B-----5:R-:W-:-:S04]  /*22c0*/  IADD3 R26, P5, PT, R26, R31, RZ ;  /* 0x0000001f1a1a7210 */ /* 0x020fc80007fbe0ff */
[----:B--2---:R-:W2:Y:S04]  /*22d0*/  LDG.E R35, desc[UR4][R24.64] ;  /* 0x0000000418237981 */ /* 0x004ea8000c1e1900 */
        /* <DEDUP_REMOVED lines=16> */
[----:B------:R-:W3:Y:S04]  /*23e0*/  LDG.E.U8 R27, desc[UR4][R20.64] ;  /* 0x00000004141b7981 */ /* 0x000ee8000c1e1100 */
[----:B------:R-:W4:Y:S01]  /*23f0*/  LDG.E.64 R24, desc[UR4][R20.64+0x8] ;  /* 0x0000080414187981 */ /* 0x000f22000c1e1b00 */
[----:B------:R-:W-:Y:S01]  /*2400*/  ISETP.GE.U32.AND P3, PT, R26, R35, PT ;  /* 0x000000231a00720c */ /* 0x000fe20003f66070 */
[----:B------:R-:W-:-:S02]  /*2410*/  VIADD R26, R29, 0x2 ;  /* 0x000000021d1a7836 */ /* 0x000fc40000000000 */
[----:B------:R-:W-:-:S03]  /*2420*/  IMAD.SHL.U32 R30, R32, 0x4, RZ ;  /* 0x00000004201e7824 */ /* 0x000fc600078e00ff */
[----:B------:R-:W-:Y:S02]  /*2430*/  LOP3.LUT R26, R26, 0xff, RZ, 0xc0, !PT ;  /* 0x000000ff1a1a7812 */ /* 0x000fe400078ec0ff */
[----:B------:R-:W-:Y:S02]  /*2440*/  SHF.L.U64.HI R32, R32, 0x2, RZ ;  /* 0x0000000220207819 */ /* 0x000fe400000102ff */
[----:B---3--:R-:W-:Y:S02]  /*2450*/  ISETP.NE.AND P2, PT, R26, R27, PT ;  /* 0x0000001b1a00720c */ /* 0x008fe40003f45270 */
[----:B------:R-:W-:Y:S02]  /*2460*/  SEL R26, RZ, 0xffffffff, P3 ;  /* 0xffffffffff1a7807 */ /* 0x000fe40001800000 */
[----:B----4-:R-:W-:Y:S02]  /*2470*/  IADD3 R24, P4, PT, R24, R30, RZ ;  /* 0x0000001e18187210 */ /* 0x010fe40007f9e0ff */
[----:B------:R-:W-:-:S03]  /*2480*/  @!P5 SEL R26, RZ, 0xffffffff, !P0 ;  /* 0xffffffffff1ad807 */ /* 0x000fc60004000000 */
[----:B------:R-:W-:Y:S01]  /*2490*/  IMAD.X R25, R25, 0x1, R32, P4 ;  /* 0x0000000119197824 */ /* 0x000fe200020e0620 */
[----:B------:R-:W-:-:S04]  /*24a0*/  LOP3.LUT R26, R26, 0x1, RZ, 0xc0, !PT ;  /* 0x000000011a1a7812 */ /* 0x000fc800078ec0ff */
[----:B------:R-:W-:Y:S01]  /*24b0*/  ISETP.NE.U32.AND P0, PT, R26, 0x1, PT ;  /* 0x000000011a00780c */ /* 0x000fe20003f05070 */
[----:B------:R-:W3:Y:S04]  /*24c0*/  @P2 LDG.E R36, desc[UR4][R24.64+0x8] ;  /* 0x0000080418242981 */ /* 0x000ee8000c1e1900 */
[----:B------:R-:W4:Y:S01]  /*24d0*/  LDG.E.64 R26, desc[UR4][R10.64+0x8] ;  /* 0x000008040a1a7981 */ /* 0x000f22000c1e1b00 */
[----:B------:R-:W-:-:S03]  /*24e0*/  IMAD.MOV.U32 R34, RZ, RZ, RZ ;  /* 0x000000ffff227224 */ /* 0x000fc600078e00ff */
[----:B--2---:R-:W2:Y:S01]  /*24f0*/  LDG.E R37, desc[UR4][R24.64+0x4] ;  /* 0x0000040418257981 */ /* 0x004ea2000c1e1900 */
[----:B---3--:R-:W-:Y:S02]  /*2500*/  @P2 SHF.L.U32 R34, R36, R7, RZ ;  /* 0x0000000724222219 */ /* 0x008fe400000006ff */
[----:B----4-:R-:W-:-:S05]  /*2510*/  IADD3 R26, P2, PT, R26, R31, RZ ;  /* 0x0000001f1a1a7210 */ /* 0x010fca0007f5e0ff */
[----:B------:R-:W-:-:S05]  /*2520*/  IMAD.X R27, R27, 0x1, R33, P2 ;  /* 0x000000011b1b7824 */ /* 0x000fca00010e0621 */
[----:B------:R-:W3:Y:S01]  /*2530*/  LDG.E R35, desc[UR4][R26.64+0x8] ;  /* 0x000008041a237981 */ /* 0x000ee2000c1e1900 */
[----:B--2---:R-:W-:-:S04]  /*2540*/  SHF.R.U32.HI R37, RZ, R8, R37 ;  /* 0x00000008ff257219 */ /* 0x004fc80000011625 */
[----:B------:R-:W-:-:S05]  /*2550*/  LOP3.LUT R34, R34, R37, RZ, 0xfc, !PT ;  /* 0x0000002522227212 */ /* 0x000fca00078efcff */
[----:B---3--:R-:W-:-:S04]  /*2560*/  IMAD.IADD R36, R35, 0x1, -R34 ;  /* 0x0000000123247824 */ /* 0x008fc800078e0a22 */
[----:B------:R-:W-:-:S05]  /*2570*/  VIADD R37, R36, 0xffffffff ;  /* 0xffffffff24257836 */ /* 0x000fca0000000000 */
[----:B------:R-:W-:Y:S01]  /*2580*/  ISETP.GE.U32.AND P2, PT, R37, R35, PT ;  /* 0x000000232500720c */ /* 0x000fe20003f46070 */
[----:B------:R-:W-:-:S05]  /*2590*/  @P0 IMAD.MOV R37, RZ, RZ, R36 ;  /* 0x000000ffff250224 */ /* 0x000fca00078e0224 */
[----:B------:R2:W-:Y:S04]  /*25a0*/  STG.E desc[UR4][R22.64+0x8], R37 ;  /* 0x0000082516007986 */ /* 0x0005e8000c101904 */
[----:B------:R-:W3:Y:S04]  /*25b0*/  LDG.E.64 R24, desc[UR4][R10.64+0x8] ;  /* 0x000008040a187981 */ /* 0x000ee8000c1e1b00 */
[----:B------:R-:W4:Y:S04]  /*25c0*/  LDG.E.U8 R36, desc[UR4][R20.64] ;  /* 0x0000000414247981 */ /* 0x000f28000c1e1100 */
[----:B------:R-:W5:Y:S01]  /*25d0*/  LDG.E.64 R26, desc[UR4][R20.64+0x8] ;  /* 0x00000804141a7981 */ /* 0x000f62000c1e1b00 */
[----:B---3--:R-:W-:Y:S01]  /*25e0*/  IADD3 R24, P3, PT, R24, R31, RZ ;  /* 0x0000001f18187210 */ /* 0x008fe20007f7e0ff */
[----:B------:R-:W-:-:S05]  /*25f0*/  VIADD R31, R29, 0x3 ;  /* 0x000000031d1f7836 */ /* 0x000fca0000000000 */
[----:B------:R-:W-:Y:S01]  /*2600*/  LOP3.LUT R31, R31, 0xff, RZ, 0xc0, !PT ;  /* 0x000000ff1f1f7812 */ /* 0x000fe200078ec0ff */
[----:B------:R-:W-:-:S03]  /*2610*/  IMAD.X R25, R25, 0x1, R33, P3 ;  /* 0x0000000119197824 */ /* 0x000fc600018e0621 */
[----:B----4-:R-:W-:Y:S02]  /*2620*/  ISETP.NE.AND P4, PT, R31, R36, PT ;  /* 0x000000241f00720c */ /* 0x010fe40003f85270 */
[----:B-----5:R-:W-:-:S05]  /*2630*/  IADD3 R30, P3, PT, R26, R30, RZ ;  /* 0x0000001e1a1e7210 */ /* 0x020fca0007f7e0ff */
[----:B------:R-:W-:Y:S02]  /*2640*/  IMAD.X R31, R27, 0x1, R32, P3 ;  /* 0x000000011b1f7824 */ /* 0x000fe400018e0620 */
[----:B------:R3:W4:Y:S04]  /*2650*/  LDG.E R27, desc[UR4][R24.64+0xc] ;  /* 0x00000c04181b7981 */ /* 0x000728000c1e1900 */
[----:B------:R-:W5:Y:S04]  /*2660*/  @P4 LDG.E R32, desc[UR4][R30.64+0xc] ;  /* 0x00000c041e204981 */ /* 0x000f68000c1e1900 */
[----:B------:R-:W2:Y:S01]  /*2670*/  LDG.E R33, desc[UR4][R30.64+0x8] ;  /* 0x000008041e217981 */ /* 0x000ea2000c1e1900 */
[----:B------:R-:W-:Y:S01]  /*2680*/  ISETP.GE.U32.AND P3, PT, R35, R34, PT ;  /* 0x000000222300720c */ /* 0x000fe20003f66070 */
[----:B------:R-:W-:-:S03]  /*2690*/  IMAD.MOV.U32 R20, RZ, RZ, RZ ;  /* 0x000000ffff147224 */ /* 0x000fc600078e00ff */
[----:B------:R-:W-:Y:S02]  /*26a0*/  SEL R26, RZ, 0xffffffff, P3 ;  /* 0xffffffffff1a7807 */ /* 0x000fe40001800000 */
[----:B------:R-:W-:-:S04]  /*26b0*/  @!P0 SEL R26, RZ, 0xffffffff, !P2 ;  /* 0xffffffffff1a8807 */ /* 0x000fc80005000000 */
[----:B------:R-:W-:-:S04]  /*26c0*/  LOP3.LUT R26, R26, 0x1, RZ, 0xc0, !PT ;  /* 0x000000011a1a7812 */ /* 0x000fc800078ec0ff */
[----:B------:R-:W-:Y:S01]  /*26d0*/  ISETP.NE.U32.AND P3, PT, R26, 0x1, PT ;  /* 0x000000011a00780c */ /* 0x000fe20003f65070 */
[----:B------:R-:W-:Y:S01]  /*26e0*/  VIADD R29, R29, 0x4 ;  /* 0x000000041d1d7836 */ /* 0x000fe20000000000 */
[----:B---3--:R-:W-:Y:S01]  /*26f0*/  LOP3.LUT R24, R28, 0xff, RZ, 0xc0, !PT ;  /* 0x000000ff1c187812 */ /* 0x008fe200078ec0ff */
[----:B------:R-:W-:Y:S01]  /*2700*/  VIADD R9, R9, 0x4 ;  /* 0x0000000409097836 */ /* 0x000fe20000000000 */
[----:B-----5:R-:W-:Y:S02]  /*2710*/  @P4 SHF.L.U32 R20, R32, R7, RZ ;  /* 0x0000000720144219 */ /* 0x020fe400000006ff */
[----:B--2---:R-:W-:-:S04]  /*2720*/  SHF.R.U32.HI R21, RZ, R8, R33 ;  /* 0x00000008ff157219 */ /* 0x004fc80000011621 */
[----:B------:R-:W-:-:S05]  /*2730*/  LOP3.LUT R20, R20, R21, RZ, 0xfc, !PT ;  /* 0x0000001514147212 */ /* 0x000fca00078efcff */
[----:B----4-:R-:W-:-:S04]  /*2740*/  IMAD.IADD R21, R27, 0x1, -R20 ;  /* 0x000000011b157824 */ /* 0x010fc800078e0a14 */
        /* <DEDUP_REMOVED lines=11> */
[----:B--2---:R-:W-:Y:S10]  /*2800*/  @P2 BRA `(.L_x_171) ;  /* 0xfffffff8000c2947 */ /* 0x004ff4000383ffff */
.L_x_170:
        /* <DEDUP_REMOVED lines=11> */
[C---:B------:R-:W-:Y:S01]  /*28c0*/  LOP3.LUT R29, R28.reuse, 0xff, RZ, 0xc0, !PT ;  /* 0x000000ff1c1d7812 */ /* 0x040fe200078ec0ff */
[----:B------:R-:W3:Y:S04]  /*28d0*/  LDG.E.64 R24, desc[UR4][R10.64+0x8] ;  /* 0x000008040a187981 */ /* 0x000ee8000c1e1b00 */
[----:B--2---:R-:W2:Y:S02]  /*28e0*/  LDG.E.U8 R22, desc[UR4][R20.64] ;  /* 0x0000000414167981 */ /* 0x004ea4000c1e1100 */
[----:B------:R-:W4:Y:S01]  /*28f0*/  LDC.64 R30, c[0x0][0x398] ;  /* 0x0000e600ff1e7b82 */ /* 0x000f220000000a00 */
[----:B------:R-:W-:-:S13]  /*2900*/  LOP3.LUT P3, RZ, R28, 0xff, RZ, 0xc0, !PT ;  /* 0x000000ff1cff7812 */ /* 0x000fda000786c0ff */
[----:B----4-:R-:W4:Y:S01]  /*2910*/  @P3 LDG.E.64 R26, desc[UR4][R30.64+0x8] ;  /* 0x000008041e1a3981 */ /* 0x010f22000c1e1b00 */
[----:B--2---:R-:W-:-:S13]  /*2920*/  ISETP.NE.AND P4, PT, R29, R22, PT ;  /* 0x000000161d00720c */ /* 0x004fda0003f85270 */
[----:B------:R-:W2:Y:S01]  /*2930*/  @P4 LDG.E.64 R22, desc[UR4][R20.64+0x8] ;  /* 0x0000080414164981 */ /* 0x000ea2000c1e1b00 */
[----:B------:R-:W-:Y:S01]  /*2940*/  LOP3.LUT R33, R9, 0xff, RZ, 0xc0, !PT ;  /* 0x000000ff09217812 */ /* 0x000fe200078ec0ff */
[----:B----4-:R-:W-:-:S06]  /*2950*/  @P3 IMAD.WIDE.U32 R26, R29, 0x4, R26 ;  /* 0x000000041d1a3825 */ /* 0x010fcc00078e001a */
[----:B------:R-:W4:Y:S01]  /*2960*/  @P3 LDG.E R27, desc[UR4][R26.64+-0x4] ;  /* 0xfffffc041a1b3981 */ /* 0x000f22000c1e1900 */
[----:B---3--:R-:W-:-:S04]  /*2970*/  IMAD.WIDE.U32 R24, R33, 0x4, R24 ;  /* 0x0000000421187825 */ /* 0x008fc800078e0018 */
[----:B--2---:R-:W-:Y:S02]  /*2980*/  @P4 IMAD.WIDE.U32 R22, R29, 0x4, R22 ;  /* 0x000000041d164825 */ /* 0x004fe400078e0016 */
        /* <DEDUP_REMOVED lines=16> */
[----:B------:R-:W3:Y:S04]  /*2a90*/  LDG.E.U8 R35, desc[UR4][R20.64] ;  /* 0x0000000414237981 */ /* 0x000ee8000c1e1100 */
[----:B------:R-:W4:Y:S04]  /*2aa0*/  LDG.E.64 R26, desc[UR4][R20.64+0x8] ;  /* 0x00000804141a7981 */ /* 0x000f28000c1e1b00 */
[----:B------:R-:W5:Y:S01]  /*2ab0*/  LDG.E.64 R24, desc[UR4][R10.64+0x8] ;  /* 0x000008040a187981 */ /* 0x000f62000c1e1b00 */
[----:B------:R-:W-:-:S05]  /*2ac0*/  VIADD R32, R28, 0x1 ;  /* 0x000000011c207836 */ /* 0x000fca0000000000 */
[----:B------:R-:W-:-:S04]  /*2ad0*/  LOP3.LUT R32, R32, 0xff, RZ, 0xc0, !PT ;  /* 0x000000ff20207812 */ /* 0x000fc800078ec0ff */
[----:B---3--:R-:W-:Y:S02]  /*2ae0*/  ISETP.NE.AND P3, PT, R32, R35, PT ;  /* 0x000000232000720c */ /* 0x008fe40003f65270 */
[----:B------:R-:W-:-:S05]  /*2af0*/  LOP3.LUT R35, R28, 0xff, RZ, 0xc0, !PT ;  /* 0x000000ff1c237812 */ /* 0x000fca00078ec0ff */
[----:B----4-:R-:W-:Y:S01]  /*2b00*/  IMAD.WIDE.U32 R26, R35, 0x4, R26 ;  /* 0x00000004231a7825 */ /* 0x010fe200078e001a */
[----:B-----5:R-:W-:-:S04]  /*2b10*/  IADD3 R24, P5, PT, R24, R31, RZ ;  /* 0x0000001f18187210 */ /* 0x020fc80007fbe0ff */
[----:B------:R-:W3:Y:S04]  /*2b20*/  LDG.E R31, desc[UR4][R26.64] ;  /* 0x000000041a1f7981 */ /* 0x000ee8000c1e1900 */
[----:B------:R-:W4:Y:S01]  /*2b30*/  @P3 LDG.E R32, desc[UR4][R26.64+0x4] ;  /* 0x000004041a203981 */ /* 0x000f22000c1e1900 */
        /* <DEDUP_REMOVED lines=10> */
[----:B---3--:R-:W-:Y:S02]  /*2be0*/  SHF.R.U32.HI R30, RZ, R8, R31 ;  /* 0x00000008ff1e7219 */ /* 0x008fe4000001161f */
[----:B----4-:R-:W-:-:S04]  /*2bf0*/  @P3 SHF.L.U32 R21, R32, R7, RZ ;  /* 0x0000000720153219 */ /* 0x010fc800000006ff */
        /* <DEDUP_REMOVED lines=11> */
.L_x_172:
[----:B------:R-:W-:Y:S05]  /*2cb0*/  @!P2 BRA `(.L_x_168) ;  /* 0x000000000080a947 */ /* 0x000fea0003800000 */
[----:B------:R-:W2:Y:S02]  /*2cc0*/  LDC.64 R26, c[0x0][0x398] ;  /* 0x0000e600ff1a7b82 */ /* 0x000ea40000000a00 */
[----:B--2---:R-:W2:Y:S01]  /*2cd0*/  LDG.E.U8 R20, desc[UR4][R26.64] ;  /* 0x000000041a147981 */ /* 0x004ea2000c1e1100 */
        /* <DEDUP_REMOVED lines=29> */
[----:B--2---:R-:W-:-:S13]  /*2eb0*/  ISETP.EQ.U32.AND P0, PT, R7, 0x1, PT ;  /* 0x000000010700780c */ /* 0x004fda0003f02070 */
.L_x_168:
[----:B------:R-:W-:Y:S01]  /*2ec0*/  PRMT R7, R9, 0x8880, RZ ;  /* 0x0000888009077816 */ /* 0x000fe200000000ff */
[----:B------:R-:W-:Y:S01]  /*2ed0*/  BSSY.RECONVERGENT B4, `(.L_x_173) ;  /* 0x0000013000047945 */ /* 0x000fe20003800200 */
[----:B------:R-:W-:Y:S02]  /*2ee0*/  PRMT R8, R5, 0x8880, RZ ;  /* 0x0000888005087816 */ /* 0x000fe400000000ff */
[----:B------:R-:W-:-:S13]  /*2ef0*/  ISETP.GE.OR P2, PT, R7, R2, !P0 ;  /* 0x000000020700720c */ /* 0x000fda0004746670 */
[----:B------:R-:W-:Y:S05]  /*2f00*/  @P2 BRA `(.L_x_174) ;  /* 0x00000000003c2947 */ /* 0x000fea0003800000 */
.L_x_175:
[----:B--2---:R-:W2:Y:S01]  /*2f10*/  LDG.E.64 R20, desc[UR4][R10.64+0x8] ;  /* 0x000008040a147981 */ /* 0x004ea2000c1e1b00 */
[----:B------:R-:W-:-:S05]  /*2f20*/  LOP3.LUT R23, R9, 0xff, RZ, 0xc0, !PT ;  /* 0x000000ff09177812 */ /* 0x000fca00078ec0ff */
        /* <DEDUP_REMOVED lines=13> */
.L_x_174:
[----:B------:R-:W-:Y:S05]  /*3000*/  BSYNC.RECONVERGENT B4 ;  /* 0x0000000000047941 */ /* 0x000fea0003800200 */
.L_x_173:
[----:B--2---:R-:W-:Y:S01]  /*3010*/  PRMT R7, R9, 0x8880, RZ ;  /* 0x0000888009077816 */ /* 0x004fe200000000ff */
[----:B------:R-:W-:Y:S03]  /*3020*/  BSSY.RECONVERGENT B4, `(.L_x_176) ;  /* 0x000000e000047945 */ /* 0x000fe60003800200 */
[----:B------:R-:W-:-:S13]  /*3030*/  ISETP.LT.OR P0, PT, R7, R8, P0 ;  /* 0x000000080700720c */ /* 0x000fda0000701670 */
[----:B------:R-:W-:Y:S05]  /*3040*/  @P0 BRA `(.L_x_177) ;  /* 0x00000000002c0947 */ /* 0x000fea0003800000 */
.L_x_178:
[----:B------:R-:W-:Y:S01]  /*3050*/  VIADD R7, R9, 0xffffffff ;  /* 0xffffffff09077836 */ /* 0x000fe20000000000 */
[----:B--2---:R-:W2:Y:S04]  /*3060*/  LDG.E.64 R22, desc[UR4][R10.64+0x8] ;  /* 0x000008040a167981 */ /* 0x004ea8000c1e1b00 */
        /* <DEDUP_REMOVED lines=9> */
.L_x_177:
[----:B------:R-:W-:Y:S05]  /*3100*/  BSYNC.RECONVERGENT B4 ;  /* 0x0000000000047941 */ /* 0x000fea0003800200 */
.L_x_176:
[----:B------:R-:W-:Y:S05]  /*3110*/  @P1 BRA `(.L_x_179) ;  /* 0xffffffe000701947 */ /* 0x000fea000383ffff */
[----:B------:R-:W-:-:S04]  /*3120*/  PRMT R5, R5, 0x8880, RZ ;  /* 0x0000888005057816 */ /* 0x000fc800000000ff */
[----:B------:R-:W-:-:S13]  /*3130*/  ISETP.GT.AND P0, PT, R5, 0x1, PT ;  /* 0x000000010500780c */ /* 0x000fda0003f04270 */
[----:B------:R-:W-:Y:S05]  /*3140*/  @P0 BRA `(.L_x_180) ;  /* 0xffffffe000540947 */ /* 0x000fea000383ffff */
[----:B------:R-:W-:Y:S05]  /*3150*/  BSYNC.RECONVERGENT B3 ;  /* 0x0000000000037941 */ /* 0x000fea0003800200 */
.L_x_164:
[----:B------:R3:W5:Y:S02]  /*3160*/  LDG.E.U8 R29, desc[UR4][R10.64] ;  /* 0x000000040a1d7981 */ /* 0x000764000c1e1100 */
.L_x_163:
[----:B------:R-:W-:Y:S05]  /*3170*/  BSYNC.RECONVERGENT B2 ;  /* 0x0000000000027941 */ /* 0x000fea0003800200 */
.L_x_162:
[----:B-----5:R-:W-:-:S04]  /*3180*/  PRMT R2, R29, 0x8880, RZ ;  /* 0x000088801d027816 */ /* 0x020fc800000000ff */
[----:B------:R-:W-:-:S13]  /*3190*/  ISETP.GE.AND P0, PT, R2, 0x1, PT ;  /* 0x000000010200780c */ /* 0x000fda0003f06270 */
[----:B------:R-:W-:Y:S05]  /*31a0*/  @!P0 BRA `(.L_x_161) ;  /* 0x0000000000308947 */ /* 0x000fea0003800000 */
[----:B------:R4:W5:Y:S02]  /*31b0*/  LDG.E.64 R2, desc[UR4][R10.64+0x8] ;  /* 0x000008040a027981 */ /* 0x000964000c1e1b00 */
.L_x_181:
[----:B------:R-:W-:-:S05]  /*31c0*/  LOP3.LUT R5, R29, 0xff, RZ, 0xc0, !PT ;  /* 0x000000ff1d057812 */ /* 0x000fca00078ec0ff */
[----:B-----5:R-:W-:-:S06]  /*31d0*/  IMAD.WIDE.U32 R4, R5, 0x4, R2 ;  /* 0x0000000405047825 */ /* 0x020fcc00078e0002 */
[----:B------:R-:W2:Y:S02]  /*31e0*/  LDG.E R4, desc[UR4][R4.64+-0x4] ;  /* 0xfffffc0404047981 */ /* 0x000ea4000c1e1900 */
[----:B--2---:R-:W-:-:S13]  /*31f0*/  ISETP.NE.AND P0, PT, R4, RZ, PT ;  /* 0x000000ff0400720c */ /* 0x004fda0003f05270 */
[----:B------:R-:W-:Y:S05]  /*3200*/  @P0 BRA `(.L_x_161) ;  /* 0x0000000000180947 */ /* 0x000fea0003800000 */
[C---:B------:R-:W-:Y:S01]  /*3210*/  VIADD R5, R29.reuse, 0xffffffff ;  /* 0xffffffff1d057836 */ /* 0x040fe20000000000 */
[----:B------:R-:W-:-:S04]  /*3220*/  PRMT R4, R29, 0x8880, RZ ;  /* 0x000088801d047816 */ /* 0x000fc800000000ff */
[----:B------:R2:W-:Y:S01]  /*3230*/  STG.E.U8 desc[UR4][R10.64], R5 ;  /* 0x000000050a007986 */ /* 0x0005e2000c101104 */
[----:B------:R-:W-:Y:S02]  /*3240*/  ISETP.GT.AND P0, PT, R4, 0x1, PT ;  /* 0x000000010400780c */ /* 0x000fe40003f04270 */
[----:B------:R-:W-:-:S11]  /*3250*/  PRMT R29, R5, 0x7610, R29 ;  /* 0x00007610051d7816 */ /* 0x000fd6000000001d */
[----:B--2---:R-:W-:Y:S05]  /*3260*/  @P0 BRA `(.L_x_181) ;  /* 0xfffffffc00d40947 */ /* 0x004fea000383ffff */
.L_x_161:
[----:B------:R-:W-:Y:S05]  /*3270*/  BSYNC.RECONVERGENT B1 ;  /* 0x0000000000017941 */ /* 0x000fea0003800200 */
.L_x_160:
[----:B------:R-:W5:Y:S01]  /*3280*/  LDG.E.64 R2, desc[UR4][R12.64+0x8] ;  /* 0x000008040c027981 */ /* 0x000f62000c1e1b00 */
[----:B------:R-:W-:-:S05]  /*3290*/  VIADD R4, R0, 0xffffffff ;  /* 0xffffffff00047836 */ /* 0x000fca0000000000 */
[----:B------:R-:W-:-:S04]  /*32a0*/  LOP3.LUT R5, R4, 0xffff, RZ, 0xc0, !PT ;  /* 0x0000ffff04057812 */ /* 0x000fc800078ec0ff */
[----:B------:R-:W-:-:S04]  /*32b0*/  SHF.R.U32.HI R5, RZ, 0x5, R5 ;  /* 0x00000005ff057819 */ /* 0x000fc80000011605 */
[----:B------:R-:W-:-:S05]  /*32c0*/  LOP3.LUT R5, R5, 0xffff, RZ, 0xc0, !PT ;  /* 0x0000ffff05057812 */ /* 0x000fca00078ec0ff */
[----:B-----5:R-:W-:-:S06]  /*32d0*/  IMAD.WIDE.U32 R2, R5, 0x4, R2 ;  /* 0x0000000405027825 */ /* 0x020fcc00078e0002 */
[----:B------:R-:W5:Y:S01]  /*32e0*/  LDG.E R3, desc[UR4][R2.64] ;  /* 0x0000000402037981 */ /* 0x000f62000c1e1900 */
[----:B------:R-:W-:Y:S01]  /*32f0*/  BSSY.RECONVERGENT B2, `(.L_x_182) ;  /* 0x00003e1000027945 */ /* 0x000fe20003800200 */
[----:B-----5:R-:W-:-:S04]  /*3300*/  SHF.R.W.U32.HI R4, RZ, R4, R3 ;  /* 0x00000004ff047219 */ /* 0x020fc80000011e03 */
[----:B------:R-:W-:-:S04]  /*3310*/  LOP3.LUT R4, R4, 0x1, RZ, 0xc0, !PT ;  /* 0x0000000104047812 */ /* 0x000fc800078ec0ff */
[----:B------:R-:W-:-:S13]  /*3320*/  ISETP.NE.U32.AND P0, PT, R4, 0x1, PT ;  /* 0x000000010400780c */ /* 0x000fda0003f05070 */
[----:B------:R-:W-:Y:S05]  /*3330*/  @P0 BRA `(.L_x_183) ;  /* 0x0000003c00700947 */ /* 0x000fea0003800000 */
[----:B--2---:R-:W-:Y:S01]  /*3340*/  LOP3.LUT P0, R22, R29, 0xff, RZ, 0xc0, !PT ;  /* 0x000000ff1d167812 */ /* 0x004fe2000780c0ff */
[----:B------:R-:W-:-:S12]  /*3350*/  BSSY.RECONVERGENT B1, `(.L_x_184) ;  /* 0x00001bc000017945 */ /* 0x000fd80003800200 */
[----:B------:R-:W-:Y:S05]  /*3360*/  @!P0 BRA `(.L_x_185) ;  /* 0x0000000000108947 */ /* 0x000fea0003800000 */
[----:B------:R-:W2:Y:S02]  /*3370*/  LDC.64 R2, c[0x0][0x390] ;  /* 0x0000e400ff027b82 */ /* 0x000ea40000000a00 */
[----:B--2---:R-:W2:Y:S02]  /*3380*/  LDG.E.U8 R2, desc[UR4][R2.64] ;  /* 0x0000000402027981 */ /* 0x004ea4000c1e1100 */
[----:B--2---:R-:W-:-:S13]  /*3390*/  ISETP.NE.AND P0, PT, R2, RZ, PT ;  /* 0x000000ff0200720c */ /* 0x004fda0003f05270 */
[----:B------:R-:W-:Y:S05]  /*33a0*/  @P0 BRA `(.L_x_186) ;  /* 0x00000000000c0947 */ /* 0x000fea0003800000 */
.L_x_185:
[----:B------:R2:W-:Y:S01]  /*33b0*/  STG.E.U8 desc[UR4][R16.64], RZ ;  /* 0x000000ff10007986 */ /* 0x0005e2000c101104 */
[----:B------:R-:W-:Y:S01]  /*33c0*/  PRMT R29, RZ, 0x7610, R29 ;  /* 0x00007610ff1d7816 */ /* 0x000fe2000000001d */
[----:B------:R-:W-:Y:S06]  /*33d0*/  BRA `(.L_x_187) ;  /* 0x0000001800cc7947 */ /* 0x000fec0003800000 */
.L_x_186:
[----:B------:R-:W-:Y:S01]  /*33e0*/  IMAD.IADD R5, R29, 0x1, R2 ;  /* 0x000000011d057824 */ /* 0x000fe200078e0202 */
[----:B------:R-:W-:Y:S04]  /*33f0*/  BSSY.RECONVERGENT B3, `(.L_x_188) ;  /* 0x0000034000037945 */ /* 0x000fe80003800200 */
[----:B------:R2:W-:Y:S01]  /*3400*/  STG.E.U8 desc[UR4][R16.64], R5 ;  /* 0x0000000510007986 */ /* 0x0005e2000c101104 */
[----:B------:R-:W-:-:S04]  /*3410*/  PRMT R3, R5, 0x8880, RZ ;  /* 0x0000888005037816 */ /* 0x000fc800000000ff */
[----:B------:R-:W-:-:S13]  /*3420*/  ISETP.GE.AND P0, PT, R3, 0x1, PT ;  /* 0x000000010300780c */ /* 0x000fda0003f06270 */
[----:B--2---:R-:W-:Y:S05]  /*3430*/  @!P0 BRA `(.L_x_189) ;  /* 0x0000000000bc8947 */ /* 0x004fea0003800000 */
        /* <DEDUP_REMOVED lines=10> */
.L_x_192:
[----:B------:R-:W2:Y:S01]  /*34e0*/  LDG.E.64 R4, desc[UR4][R16.64+0x8] ;  /* 0x0000080410047981 */ /* 0x000ea2000c1e1b00 */
[----:B------:R-:W-:-:S05]  /*34f0*/  LOP3.LUT R25, R24, 0xff, RZ, 0xc0, !PT ;  /* 0x000000ff18197812 */ /* 0x000fca00078ec0ff */
[----:B--2---:R-:W-:-:S05]  /*3500*/  IMAD.WIDE.U32 R4, R25, 0x4, R4 ;  /* 0x0000000419047825 */ /* 0x004fca00078e0004 */
[----:B------:R2:W-:Y:S04]  /*3510*/  STG.E desc[UR4][R4.64], RZ ;  /* 0x000000ff04007986 */ /* 0x0005e8000c101904 */
[----:B---3--:R-:W3:Y:S02]  /*3520*/  LDG.E.64 R6, desc[UR4][R16.64+0x8] ;  /* 0x0000080410067981 */ /* 0x008ee4000c1e1b00 */
[----:B---3--:R-:W-:-:S05]  /*3530*/  IMAD.WIDE.U32 R6, R25, 0x4, R6 ;  /* 0x0000000419067825 */ /* 0x008fca00078e0006 */
[----:B------:R3:W-:Y:S04]  /*3540*/  STG.E desc[UR4][R6.64+0x4], RZ ;  /* 0x000004ff06007986 */ /* 0x0007e8000c101904 */
[----:B------:R-:W5:Y:S02]  /*3550*/  LDG.E.64 R8, desc[UR4][R16.64+0x8] ;  /* 0x0000080410087981 */ /* 0x000f64000c1e1b00 */
[----:B-----5:R-:W-:-:S05]  /*3560*/  IMAD.WIDE.U32 R8, R25, 0x4, R8 ;  /* 0x0000000419087825 */ /* 0x020fca00078e0008 */
[----:B------:R3:W-:Y:S04]  /*3570*/  STG.E desc[UR4][R8.64+0x8], RZ ;  /* 0x000008ff08007986 */ /* 0x0007e8000c101904 */
[----:B------:R-:W5:Y:S01]  /*3580*/  LDG.E.64 R20, desc[UR4][R16.64+0x8] ;  /* 0x0000080410147981 */ /* 0x000f62000c1e1b00 */
[----:B------:R-:W-:-:S05]  /*3590*/  VIADD R24, R24, 0x4 ;  /* 0x0000000418187836 */ /* 0x000fca0000000000 */
[----:B--2---:R-:W-:-:S04]  /*35a0*/  LOP3.LUT R4, R24, 0xff, RZ, 0xc0, !PT ;  /* 0x000000ff18047812 */ /* 0x004fc800078ec0ff */
[----:B------:R-:W-:Y:S01]  /*35b0*/  ISETP.NE.AND P0, PT, R4, R27, PT ;  /* 0x0000001b0400720c */ /* 0x000fe20003f05270 */
[----:B-----5:R-:W-:-:S05]  /*35c0*/  IMAD.WIDE.U32 R20, R25, 0x4, R20 ;  /* 0x0000000419147825 */ /* 0x020fca00078e0014 */
[----:B------:R3:W-:Y:S07]  /*35d0*/  STG.E desc[UR4][R20.64+0xc], RZ ;  /* 0x00000cff14007986 */ /* 0x0007ee000c101904 */
[----:B------:R-:W-:Y:S05]  /*35e0*/  @P0 BRA `(.L_x_192) ;  /* 0xfffffffc00bc0947 */ /* 0x000fea000383ffff */
.L_x_191:
[----:B------:R-:W-:Y:S05]  /*35f0*/  BSYNC.RECONVERGENT B4 ;  /* 0x0000000000047941 */ /* 0x000fea0003800200 */
.L_x_190:
[----:B------:R-:W-:Y:S05]  /*3600*/  @!P1 BRA `(.L_x_189) ;  /* 0x0000000000489947 */ /* 0x000fea0003800000 */
[----:B------:R-:W2:Y:S01]  /*3610*/  LDG.E.64 R4, desc[UR4][R16.64+0x8] ;  /* 0x0000080410047981 */ /* 0x000ea2000c1e1b00 */
[----:B------:R-:W-:Y:S02]  /*3620*/  LOP3.LUT R3, R3, 0xffff, RZ, 0xc0, !PT ;  /* 0x0000ffff03037812 */ /* 0x000fe400078ec0ff */
[----:B------:R-:W-:-:S03]  /*3630*/  ISETP.NE.AND P0, PT, R23, 0x1, PT ;  /* 0x000000011700780c */ /* 0x000fc60003f05270 */
[----:B--2---:R-:W-:-:S05]  /*3640*/  IMAD.WIDE.U32 R4, R3, 0x4, R4 ;  /* 0x0000000403047825 */ /* 0x004fca00078e0004 */
[----:B------:R2:W-:Y:S05]  /*3650*/  STG.E desc[UR4][R4.64], RZ ;  /* 0x000000ff04007986 */ /* 0x0005ea000c101904 */
[----:B------:R-:W-:Y:S05]  /*3660*/  @!P0 BRA `(.L_x_189) ;  /* 0x0000000000308947 */ /* 0x000fea0003800000 */
[----:B--2---:R-:W2:Y:S01]  /*3670*/  LDG.E.64 R4, desc[UR4][R16.64+0x8] ;  /* 0x0000080410047981 */ /* 0x004ea2000c1e1b00 */
[----:B---3--:R-:W-:Y:S01]  /*3680*/  IMAD.SHL.U32 R7, R3, 0x4, RZ ;  /* 0x0000000403077824 */ /* 0x008fe200078e00ff */
[----:B------:R-:W-:-:S04]  /*3690*/  SHF.R.U32.HI R3, RZ, 0x1e, R3 ;  /* 0x0000001eff037819 */ /* 0x000fc80000011603 */
[----:B--2---:R-:W-:-:S05]  /*36a0*/  IADD3 R4, P0, PT, R4, R7, RZ ;  /* 0x0000000704047210 */ /* 0x004fca0007f1e0ff */
[----:B------:R-:W-:Y:S01]  /*36b0*/  IMAD.X R5, R5, 0x1, R3, P0 ;  /* 0x0000000105057824 */ /* 0x000fe200000e0603 */
[----:B------:R-:W-:-:S04]  /*36c0*/  ISETP.NE.AND P0, PT, R23, 0x2, PT ;  /* 0x000000021700780c */ /* 0x000fc80003f05270 */
[----:B------:R2:W-:Y:S09]  /*36d0*/  STG.E desc[UR4][R4.64+0x4], RZ ;  /* 0x000004ff04007986 */ /* 0x0005f2000c101904 */
[----:B------:R-:W-:Y:S05]  /*36e0*/  @!P0 BRA `(.L_x_189) ;  /* 0x0000000000108947 */ /* 0x000fea0003800000 */
[----:B--2---:R-:W2:Y:S02]  /*36f0*/  LDG.E.64 R4, desc[UR4][R16.64+0x8] ;  /* 0x0000080410047981 */ /* 0x004ea4000c1e1b00 */
[----:B--2---:R-:W-:-:S05]  /*3700*/  IADD3 R4, P0, PT, R4, R7, RZ ;  /* 0x0000000704047210 */ /* 0x004fca0007f1e0ff */
[----:B------:R-:W-:-:S05]  /*3710*/  IMAD.X R5, R5, 0x1, R3, P0 ;  /* 0x0000000105057824 */ /* 0x000fca00000e0603 */
[----:B------:R2:W-:Y:S03]  /*3720*/  STG.E desc[UR4][R4.64+0x8], RZ ;  /* 0x000008ff04007986 */ /* 0x0005e6000c101904 */
.L_x_189:
[----:B------:R-:W-:Y:S05]  /*3730*/  BSYNC.RECONVERGENT B3 ;  /* 0x0000000000037941 */ /* 0x000fea0003800200 */
.L_x_188:
[----:B------:R-:W-:Y:S01]  /*3740*/  PRMT R3, R29, 0x8880, RZ ;  /* 0x000088801d037816 */ /* 0x000fe200000000ff */
[----:B------:R-:W-:Y:S03]  /*3750*/  BSSY.RECONVERGENT B3, `(.L_x_193) ;  /* 0x0000172000037945 */ /* 0x000fe60003800200 */
[----:B------:R-:W-:-:S13]  /*3760*/  ISETP.GE.AND P0, PT, R3, 0x1, PT ;  /* 0x000000010300780c */ /* 0x000fda0003f06270 */
[----:B------:R-:W-:Y:S05]  /*3770*/  @!P0 BRA `(.L_x_194) ;  /* 0x0000001400bc8947 */ /* 0x000fea0003800000 */
[C---:B------:R-:W-:Y:S02]  /*3780*/  PRMT R3, R2.reuse, 0x8880, RZ ;  /* 0x0000888002037816 */ /* 0x040fe400000000ff */
[----:B--2---:R-:W-:Y:S02]  /*3790*/  PRMT R4, R2, 0x8880, RZ ;  /* 0x0000888002047816 */ /* 0x004fe400000000ff */
[----:B------:R-:W-:Y:S02]  /*37a0*/  ISETP.GE.AND P0, PT, R3, 0x1, PT ;  /* 0x000000010300780c */ /* 0x000fe40003f06270 */
[----:B------:R-:W-:-:S11]  /*37b0*/  SHF.R.S32.HI R5, RZ, 0x1f, R4 ;  /* 0x0000001fff057819 */ /* 0x000fd60000011404 */
[----:B------:R-:W-:Y:S05]  /*37c0*/  @!P0 BRA `(.L_x_195) ;  /* 0x0000001000008947 */ /* 0x000fea0003800000 */
[----:B------:R-:W-:-:S07]  /*37d0*/  PRMT R3, RZ, 0x7610, R3 ;  /* 0x00007610ff037816 */ /* 0x000fce0000000003 */
.L_x_203:
[----:B---3--:R-:W2:Y:S01]  /*37e0*/  LDG.E.64 R6, desc[UR4][R10.64+0x8] ;  /* 0x000008040a067981 */ /* 0x008ea2000c1e1b00 */
[----:B------:R-:W-:-:S05]  /*37f0*/  LOP3.LUT R4, R3, 0xff, RZ, 0xc0, !PT ;  /* 0x000000ff03047812 */ /* 0x000fca00078ec0ff */
[----:B--2---:R-:W-:-:S05]  /*3800*/  IMAD.WIDE.U32 R6, R4, 0x4, R6 ;  /* 0x0000000404067825 */ /* 0x004fca00078e0006 */
[----:B------:R-:W2:Y:S01]  /*3810*/  LDG.E R5, desc[UR4][R6.64] ;  /* 0x0000000406057981 */ /* 0x000ea2000c1e1900 */
[----:B------:R-:W-:Y:S01]  /*3820*/  BSSY.RECONVERGENT B4, `(.L_x_196) ;  /* 0x00000f2000047945 */ /* 0x000fe20003800200 */
[----:B--2---:R-:W-:-:S13]  /*3830*/  ISETP.NE.AND P0, PT, R5, RZ, PT ;  /* 0x000000ff0500720c */ /* 0x004fda0003f05270 */
[----:B------:R-:W-:Y:S05]  /*3840*/  @!P0 BRA `(.L_x_197) ;  /* 0x0000000c00bc8947 */ /* 0x000fea0003800000 */
[----:B------:R-:W-:Y:S01]  /*3850*/  ISETP.GE.U32.AND P0, PT, R2, 0x8, PT ;  /* 0x000000080200780c */ /* 0x000fe20003f06070 */
[----:B------:R-:W-:Y:S01]  /*3860*/  IMAD.MOV.U32 R26, RZ, RZ, RZ ;  /* 0x000000ffff1a7224 */ /* 0x000fe200078e00ff */
[----:B------:R-:W-:-:S11]  /*3870*/  PRMT R6, RZ, 0x7610, R6 ;  /* 0x00007610ff067816 */ /* 0x000fd60000000006 */
[----:B------:R-:W-:Y:S05]  /*3880*/  @!P0 BRA `(.L_x_198) ;  /* 0x0000000400b08947 */ /* 0x000fea0003800000 */
[----:B------:R-:W-:Y:S01]  /*3890*/  PRMT R22, RZ, 0x7610, R22 ;  /* 0x00007610ff167816 */ /* 0x000fe20000000016 */
[----:B------:R-:W-:-:S07]  /*38a0*/  IMAD.MOV.U32 R26, RZ, RZ, RZ ;  /* 0x000000ffff1a7224 */ /* 0x000fce00078e00ff */
.L_x_199:
[----:B--2---:R-:W2:Y:S01]  /*38b0*/  LDC.64 R6, c[0x0][0x390] ;  /* 0x0000e400ff067b82 */ /* 0x004ea20000000a00 */
[----:B------:R-:W3:Y:S04]  /*38c0*/  LDG.E.64 R20, desc[UR4][R16.64+0x8] ;  /* 0x0000080410147981 */ /* 0x000ee8000c1e1b00 */
[----:B--2---:R-:W2:Y:S01]  /*38d0*/  LDG.E.64 R8, desc[UR4][R6.64+0x8] ;  /* 0x0000080406087981 */ /* 0x004ea2000c1e1b00 */
[C---:B------:R-:W-:Y:S01]  /*38e0*/  IMAD.IADD R25, R22.reuse, 0x1, R3 ;  /* 0x0000000116197824 */ /* 0x040fe200078e0203 */
[----:B------:R-:W-:-:S04]  /*38f0*/  LOP3.LUT R23, R22, 0xff, RZ, 0xc0, !PT ;  /* 0x000000ff16177812 */ /* 0x000fc800078ec0ff */
[----:B------:R-:W-:-:S05]  /*3900*/  LOP3.LUT R25, R25, 0xff, RZ, 0xc0, !PT ;  /* 0x000000ff19197812 */ /* 0x000fca00078ec0ff */
[----:B---3--:R-:W-:-:S05]  /*3910*/  IMAD.WIDE.U32 R20, R25, 0x4, R20 ;  /* 0x0000000419147825 */ /* 0x008fca00078e0014 */
[----:B------:R-:W3:Y:S01]  /*3920*/  LDG.E R24, desc[UR4][R20.64] ;  /* 0x0000000414187981 */ /* 0x000ee2000c1e1900 */
[----:B--2---:R-:W-:-:S06]  /*3930*/  IMAD.WIDE.U32 R8, R23, 0x4, R8 ;  /* 0x0000000417087825 */ /* 0x004fcc00078e0008 */
[----:B------:R-:W3:Y:S02]  /*3940*/  LDG.E R8, desc[UR4][R8.64] ;  /* 0x0000000408087981 */ /* 0x000ee4000c1e1900 */
[----:B---3--:R-:W-:-:S04]  /*3950*/  IMAD R27, R5, R8, R24 ;  /* 0x00000008051b7224 */ /* 0x008fc800078e0218 */
[----:B------:R-:W-:-:S05]  /*3960*/  IMAD.IADD R27, R27, 0x1, R26 ;  /* 0x000000011b1b7824 */ /* 0x000fca00078e021a */
[----:B------:R-:W-:-:S04]  /*3970*/  ISETP.NE.AND P0, PT, R27, -0x1, PT ;  /* 0xffffffff1b00780c */ /* 0x000fc80003f05270 */
[----:B------:R-:W-:-:S05]  /*3980*/  SEL R35, R27, RZ, P0 ;  /* 0x000000ff1b237207 */ /* 0x000fca0000000000 */
[----:B------:R2:W-:Y:S04]  /*3990*/  STG.E desc[UR4][R20.64], R35 ;  /* 0x0000002314007986 */ /* 0x0005e8000c101904 */
[----:B------:R-:W3:Y:S04]  /*39a0*/  LDG.E.64 R26, desc[UR4][R6.64+0x8] ;  /* 0x00000804061a7981 */ /* 0x000ee8000c1e1b00 */
[----:B------:R-:W5:Y:S01]  /*39b0*/  LDG.E.64 R32, desc[UR4][R16.64+0x8] ;  /* 0x0000080410207981 */ /* 0x000f62000c1e1b00 */
[----:B---3--:R-:W-:-:S04]  /*39c0*/  IMAD.WIDE.U32 R30, R23, 0x4, R26 ;  /* 0x00000004171e7825 */ /* 0x008fc800078e001a */
[----:B-----5:R-:W-:Y:S02]  /*39d0*/  IMAD.WIDE.U32 R26, R25, 0x4, R32 ;  /* 0x00000004191a7825 */ /* 0x020fe400078e0020 */
        /* <DEDUP_REMOVED lines=30> */
[----:B------:R-:W-:-:S05]  /*3bc0*/  SEL R35, R28, RZ, P0 ;  /* 0x000000ff1c237207 */ /* 0x000fca0000000000 */
[----:B------:R2:W-:Y:S04]  /*3bd0*/  STG.E desc[UR4][R20.64+0xc], R35 ;  /* 0x00000c2314007986 */ /* 0x0005e8000c101904 */
[----:B---3--:R-:W3:Y:S04]  /*3be0*/  LDG.E.64 R8, desc[UR4][R6.64+0x8] ;  /* 0x0000080406087981 */ /* 0x008ee8000c1e1b00 */
        /* <DEDUP_REMOVED lines=35> */
[----:B------:R-:W5:Y:S04]  /*3e20*/  LDG.E.64 R6, desc[UR4][R6.64+0x8] ;  /* 0x0000080406067981 */ /* 0x000f68000c1e1b00 */
[----:B--2---:R-:W2:Y:S01]  /*3e30*/  LDG.E.64 R20, desc[UR4][R16.64+0x8] ;  /* 0x0000080410147981 */ /* 0x004ea2000c1e1b00 */
[----:B-----5:R-:W-:-:S04]  /*3e40*/  IMAD.WIDE.U32 R26, R23, 0x4, R6 ;  /* 0x00000004171a7825 */ /* 0x020fc800078e0006 */
[----:B--2---:R-:W-:Y:S02]  /*3e50*/  IMAD.WIDE.U32 R20, R25, 0x4, R20 ;  /* 0x0000000419147825 */ /* 0x004fe400078e0014 */
[----:B------:R-:W2:Y:S04]  /*3e60*/  LDG.E R26, desc[UR4][R26.64+0x1c] ;  /* 0x00001c041a1a7981 */ /* 0x000ea8000c1e1900 */
[----:B------:R-:W2:Y:S01]  /*3e70*/  LDG.E R23, desc[UR4][R20.64+0x1c] ;  /* 0x00001c0414177981 */ /* 0x000ea2000c1e1900 */
[----:B------:R-:W-:Y:S01]  /*3e80*/  VIADD R22, R22, 0x8 ;  /* 0x0000000816167836 */ /* 0x000fe20000000000 */
[----:B------:R-:W-:-:S04]  /*3e90*/  LOP3.LUT R7, R2, 0x78, RZ, 0xc0, !PT ;  /* 0x0000007802077812 */ /* 0x000fc800078ec0ff */
[----:B------:R-:W-:-:S04]  /*3ea0*/  LOP3.LUT R6, R22, 0xff, RZ, 0xc0, !PT ;  /* 0x000000ff16067812 */ /* 0x000fc800078ec0ff */
[----:B------:R-:W-:Y:S01]  /*3eb0*/  ISETP.NE.AND P1, PT, R6, R7, PT ;  /* 0x000000070600720c */ /* 0x000fe20003f25270 */
[----:B--2---:R-:W-:-:S04]  /*3ec0*/  IMAD R23, R5, R26, R23 ;  /* 0x0000001a05177224 */ /* 0x004fc800078e0217 */
[----:B------:R-:W-:Y:S02]  /*3ed0*/  VIADD R24, R23, 0x1 ;  /* 0x0000000117187836 */ /* 0x000fe40000000000 */
[----:B------:R-:W-:-:S05]  /*3ee0*/  @P0 IMAD.MOV R24, RZ, RZ, R23 ;  /* 0x000000ffff180224 */ /* 0x000fca00078e0217 */
[----:B------:R-:W-:-:S04]  /*3ef0*/  ISETP.NE.AND P0, PT, R24, -0x1, PT ;  /* 0xffffffff1800780c */ /* 0x000fc80003f05270 */
[----:B---3--:R-:W-:-:S05]  /*3f00*/  SEL R9, R24, RZ, P0 ;  /* 0x000000ff18097207 */ /* 0x008fca0000000000 */
[----:B------:R2:W-:Y:S01]  /*3f10*/  STG.E desc[UR4][R20.64+0x1c], R9 ;  /* 0x00001c0914007986 */ /* 0x0005e2000c101904 */
[----:B------:R-:W-:Y:S01]  /*3f20*/  SEL R26, RZ, 0x1, P0 ;  /* 0x00000001ff1a7807 */ /* 0x000fe20000000000 */
[----:B------:R-:W-:Y:S06]  /*3f30*/  @P1 BRA `(.L_x_199) ;  /* 0xfffffff8005c1947 */ /* 0x000fec000383ffff */
[----:B------:R-:W-:-:S07]  /*3f40*/  PRMT R6, R7, 0x7610, R6 ;  /* 0x0000761007067816 */ /* 0x000fce0000000006 */
.L_x_198:
[----:B------:R-:W-:-:S13]  /*3f50*/  LOP3.LUT P0, R7, R2, 0x7, RZ, 0xc0, !PT ;  /* 0x0000000702077812 */ /* 0x000fda000780c0ff */
[----:B------:R-:W-:Y:S05]  /*3f60*/  @!P0 BRA `(.L_x_200) ;  /* 0x0000000400d88947 */ /* 0x000fea0003800000 */
[----:B------:R-:W-:-:S05]  /*3f70*/  VIADD R7, R7, 0xffffffff ;  /* 0xffffffff07077836 */ /* 0x000fca0000000000 */
[----:B------:R-:W-:-:S04]  /*3f80*/  LOP3.LUT R7, R7, 0xffff, RZ, 0xc0, !PT ;  /* 0x0000ffff07077812 */ /* 0x000fc800078ec0ff */
[----:B------:R-:W-:-:S13]  /*3f90*/  ISETP.GE.U32.AND P0, PT, R7, 0x3, PT ;  /* 0x000000030700780c */ /* 0x000fda0003f06070 */
[----:B------:R-:W-:Y:S05]  /*3fa0*/  @!P0 BRA `(.L_x_201) ;  /* 0x0000000000f08947 */ /* 0x000fea0003800000 */
[----:B------:R-:W3:Y:S01]  /*3fb0*/  LDC.64 R24, c[0x0][0x390] ;  /* 0x0000e400ff187b82 */ /* 0x000ee20000000a00 */
[----:B--2---:R-:W2:Y:S04]  /*3fc0*/  LDG.E.64 R8, desc[UR4][R16.64+0x8] ;  /* 0x0000080410087981 */ /* 0x004ea8000c1e1b00 */
[----:B---3--:R-:W3:Y:S01]  /*3fd0*/  LDG.E.64 R20, desc[UR4][R24.64+0x8] ;  /* 0x0000080418147981 */ /* 0x008ee2000c1e1b00 */
[C---:B------:R-:W-:Y:S01]  /*3fe0*/  IMAD.IADD R22, R6.reuse, 0x1, R3 ;  /* 0x0000000106167824 */ /* 0x040fe200078e0203 */
[----:B------:R-:W-:-:S04]  /*3ff0*/  LOP3.LUT R7, R6, 0xffff, RZ, 0xc0, !PT ;  /* 0x0000ffff06077812 */ /* 0x000fc800078ec0ff */
[----:B------:R-:W-:-:S05]  /*4000*/  LOP3.LUT R35, R22, 0xff, RZ, 0xc0, !PT ;  /* 0x000000ff16237812 */ /* 0x000fca00078ec0ff */
[----:B--2---:R-:W-:-:S05]  /*4010*/  IMAD.WIDE.U32 R34, R35, 0x4, R8 ;  /* 0x0000000423227825 */ /* 0x004fca00078e0008 */
[----:B------:R-:W2:Y:S01]  /*4020*/  LDG.E R8, desc[UR4][R34.64] ;  /* 0x0000000422087981 */ /* 0x000ea2000c1e1900 */
[----:B---3--:R-:W-:-:S06]  /*4030*/  IMAD.WIDE.U32 R20, R7, 0x4, R20 ;  /* 0x0000000407147825 */ /* 0x008fcc00078e0014 */
[----:B------:R-:W2:Y:S02]  /*4040*/  LDG.E R20, desc[UR4][R20.64] ;  /* 0x0000000414147981 */ /* 0x000ea4000c1e1900 */
[----:B--2---:R-:W-:-:S04]  /*4050*/  IMAD R9, R5, R20, R8 ;  /* 0x0000001405097224 */ /* 0x004fc800078e0208 */
[----:B------:R-:W-:-:S05]  /*4060*/  IMAD.IADD R9, R26, 0x1, R9 ;  /* 0x000000011a097824 */ /* 0x000fca00078e0209 */
[----:B------:R-:W-:-:S04]  /*4070*/  ISETP.NE.AND P0, PT, R9, -0x1, PT ;  /* 0xffffffff0900780c */ /* 0x000fc80003f05270 */
[----:B------:R-:W-:-:S05]  /*4080*/  SEL R27, R9, RZ, P0 ;  /* 0x000000ff091b7207 */ /* 0x000fca0000000000 */
[----:B------:R2:W-:Y:S04]  /*4090*/  STG.E desc[UR4][R34.64], R27 ;  /* 0x0000001b22007986 */ /* 0x0005e8000c101904 */
[----:B------:R-:W3:Y:S04]  /*40a0*/  LDG.E.64 R8, desc[UR4][R16.64+0x8] ;  /* 0x0000080410087981 */ /* 0x000ee8000c1e1b00 */
[----:B------:R-:W5:Y:S01]  /*40b0*/  LDG.E.64 R30, desc[UR4][R24.64+0x8] ;  /* 0x00000804181e7981 */ /* 0x000f62000c1e1b00 */
[----:B------:R-:W-:-:S05]  /*40c0*/  IADD3 R23, P1, PT, R7, R4, RZ ;  /* 0x0000000407177210 */ /* 0x000fca0007f3e0ff */
[----:B------:R-:W-:Y:S02]  /*40d0*/  IMAD.X R22, RZ, RZ, RZ, P1 ;  /* 0x000000ffff167224 */ /* 0x000fe400008e06ff */
[----:B------:R-:W-:-:S03]  /*40e0*/  IMAD.SHL.U32 R21, R23, 0x4, RZ ;  /* 0x0000000417157824 */ /* 0x000fc600078e00ff */
[----:B------:R-:W-:Y:S02]  /*40f0*/  SHF.L.U64.HI R23, R23, 0x2, R22 ;  /* 0x0000000217177819 */ /* 0x000fe40000010216 */
[----:B---3--:R-:W-:Y:S01]  /*4100*/  IADD3 R32, P1, PT, R8, R21, RZ ;  /* 0x0000001508207210 */ /* 0x008fe20007f3e0ff */
[----:B-----5:R-:W-:-:S04]  /*4110*/  IMAD.WIDE.U32 R30, R7, 0x4, R30 ;  /* 0x00000004071e7825 */ /* 0x020fc800078e001e */
[----:B------:R-:W-:Y:S02]  /*4120*/  IMAD.X R33, R9, 0x1, R23, P1 ;  /* 0x0000000109217824 */ /* 0x000fe400008e0617 */
        /* <DEDUP_REMOVED lines=21> */
[----:B------:R-:W2:Y:S04]  /*4280*/  LDG.E.64 R30, desc[UR4][R16.64+0x8] ;  /* 0x00000804101e7981 */ /* 0x000ea8000c1e1b00 */
[----:B------:R-:W5:Y:S01]  /*4290*/  LDG.E.64 R24, desc[UR4][R24.64+0x8] ;  /* 0x0000080418187981 */ /* 0x000f62000c1e1b00 */
[----:B--2---:R-:W-:Y:S01]  /*42a0*/  IADD3 R20, P1, PT, R30, R21, RZ ;  /* 0x000000151e147210 */ /* 0x004fe20007f3e0ff */
[----:B-----5:R-:W-:-:S04]  /*42b0*/  IMAD.WIDE.U32 R32, R7, 0x4, R24 ;  /* 0x0000000407207825 */ /* 0x020fc800078e0018 */
[----:B------:R-:W-:Y:S02]  /*42c0*/  IMAD.X R21, R31, 0x1, R23, P1 ;  /* 0x000000011f157824 */ /* 0x000fe400008e0617 */
[----:B------:R-:W2:Y:S04]  /*42d0*/  LDG.E R32, desc[UR4][R32.64+0xc] ;  /* 0x00000c0420207981 */ /* 0x000ea8000c1e1900 */
[----:B------:R-:W2:Y:S01]  /*42e0*/  LDG.E R7, desc[UR4][R20.64+0xc] ;  /* 0x00000c0414077981 */ /* 0x000ea2000c1e1900 */
[----:B------:R-:W-:Y:S02]  /*42f0*/  VIADD R6, R6, 0x4 ;  /* 0x0000000406067836 */ /* 0x000fe40000000000 */
[----:B--2---:R-:W-:-:S04]  /*4300*/  IMAD R7, R5, R32, R7 ;  /* 0x0000002005077224 */ /* 0x004fc800078e0207 */
[----:B------:R-:W-:Y:S02]  /*4310*/  VIADD R22, R7, 0x1 ;  /* 0x0000000107167836 */ /* 0x000fe40000000000 */
[----:B------:R-:W-:-:S05]  /*4320*/  @P0 IMAD.MOV R22, RZ, RZ, R7 ;  /* 0x000000ffff160224 */ /* 0x000fca00078e0207 */
[----:B------:R-:W-:-:S04]  /*4330*/  ISETP.NE.AND P0, PT, R22, -0x1, PT ;  /* 0xffffffff1600780c */ /* 0x000fc80003f05270 */
[----:B------:R-:W-:-:S05]  /*4340*/  SEL R7, R22, RZ, P0 ;  /* 0x000000ff16077207 */ /* 0x000fca0000000000 */
[----:B------:R3:W-:Y:S01]  /*4350*/  STG.E desc[UR4][R20.64+0xc], R7 ;  /* 0x00000c0714007986 */ /* 0x0007e2000c101904 */
[----:B------:R-:W-:-:S07]  /*4360*/  SEL R26, RZ, 0x1, P0 ;  /* 0x00000001ff1a7807 */ /* 0x000fce0000000000 */
.L_x_201:
[----:B---3--:R-:W-:-:S13]  /*4370*/  LOP3.LUT P0, R7, R2, 0x3, RZ, 0xc0, !PT ;  /* 0x0000000302077812 */ /* 0x008fda000780c0ff */
[----:B------:R-:W-:Y:S05]  /*4380*/  @!P0 BRA `(.L_x_200) ;  /* 0x0000000000d08947 */ /* 0x000fea0003800000 */
[----:B------:R-:W-:Y:S02]  /*4390*/  ISETP.NE.AND P0, PT, R7, 0x1, PT ;  /* 0x000000010700780c */ /* 0x000fe40003f05270 */
[----:B------:R-:W-:-:S04]  /*43a0*/  LOP3.LUT R8, R2, 0x1, RZ, 0xc0, !PT ;  /* 0x0000000102087812 */ /* 0x000fc800078ec0ff */
[----:B------:R-:W-:-:S07]  /*43b0*/  ISETP.NE.U32.AND P1, PT, R8, 0x1, PT ;  /* 0x000000010800780c */ /* 0x000fce0003f25070 */
[----:B------:R-:W-:Y:S06]  /*43c0*/  @!P0 BRA `(.L_x_202) ;  /* 0x0000000000808947 */ /* 0x000fec0003800000 */
        /* <DEDUP_REMOVED lines=17> */
[----:B------:R-:W-:-:S05]  /*44e0*/  IADD3 R33, P2, PT, R7, R4, RZ ;  /* 0x0000000407217210 */ /* 0x000fca0007f5e0ff */
[----:B------:R-:W-:Y:S01]  /*44f0*/  IMAD.X R26, RZ, RZ, RZ, P2 ;  /* 0x000000ffff1a7224 */ /* 0x000fe200010e06ff */
[----:B---3--:R-:W-:Y:S01]  /*4500*/  LEA R22, P2, R33, R24, 0x2 ;  /* 0x0000001821167211 */ /* 0x008fe200078410ff */
[----:B-----5:R-:W-:-:S03]  /*4510*/  IMAD.WIDE.U32 R30, R7, 0x4, R8 ;  /* 0x00000004071e7825 */ /* 0x020fc600078e0008 */
[----:B------:R-:W-:-:S03]  /*4520*/  LEA.HI.X R23, R33, R25, R26, 0x2, P2 ;  /* 0x0000001921177211 */ /* 0x000fc600010f141a */
[----:B------:R-:W3:Y:S04]  /*4530*/  LDG.E R30, desc[UR4][R30.64+0x4] ;  /* 0x000004041e1e7981 */ /* 0x000ee8000c1e1900 */
[----:B------:R-:W3:Y:S01]  /*4540*/  LDG.E R7, desc[UR4][R22.64+0x4] ;  /* 0x0000040416077981 */ /* 0x000ee2000c1e1900 */
[----:B------:R-:W-:Y:S02]  /*4550*/  VIADD R6, R6, 0x2 ;  /* 0x0000000206067836 */ /* 0x000fe40000000000 */
[----:B---3--:R-:W-:-:S04]  /*4560*/  IMAD R7, R5, R30, R7 ;  /* 0x0000001e05077224 */ /* 0x008fc800078e0207 */
[----:B--2---:R-:W-:Y:S02]  /*4570*/  VIADD R20, R7, 0x1 ;  /* 0x0000000107147836 */ /* 0x004fe40000000000 */
[----:B------:R-:W-:-:S05]  /*4580*/  @P0 IMAD.MOV R20, RZ, RZ, R7 ;  /* 0x000000ffff140224 */ /* 0x000fca00078e0207 */
[----:B------:R-:W-:-:S04]  /*4590*/  ISETP.NE.AND P0, PT, R20, -0x1, PT ;  /* 0xffffffff1400780c */ /* 0x000fc80003f05270 */
[----:B------:R-:W-:-:S05]  /*45a0*/  SEL R7, R20, RZ, P0 ;  /* 0x000000ff14077207 */ /* 0x000fca0000000000 */
[----:B------:R3:W-:Y:S01]  /*45b0*/  STG.E desc[UR4][R22.64+0x4], R7 ;  /* 0x0000040716007986 */ /* 0x0007e2000c101904 */
[----:B------:R-:W-:-:S07]  /*45c0*/  SEL R26, RZ, 0x1, P0 ;  /* 0x00000001ff1a7807 */ /* 0x000fce0000000000 */
.L_x_202:
[----:B------:R-:W-:Y:S05]  /*45d0*/  @P1 BRA `(.L_x_200) ;  /* 0x00000000003c1947 */ /* 0x000fea0003800000 */
[----:B---3--:R-:W3:Y:S01]  /*45e0*/  LDC.64 R22, c[0x0][0x390] ;  /* 0x0000e400ff167b82 */ /* 0x008ee20000000a00 */
        /* <DEDUP_REMOVED lines=14> */
.L_x_200:
[----:B---3--:R-:W3:Y:S01]  /*46d0*/  LDG.E.64 R6, desc[UR4][R16.64+0x8] ;  /* 0x0000080410067981 */ /* 0x008ee2000c1e1b00 */
[----:B--2---:R-:W-:-:S04]  /*46e0*/  PRMT R9, R2, 0x8880, RZ ;  /* 0x0000888002097816 */ /* 0x004fc800000000ff */
[----:B------:R-:W-:-:S04]  /*46f0*/  IADD3 R5, P0, PT, R9, R4, RZ ;  /* 0x0000000409057210 */ /* 0x000fc80007f1e0ff */
[----:B------:R-:W-:Y:S02]  /*4700*/  LEA.HI.X.SX32 R8, R9, RZ, 0x1, P0 ;  /* 0x000000ff09087211 */ /* 0x000fe400000f0eff */
[----:B---3--:R-:W-:-:S04]  /*4710*/  LEA R4, P0, R5, R6, 0x2 ;  /* 0x0000000605047211 */ /* 0x008fc800078010ff */
[----:B------:R-:W-:-:S05]  /*4720*/  LEA.HI.X R5, R5, R7, R8, 0x2, P0 ;  /* 0x0000000705057211 */ /* 0x000fca00000f1408 */
[----:B------:R2:W-:Y:S04]  /*4730*/  STG.E desc[UR4][R4.64], RZ ;  /* 0x000000ff04007986 */ /* 0x0005e8000c101904 */
.L_x_197:
[----:B------:R-:W-:Y:S05]  /*4740*/  BSYNC.RECONVERGENT B4 ;  /* 0x0000000000047941 */ /* 0x000fea0003800200 */
.L_x_196:
[----:B------:R-:W-:Y:S01]  /*4750*/  VIADD R3, R3, 0x1 ;  /* 0x0000000103037836 */ /* 0x000fe20000000000 */
[----:B--2---:R-:W-:-:S04]  /*4760*/  PRMT R5, R29, 0x8880, RZ ;  /* 0x000088801d057816 */ /* 0x004fc800000000ff */
[C---:B------:R-:W-:Y:S02]  /*4770*/  PRMT R4, R3.reuse, 0x8880, RZ ;  /* 0x0000888003047816 */ /* 0x040fe400000000ff */
[----:B------:R-:W-:Y:S02]  /*4780*/  PRMT R3, R3, 0x8880, RZ ;  /* 0x0000888003037816 */ /* 0x000fe400000000ff */
[----:B------:R-:W-:Y:S02]  /*4790*/  ISETP.GE.AND P0, PT, R4, R5, PT ;  /* 0x000000050400720c */ /* 0x000fe40003f06270 */
[----:B------:R-:W-:-:S11]  /*47a0*/  PRMT R3, R3, 0x7710, RZ ;  /* 0x0000771003037816 */ /* 0x000fd600000000ff */
[----:B------:R-:W-:Y:S05]  /*47b0*/  @!P0 BRA `(.L_x_203) ;  /* 0xfffffff000088947 */ /* 0x000fea000383ffff */
[----:B------:R-:W-:Y:S05]  /*47c0*/  BRA `(.L_x_194) ;  /* 0x0000000400a87947 */ /* 0x000fea0003800000 */
.L_x_195:
[----:B------:R-:W-:Y:S01]  /*47d0*/  ISETP.GE.U32.AND P1, PT, R22, 0x4, PT ;  /* 0x000000041600780c */ /* 0x000fe20003f26070 */
[----:B------:R-:W-:Y:S01]  /*47e0*/  BSSY.RECONVERGENT B4, `(.L_x_204) ;  /* 0x000003a000047945 */ /* 0x000fe20003800200 */
[----:B------:R-:W-:Y:S02]  /*47f0*/  LOP3.LUT R26, R29, 0x3, RZ, 0xc0, !PT ;  /* 0x000000031d1a7812 */ /* 0x000fe400078ec0ff */
[----:B---3--:R-:W-:Y:S02]  /*4800*/  PRMT R6, RZ, 0x7610, R6 ;  /* 0x00007610ff067816 */ /* 0x008fe40000000006 */
[----:B------:R-:W-:-:S07]  /*4810*/  ISETP.NE.AND P0, PT, R26, RZ, PT ;  /* 0x000000ff1a00720c */ /* 0x000fce0003f05270 */
[----:B------:R-:W-:Y:S06]  /*4820*/  @!P1 BRA `(.L_x_205) ;  /* 0x0000000000d49947 */ /* 0x000fec0003800000 */
[----:B------:R-:W-:Y:S02]  /*4830*/  LOP3.LUT R6, R29, 0x7c, RZ, 0xc0, !PT ;  /* 0x0000007c1d067812 */ /* 0x000fe400078ec0ff */
[----:B------:R-:W-:-:S07]  /*4840*/  PRMT R7, RZ, 0x7610, R7 ;  /* 0x00007610ff077816 */ /* 0x000fce0000000007 */
.L_x_206:
[----:B------:R-:W2:Y:S01]  /*4850*/  LDG.E.64 R2, desc[UR4][R10.64+0x8] ;  /* 0x000008040a027981 */ /* 0x000ea2000c1e1b00 */
[----:B------:R-:W-:-:S05]  /*4860*/  LOP3.LUT R9, R7, 0xff, RZ, 0xc0, !PT ;  /* 0x000000ff07097812 */ /* 0x000fca00078ec0ff */
[----:B--2---:R-:W-:-:S06]  /*4870*/  IMAD.WIDE.U32 R24, R9, 0x4, R2 ;  /* 0x0000000409187825 */ /* 0x004fcc00078e0002 */
[----:B------:R-:W2:Y:S02]  /*4880*/  LDG.E R24, desc[UR4][R24.64] ;  /* 0x0000000418187981 */ /* 0x000ea4000c1e1900 */
[----:B--2---:R-:W-:-:S13]  /*4890*/  ISETP.NE.AND P1, PT, R24, RZ, PT ;  /* 0x000000ff1800720c */ /* 0x004fda0003f25270 */
[----:B------:R-:W2:Y:S01]  /*48a0*/  @P1 LDG.E.64 R20, desc[UR4][R16.64+0x8] ;  /* 0x0000080410141981 */ /* 0x000ea2000c1e1b00 */
[----:B------:R-:W-:-:S05]  /*48b0*/  @P1 IADD3 R23, P2, PT, R4, R9, RZ ;  /* 0x0000000904171210 */ /* 0x000fca0007f5e0ff */
[----:B------:R-:W-:Y:S01]  /*48c0*/  @P1 IMAD.X R8, RZ, RZ, R5, P2 ;  /* 0x000000ffff081224 */ /* 0x000fe200010e0605 */
[----:B--2---:R-:W-:-:S04]  /*48d0*/  @P1 LEA R28, P2, R23, R20, 0x2 ;  /* 0x00000014171c1211 */ /* 0x004fc800078410ff */
[----:B------:R-:W-:-:S05]  /*48e0*/  @P1 LEA.HI.X R29, R23, R21, R8, 0x2, P2 ;  /* 0x00000015171d1211 */ /* 0x000fca00010f1408 */
[----:B------:R2:W-:Y:S04]  /*48f0*/  @P1 STG.E desc[UR4][R28.64], RZ ;  /* 0x000000ff1c001986 */ /* 0x0005e8000c101904 */
[----:B------:R-:W3:Y:S01]  /*4900*/  @P1 LDG.E.64 R2, desc[UR4][R10.64+0x8] ;  /* 0x000008040a021981 */ /* 0x000ee2000c1e1b00 */
[C---:B------:R-:W-:Y:S01]  /*4910*/  IMAD.SHL.U32 R23, R9.reuse, 0x4, RZ ;  /* 0x0000000409177824 */ /* 0x040fe200078e00ff */
[----:B------:R-:W-:-:S04]  /*4920*/  SHF.L.U64.HI R21, R9, 0x2, RZ ;  /* 0x0000000209157819 */ /* 0x000fc800000102ff */
[----:B---3--:R-:W-:-:S05]  /*4930*/  IADD3 R30, P1, PT, R2, R23, RZ ;  /* 0x00000017021e7210 */ /* 0x008fca0007f3e0ff */
[----:B------:R-:W-:-:S05]  /*4940*/  IMAD.X R31, R3, 0x1, R21, P1 ;  /* 0x00000001031f7824 */ /* 0x000fca00008e0615 */
[----:B------:R-:W3:Y:S02]  /*4950*/  LDG.E R30, desc[UR4][R30.64+0x4] ;  /* 0x000004041e1e7981 */ /* 0x000ee4000c1e1900 */
[----:B---3--:R-:W-:-:S13]  /*4960*/  ISETP.NE.AND P1, PT, R30, RZ, PT ;  /* 0x000000ff1e00720c */ /* 0x008fda0003f25270 */
[----:B------:R-:W2:Y:S01]  /*4970*/  @P1 LDG.E.64 R24, desc[UR4][R16.64+0x8] ;  /* 0x0000080410181981 */ /* 0x000ea2000c1e1b00 */
[----:B------:R-:W-:-:S05]  /*4980*/  @P1 IADD3 R27, P2, PT, R4, R9, RZ ;  /* 0x00000009041b1210 */ /* 0x000fca0007f5e0ff */
[----:B------:R-:W-:Y:S01]  /*4990*/  @P1 IMAD.X R8, RZ, RZ, R5, P2 ;  /* 0x000000ffff081224 */ /* 0x000fe200010e0605 */
[----:B--2---:R-:W-:-:S04]  /*49a0*/  @P1 LEA R28, P2, R27, R24, 0x2 ;  /* 0x000000181b1c1211 */ /* 0x004fc800078410ff */
[----:B------:R-:W-:-:S05]  /*49b0*/  @P1 LEA.HI.X R29, R27, R25, R8, 0x2, P2 ;  /* 0x000000191b1d1211 */ /* 0x000fca00010f1408 */
[----:B------:R2:W-:Y:S04]  /*49c0*/  @P1 STG.E desc[UR4][R28.64+0x4], RZ ;  /* 0x000004ff1c001986 */ /* 0x0005e8000c101904 */
[----:B------:R-:W3:Y:S02]  /*49d0*/  @P1 LDG.E.64 R2, desc[UR4][R10.64+0x8] ;  /* 0x000008040a021981 */ /* 0x000ee4000c1e1b00 */
[----:B---3--:R-:W-:-:S05]  /*49e0*/  IADD3 R32, P1, PT, R2, R23, RZ ;  /* 0x0000001702207210 */ /* 0x008fca0007f3e0ff */
[----:B------:R-:W-:-:S05]  /*49f0*/  IMAD.X R33, R3, 0x1, R21, P1 ;  /* 0x0000000103217824 */ /* 0x000fca00008e0615 */
[----:B------:R-:W3:Y:S02]  /*4a00*/  LDG.E R32, desc[UR4][R32.64+0x8] ;  /* 0x0000080420207981 */ /* 0x000ee4000c1e1900 */
[----:B---3--:R-:W-:-:S13]  /*4a10*/  ISETP.NE.AND P1, PT, R32, RZ, PT ;  /* 0x000000ff2000720c */ /* 0x008fda0003f25270 */
[----:B------:R-:W3:Y:S01]  /*4a20*/  @P1 LDG.E.64 R24, desc[UR4][R16.64+0x8] ;  /* 0x0000080410181981 */ /* 0x000ee2000c1e1b00 */
[----:B------:R-:W-:-:S05]  /*4a30*/  @P1 IADD3 R27, P2, PT, R4, R9, RZ ;  /* 0x00000009041b1210 */ /* 0x000fca0007f5e0ff */
[----:B------:R-:W-:Y:S01]  /*4a40*/  @P1 IMAD.X R8, RZ, RZ, R5, P2 ;  /* 0x000000ffff081224 */ /* 0x000fe200010e0605 */
[----:B---3--:R-:W-:-:S04]  /*4a50*/  @P1 LEA R24, P2, R27, R24, 0x2 ;  /* 0x000000181b181211 */ /* 0x008fc800078410ff */
        /* <DEDUP_REMOVED lines=8> */
[----:B------:R-:W-:Y:S01]  /*4ae0*/  @P1 IADD3 R9, P2, PT, R4, R9, RZ ;  /* 0x0000000904091210 */ /* 0x000fe20007f5e0ff */
[----:B------:R-:W-:-:S04]  /*4af0*/  VIADD R7, R7, 0x4 ;  /* 0x0000000407077836 */ /* 0x000fc80000000000 */
[----:B------:R-:W-:Y:S01]  /*4b00*/  @P1 IMAD.X R8, RZ, RZ, R5, P2 ;  /* 0x000000ffff081224 */ /* 0x000fe200010e0605 */
[----:B---3--:R-:W-:-:S04]  /*4b10*/  @P1 LEA R2, P2, R9, R2, 0x2 ;  /* 0x0000000209021211 */ /* 0x008fc800078410ff */
[----:B------:R-:W-:Y:S02]  /*4b20*/  @P1 LEA.HI.X R3, R9, R3, R8, 0x2, P2 ;  /* 0x0000000309031211 */ /* 0x000fe400010f1408 */
[----:B------:R-:W-:Y:S02]  /*4b30*/  PRMT R9, R6, 0x9910, RZ ;  /* 0x0000991006097816 */ /* 0x000fe400000000ff */
[----:B------:R-:W-:Y:S01]  /*4b40*/  LOP3.LUT R8, R7, 0xff, RZ, 0xc0, !PT ;  /* 0x000000ff07087812 */ /* 0x000fe200078ec0ff */
[----:B------:R2:W-:Y:S03]  /*4b50*/  @P1 STG.E desc[UR4][R2.64+0xc], RZ ;  /* 0x00000cff02001986 */ /* 0x0005e6000c101904 */
[----:B------:R-:W-:-:S13]  /*4b60*/  ISETP.NE.AND P1, PT, R8, R9, PT ;  /* 0x000000090800720c */ /* 0x000fda0003f25270 */
[----:B--2---:R-:W-:Y:S05]  /*4b70*/  @P1 BRA `(.L_x_206) ;  /* 0xfffffffc00341947 */ /* 0x004fea000383ffff */
.L_x_205:
[----:B------:R-:W-:Y:S05]  /*4b80*/  BSYNC.RECONVERGENT B4 ;  /* 0x0000000000047941 */ /* 0x000fea0003800200 */
.L_x_204:
[----:B------:R-:W-:Y:S05]  /*4b90*/  @!P0 BRA `(.L_x_194) ;  /* 0x0000000000b48947 */ /* 0x000fea0003800000 */
[----:B------:R-:W2:Y:S01]  /*4ba0*/  LDG.E.64 R8, desc[UR4][R10.64+0x8] ;  /* 0x000008040a087981 */ /* 0x000ea2000c1e1b00 */
[----:B------:R-:W-:-:S05]  /*4bb0*/  LOP3.LUT R3, R6, 0xffff, RZ, 0xc0, !PT ;  /* 0x0000ffff06037812 */ /* 0x000fca00078ec0ff */
[----:B--2---:R-:W-:-:S06]  /*4bc0*/  IMAD.WIDE.U32 R8, R3, 0x4, R8 ;  /* 0x0000000403087825 */ /* 0x004fcc00078e0008 */
[----:B------:R-:W2:Y:S01]  /*4bd0*/  LDG.E R8, desc[UR4][R8.64] ;  /* 0x0000000408087981 */ /* 0x000ea2000c1e1900 */
[----:B------:R-:W-:Y:S01]  /*4be0*/  BSSY.RECONVERGENT B4, `(.L_x_207) ;  /* 0x000000a000047945 */ /* 0x000fe20003800200 */
[----:B------:R-:W-:Y:S02]  /*4bf0*/  ISETP.NE.AND P1, PT, R26, 0x1, PT ;  /* 0x000000011a00780c */ /* 0x000fe40003f25270 */
[----:B--2---:R-:W-:-:S13]  /*4c00*/  ISETP.NE.AND P0, PT, R8, RZ, PT ;  /* 0x000000ff0800720c */ /* 0x004fda0003f05270 */
[----:B------:R-:W-:Y:S05]  /*4c10*/  @!P0 BRA `(.L_x_208) ;  /* 0x0000000000188947 */ /* 0x000fea0003800000 */
[----:B------:R-:W2:Y:S01]  /*4c20*/  LDG.E.64 R6, desc[UR4][R16.64+0x8] ;  /* 0x0000080410067981 */ /* 0x000ea2000c1e1b00 */
[----:B------:R-:W-:-:S05]  /*4c30*/  IADD3 R9, P0, PT, R4, R3, RZ ;  /* 0x0000000304097210 */ /* 0x000fca0007f1e0ff */
[----:B------:R-:W-:Y:S01]  /*4c40*/  IMAD.X R2, RZ, RZ, R5, P0 ;  /* 0x000000ffff027224 */ /* 0x000fe200000e0605 */
[----:B--2---:R-:W-:-:S04]  /*4c50*/  LEA R6, P0, R9, R6, 0x2 ;  /* 0x0000000609067211 */ /* 0x004fc800078010ff */
[----:B------:R-:W-:-:S05]  /*4c60*/  LEA.HI.X R7, R9, R7, R2, 0x2, P0 ;  /* 0x0000000709077211 */ /* 0x000fca00000f1402 */
[----:B------:R2:W-:Y:S04]  /*4c70*/  STG.E desc[UR4][R6.64], RZ ;  /* 0x000000ff06007986 */ /* 0x0005e8000c101904 */
.L_x_208:
[----:B------:R-:W-:Y:S05]  /*4c80*/  BSYNC.RECONVERGENT B4 ;  /* 0x0000000000047941 */ /* 0x000fea0003800200 */
.L_x_207:
[----:B------:R-:W-:Y:S05]  /*4c90*/  @!P1 BRA `(.L_x_194) ;  /* 0x0000000000749947 */ /* 0x000fea0003800000 */
[----:B--2---:R-:W2:Y:S01]  /*4ca0*/  LDG.E.64 R6, desc[UR4][R10.64+0x8] ;  /* 0x000008040a067981 */ /* 0x004ea2000c1e1b00 */
[----:B------:R-:W-:Y:S01]  /*4cb0*/  IMAD.SHL.U32 R9, R3, 0x4, RZ ;  /* 0x0000000403097824 */ /* 0x000fe200078e00ff */
[----:B------:R-:W-:-:S04]  /*4cc0*/  SHF.R.U32.HI R21, RZ, 0x1e, R3 ;  /* 0x0000001eff157819 */ /* 0x000fc80000011603 */
[----:B--2---:R-:W-:-:S05]  /*4cd0*/  IADD3 R6, P0, PT, R6, R9, RZ ;  /* 0x0000000906067210 */ /* 0x004fca0007f1e0ff */
[----:B------:R-:W-:-:S05]  /*4ce0*/  IMAD.X R7, R7, 0x1, R21, P0 ;  /* 0x0000000107077824 */ /* 0x000fca00000e0615 */
        /* <DEDUP_REMOVED lines=11> */
.L_x_210:
[----:B------:R-:W-:Y:S05]  /*4da0*/  BSYNC.RECONVERGENT B4 ;  /* 0x0000000000047941 */ /* 0x000fea0003800200 */
.L_x_209:
[----:B------:R-:W-:Y:S05]  /*4db0*/  @!P1 BRA `(.L_x_194) ;  /* 0x00000000002c9947 */ /* 0x000fea0003800000 */
[----:B--2---:R-:W2:Y:S02]  /*4dc0*/  LDG.E.64 R6, desc[UR4][R10.64+0x8] ;  /* 0x000008040a067981 */ /* 0x004ea4000c1e1b00 */
[----:B--2---:R-:W-:-:S05]  /*4dd0*/  IADD3 R8, P0, PT, R6, R9, RZ ;  /* 0x0000000906087210 */ /* 0x004fca0007f1e0ff */
[----:B------:R-:W-:-:S05]  /*4de0*/  IMAD.X R9, R7, 0x1, R21, P0 ;  /* 0x0000000107097824 */ /* 0x000fca00000e0615 */
        /* <DEDUP_REMOVED lines=8> */
.L_x_194:
[----:B------:R-:W-:Y:S05]  /*4e70*/  BSYNC.RECONVERGENT B3 ;  /* 0x0000000000037941 */ /* 0x000fea0003800200 */
.L_x_193:
[----:B------:R-:W5:Y:S04]  /*4e80*/  LDG.E.U8 R29, desc[UR4][R16.64] ;  /* 0x00000004101d7981 */ /* 0x000f68000c1e1100 */
[----:B--2---:R-:W2:Y:S01]  /*4e90*/  LDG.E.64 R2, desc[UR4][R16.64+0x8] ;  /* 0x0000080410027981 */ /* 0x004ea2000c1e1b00 */
[----:B-----5:R-:W-:-:S05]  /*4ea0*/  PRMT R5, R29, 0x8880, RZ ;  /* 0x000088801d057816 */ /* 0x020fca00000000ff */
[----:B--2---:R-:W-:-:S06]  /*4eb0*/  IMAD.WIDE R2, R5, 0x4, R2 ;  /* 0x0000000405027825 */ /* 0x004fcc00078e0202 */
[----:B------:R-:W2:Y:S02]  /*4ec0*/  LDG.E R2, desc[UR4][R2.64+-0x4] ;  /* 0xfffffc0402027981 */ /* 0x000ea4000c1e1900 */
[----:B--2---:R-:W-:-:S13]  /*4ed0*/  ISETP.NE.AND P0, PT, R2, RZ, PT ;  /* 0x000000ff0200720c */ /* 0x004fda0003f05270 */
[----:B------:R-:W-:-:S05]  /*4ee0*/  @!P0 VIADD R5, R29, 0xffffffff ;  /* 0xffffffff1d058836 */ /* 0x000fca0000000000 */
[----:B------:R2:W-:Y:S01]  /*4ef0*/  @!P0 STG.E.U8 desc[UR4][R16.64], R5 ;  /* 0x0000000510008986 */ /* 0x0005e2000c101104 */
[----:B------:R-:W-:-:S07]  /*4f00*/  @!P0 PRMT R29, R5, 0x7610, R29 ;  /* 0x00007610051d8816 */ /* 0x000fce000000001d */
.L_x_187:
[----:B------:R-:W-:Y:S05]  /*4f10*/  BSYNC.RECONVERGENT B1 ;  /* 0x0000000000017941 */ /* 0x000fea0003800200 */
.L_x_184:
[----:B------:R0:W-:Y:S01]  /*4f20*/  STG.E.U8 desc[UR4][R10.64], R29 ;  /* 0x0000001d0a007986 */ /* 0x0001e2000c101104 */
[----:B------:R-:W-:Y:S01]  /*4f30*/  PRMT R2, R29, 0x8880, RZ ;  /* 0x000088801d027816 */ /* 0x000fe200000000ff */
[----:B------:R-:W-:Y:S03]  /*4f40*/  BSSY.RECONVERGENT B1, `(.L_x_211) ;  /* 0x0000014000017945 */ /* 0x000fe60003800200 */
[----:B------:R-:W-:-:S13]  /*4f50*/  ISETP.GE.AND P0, PT, R2, 0x1, PT ;  /* 0x000000010200780c */ /* 0x000fda0003f06270 */
[----:B0-----:R-:W-:Y:S05]  /*4f60*/  @!P0 BRA `(.L_x_212) ;  /* 0x0000000000448947 */ /* 0x001fea0003800000 */
[----:B------:R-:W-:Y:S01]  /*4f70*/  BSSY.RECONVERGENT B3, `(.L_x_212) ;  /* 0x0000010000037945 */ /* 0x000fe20003800200 */
[----:B---3--:R-:W-:-:S07]  /*4f80*/  PRMT R6, RZ, 0x7610, R6 ;  /* 0x00007610ff067816 */ /* 0x008fce0000000006 */
.L_x_213:
        /* <DEDUP_REMOVED lines=13> */
[----:B0-----:R-:W-:Y:S05]  /*5060*/  @!P0 BRA `(.L_x_213) ;  /* 0xfffffffc00c88947 */ /* 0x001fea000383ffff */
[----:B------:R-:W-:Y:S05]  /*5070*/  BSYNC.RECONVERGENT B3 ;  /* 0x0000000000037941 */ /* 0x000fea0003800200 */
.L_x_212:
[----:B------:R-:W-:Y:S05]  /*5080*/  BSYNC.RECONVERGENT B1 ;  /* 0x0000000000017941 */ /* 0x000fea0003800200 */
.L_x_211:
[----:B--2---:R-:W0:Y:S01]  /*5090*/  LDC.64 R4, c[0x0][0x398] ;  /* 0x0000e600ff047b82 */ /* 0x004e220000000a00 */
[----:B------:R-:W2:Y:S04]  /*50a0*/  LDG.E.S8 R2, desc[UR4][R16.64] ;  /* 0x0000000410027981 */ /* 0x000ea8000c1e1300 */
[----:B0-----:R-:W2:Y:S02]  /*50b0*/  LDG.E.S8 R3, desc[UR4][R4.64] ;  /* 0x0000000404037981 */ /* 0x001ea4000c1e1300 */
[----:B--2---:R-:W-:-:S13]  /*50c0*/  ISETP.GE.AND P0, PT, R2, R3, PT ;  /* 0x000000030200720c */ /* 0x004fda0003f06270 */
[----:B------:R-:W-:Y:S05]  /*50d0*/  @!P0 BRA `(.L_x_183) ;  /* 0x0000002000088947 */ /* 0x000fea0003800000 */
[----:B------:R-:W2:Y:S01]  /*50e0*/  LDG.E.64 R4, desc[UR4][R10.64+0x8] ;  /* 0x000008040a047981 */ /* 0x000ea2000c1e1b00 */
[----:B------:R-:W-:-:S04]  /*50f0*/  LOP3.LUT R29, R29, 0xffff, RZ, 0xc0, !PT ;  /* 0x0000ffff1d1d7812 */ /* 0x000fc800078ec0ff */
[----:B---3--:R-:W-:-:S05]  /*5100*/  PRMT R7, R29, 0x8880, RZ ;  /* 0x000088801d077816 */ /* 0x008fca00000000ff */
        /* <DEDUP_REMOVED lines=17> */
[----:B------:R-:W-:Y:S02]  /*5220*/  PRMT R5, R5, 0x7710, RZ ;  /* 0x0000771005057816 */ /* 0x000fe400000000ff */
[----:B------:R-:W-:-:S07]  /*5230*/  LOP3.LUT R4, R4, 0xfffc, RZ, 0xc0, !PT ;  /* 0x0000fffc04047812 */ /* 0x000fce00078ec0ff */
.L_x_232:
[----:B0-----:R-:W-:-:S07]  /*5240*/  IMAD.MOV.U32 R6, RZ, RZ, 0x20 ;  /* 0x00000020ff067424 */ /* 0x001fce00078e00ff */
.L_x_231:
[C---:B------:R-:W-:Y:S01]  /*5250*/  VIADD R7, R6.reuse, 0xffffffff ;  /* 0xffffffff06077836 */ /* 0x040fe20000000000 */
[C---:B------:R-:W-:Y:S01]  /*5260*/  ISETP.GT.U32.AND P1, PT, R6.reuse, 0x1, PT ;  /* 0x000000010600780c */ /* 0x040fe20003f24070 */
[----:B------:R-:W-:Y:S01]  /*5270*/  VIADD R8, R5, 0xffffffff ;  /* 0xffffffff05087836 */ /* 0x000fe20000000000 */
[----:B------:R-:W-:Y:S01]  /*5280*/  IADD3 R9, PT, PT, -R6, 0x21, RZ ;  /* 0x0000002106097810 */ /* 0x000fe20007ffe1ff */
[----:B------:R-:W-:Y:S01]  /*5290*/  IMAD.MOV.U32 R6, RZ, RZ, R7 ;  /* 0x000000ffff067224 */ /* 0x000fe200078e0007 */
[----:B------:R-:W-:-:S13]  /*52a0*/  ISETP.NE.AND P0, PT, R7, RZ, PT ;  /* 0x000000ff0700720c */ /* 0x000fda0003f05270 */
[----:B0-----:R-:W-:Y:S05]  /*52b0*/  @P0 BRA `(.L_x_217) ;  /* 0x0000000800ec0947 */ /* 0x001fea0003800000 */
[----:B------:R-:W-:Y:S02]  /*52c0*/  LOP3.LUT R7, R3, 0xffff, RZ, 0xc0, !PT ;  /* 0x0000ffff03077812 */ /* 0x000fe400078ec0ff */
[----:B------:R-:W-:Y:S02]  /*52d0*/  PLOP3.LUT P0, PT, PT, PT, PT, 0x8, 0x80 ;  /* 0x000000000080781c */ /* 0x000fe40003f0e170 */
[----:B------:R-:W-:Y:S02]  /*52e0*/  ISETP.GE.U32.AND P2, PT, R7, 0x3, PT ;  /* 0x000000030700780c */ /* 0x000fe40003f46070 */
[----:B------:R-:W-:-:S11]  /*52f0*/  PRMT R7, RZ, 0x7610, R7 ;  /* 0x00007610ff077816 */ /* 0x000fd60000000007 */
[----:B------:R-:W-:Y:S05]  /*5300*/  @!P2 BRA `(.L_x_218) ;  /* 0x000000040098a947 */ /* 0x000fea0003800000 */
[----:B------:R-:W0:Y:S01]  /*5310*/  LDC.64 R22, c[0x0][0x398] ;  /* 0x0000e600ff167b82 */ /* 0x000e220000000a00 */
[----:B------:R-:W-:Y:S02]  /*5320*/  PLOP3.LUT P0, PT, PT, PT, PT, 0x8, 0x80 ;  /* 0x000000000080781c */ /* 0x000fe40003f0e170 */
[----:B------:R-:W-:Y:S02]  /*5330*/  PRMT R9, RZ, 0x7610, R9 ;  /* 0x00007610ff097816 */ /* 0x000fe40000000009 */
[----:B------:R-:W-:-:S09]  /*5340*/  LOP3.LUT R7, R4, 0xff, RZ, 0xc0, !PT ;  /* 0x000000ff04077812 */ /* 0x000fd200078ec0ff */
.L_x_219:
[----:B0-----:R-:W2:Y:S01]  /*5350*/  LDG.E.U8 R20, desc[UR4][R22.64] ;  /* 0x0000000416147981 */ /* 0x001ea2000c1e1100 */
[----:B------:R-:W-:-:S03]  /*5360*/  LOP3.LUT R33, R9, 0xff, RZ, 0xc0, !PT ;  /* 0x000000ff09217812 */ /* 0x000fc600078ec0ff */
[----:B------:R-:W3:Y:S01]  /*5370*/  LDG.E.64 R26, desc[UR4][R10.64+0x8] ;  /* 0x000008040a1a7981 */ /* 0x000ee2000c1e1b00 */
[----:B--2---:R-:W-:-:S13]  /*5380*/  ISETP.NE.AND P2, PT, R33, R20, PT ;  /* 0x000000142100720c */ /* 0x004fda0003f45270 */
[----:B------:R-:W0:Y:S02]  /*5390*/  @P2 LDC.64 R34, c[0x0][0x398] ;  /* 0x0000e600ff222b82 */ /* 0x000e240000000a00 */
[----:B0-----:R-:W2:Y:S01]  /*53a0*/  @P2 LDG.E.64 R24, desc[UR4][R34.64+0x8] ;  /* 0x0000080422182981 */ /* 0x001ea2000c1e1b00 */
        /* <DEDUP_REMOVED lines=23> */
[----:B------:R-:W-:-:S05]  /*5520*/  IMAD.X R25, R25, 0x1, R31, P4 ;  /* 0x0000000119197824 */ /* 0x000fca00020e061f */
[----:B------:R-:W2:Y:S01]  /*5530*/  LDG.E R35, desc[UR4][R24.64+0x4] ;  /* 0x0000040418237981 */ /* 0x000ea2000c1e1900 */
[----:B---3--:R-:W-:-:S05]  /*5540*/  @P3 IMAD.WIDE.U32 R26, R33, 0x4, R26 ;  /* 0x00000004211a3825 */ /* 0x008fca00078e001a */
        /* <DEDUP_REMOVED lines=17> */
[----:B---3--:R-:W-:Y:S01]  /*5660*/  IADD3 R26, P3, PT, R26, R29, RZ ;  /* 0x0000001d1a1a7210 */ /* 0x008fe20007f7e0ff */
[----:B------:R-:W-:-:S04]  /*5670*/  IMAD.MOV.U32 R30, RZ, RZ, RZ ;  /* 0x000000ffff1e7224 */ /* 0x000fc800078e00ff */
[----:B------:R-:W-:-:S05]  /*5680*/  IMAD.X R27, R27, 0x1, R31, P3 ;  /* 0x000000011b1b7824 */ /* 0x000fca00018e061f */
[----:B------:R-:W3:Y:S01]  /*5690*/  LDG.E R37, desc[UR4][R26.64+0x8] ;  /* 0x000008041a257981 */ /* 0x000ee2000c1e1900 */
[----:B--2---:R-:W-:-:S05]  /*56a0*/  @P2 IMAD.WIDE.U32 R24, R33, 0x4, R24 ;  /* 0x0000000421182825 */ /* 0x004fca00078e0018 */
[----:B------:R-:W3:Y:S01]  /*56b0*/  @P2 LDG.E R30, desc[UR4][R24.64+0x8] ;  /* 0x00000804181e2981 */ /* 0x000ee2000c1e1900 */
[----:B------:R-:W-:-:S04]  /*56c0*/  ISETP.GE.U32.AND P2, PT, R35, R28, PT ;  /* 0x0000001c2300720c */ /* 0x000fc80003f46070 */
[----:B------:R-:W-:Y:S02]  /*56d0*/  SEL R28, RZ, 0xffffffff, P2 ;  /* 0xffffffffff1c7807 */ /* 0x000fe40001000000 */
[----:B------:R-:W-:-:S04]  /*56e0*/  @!P4 SEL R28, RZ, 0xffffffff, !P0 ;  /* 0xffffffffff1cc807 */ /* 0x000fc80004000000 */
[----:B------:R-:W-:-:S04]  /*56f0*/  LOP3.LUT R28, R28, 0x1, RZ, 0xc0, !PT ;  /* 0x000000011c1c7812 */ /* 0x000fc800078ec0ff */
[----:B------:R-:W-:Y:S01]  /*5700*/  ISETP.NE.U32.AND P4, PT, R28, 0x1, PT ;  /* 0x000000011c00780c */ /* 0x000fe20003f85070 */
[----:B---3--:R-:W-:-:S04]  /*5710*/  IMAD.IADD R28, R37, 0x1, -R30 ;  /* 0x00000001251c7824 */ /* 0x008fc800078e0a1e */
[----:B0-----:R-:W-:-:S05]  /*5720*/  VIADD R32, R28, 0xffffffff ;  /* 0xffffffff1c207836 */ /* 0x001fca0000000000 */
[----:B------:R-:W-:-:S03]  /*5730*/  ISETP.GE.U32.AND P0, PT, R32, R37, PT ;  /* 0x000000252000720c */ /* 0x000fc60003f06070 */
[----:B------:R-:W-:-:S05]  /*5740*/  @P4 IMAD.MOV R32, RZ, RZ, R28 ;  /* 0x000000ffff204224 */ /* 0x000fca00078e021c */
[----:B------:R2:W-:Y:S04]  /*5750*/  STG.E desc[UR4][R20.64+0x8], R32 ;  /* 0x0000082014007986 */ /* 0x0005e8000c101904 */
[----:B------:R-:W3:Y:S01]  /*5760*/  LDG.E.U8 R25, desc[UR4][R22.64] ;  /* 0x0000000416197981 */ /* 0x000ee2000c1e1100 */
[----:B------:R-:W-:-:S03]  /*5770*/  VIADD R24, R9, 0x3 ;  /* 0x0000000309187836 */ /* 0x000fc60000000000 */
[----:B------:R-:W5:Y:S02]  /*5780*/  LDG.E.64 R26, desc[UR4][R10.64+0x8] ;  /* 0x000008040a1a7981 */ /* 0x000f64000c1e1b00 */
[----:B------:R-:W-:-:S04]  /*5790*/  LOP3.LUT R24, R24, 0xff, RZ, 0xc0, !PT ;  /* 0x000000ff18187812 */ /* 0x000fc800078ec0ff */
[----:B---3--:R-:W-:-:S13]  /*57a0*/  ISETP.NE.AND P2, PT, R24, R25, PT ;  /* 0x000000191800720c */ /* 0x008fda0003f45270 */
[----:B------:R-:W3:Y:S01]  /*57b0*/  @P2 LDG.E.64 R24, desc[UR4][R22.64+0x8] ;  /* 0x0000080416182981 */ /* 0x000ee2000c1e1b00 */
[----:B-----5:R-:W-:Y:S01]  /*57c0*/  IADD3 R26, P3, PT, R26, R29, RZ ;  /* 0x0000001d1a1a7210 */ /* 0x020fe20007f7e0ff */
[----:B------:R-:W-:-:S04]  /*57d0*/  IMAD.MOV.U32 R28, RZ, RZ, RZ ;  /* 0x000000ffff1c7224 */ /* 0x000fc800078e00ff */
[----:B------:R-:W-:-:S06]  /*57e0*/  IMAD.X R27, R27, 0x1, R31, P3 ;  /* 0x000000011b1b7824 */ /* 0x000fcc00018e061f */
[----:B------:R0:W5:Y:S01]  /*57f0*/  LDG.E R27, desc[UR4][R26.64+0xc] ;  /* 0x00000c041a1b7981 */ /* 0x000162000c1e1900 */
[----:B---3--:R-:W-:-:S05]  /*5800*/  @P2 IMAD.WIDE.U32 R24, R33, 0x4, R24 ;  /* 0x0000000421182825 */ /* 0x008fca00078e0018 */
[----:B------:R-:W5:Y:S01]  /*5810*/  @P2 LDG.E R28, desc[UR4][R24.64+0xc] ;  /* 0x00000c04181c2981 */ /* 0x000f62000c1e1900 */
        /* <DEDUP_REMOVED lines=20> */
[----:B------:R-:W-:-:S07]  /*5960*/  PRMT R7, R4, 0x7610, R7 ;  /* 0x0000761004077816 */ /* 0x000fce0000000007 */
.L_x_218:
[----:B------:R-:W-:-:S05]  /*5970*/  VIADD R9, R3, 0x1 ;  /* 0x0000000103097836 */ /* 0x000fca0000000000 */
[----:B------:R-:W-:-:S13]  /*5980*/  LOP3.LUT P2, RZ, R9, 0x3, RZ, 0xc0, !PT ;  /* 0x0000000309ff7812 */ /* 0x000fda000784c0ff */
[----:B------:R-:W-:Y:S05]  /*5990*/  @!P2 BRA `(.L_x_220) ;  /* 0x0000001000dca947 */ /* 0x000fea0003800000 */
[C---:B------:R-:W-:Y:S02]  /*59a0*/  LOP3.LUT P3, RZ, R3.reuse, 0x3, RZ, 0xc0, !PT ;  /* 0x0000000303ff7812 */ /* 0x040fe4000786c0ff */
[----:B------:R-:W-:-:S04]  /*59b0*/  LOP3.LUT R9, R3, 0x1, RZ, 0xc0, !PT ;  /* 0x0000000103097812 */ /* 0x000fc800078ec0ff */
[----:B------:R-:W-:-:S07]  /*59c0*/  ISETP.NE.U32.AND P2, PT, R9, 0x1, PT ;  /* 0x000000010900780c */ /* 0x000fce0003f45070 */
[----:B------:R-:W-:Y:S06]  /*59d0*/  @!P3 BRA `(.L_x_221) ;  /* 0x0000000000b8b947 */ /* 0x000fec0003800000 */
[----:B------:R-:W0:Y:S01]  /*59e0*/  LDC.64 R20, c[0x0][0x398] ;  /* 0x0000e600ff147b82 */ /* 0x000e220000000a00 */
[----:B------:R-:W-:Y:S01]  /*59f0*/  LOP3.LUT R27, R7, 0xff, RZ, 0xc0, !PT ;  /* 0x000000ff071b7812 */ /* 0x000fe200078ec0ff */
[----:B------:R-:W2:Y:S04]  /*5a00*/  LDG.E.64 R24, desc[UR4][R10.64+0x8] ;  /* 0x000008040a187981 */ /* 0x000ea8000c1e1b00 */
[----:B0-----:R-:W3:Y:S02]  /*5a10*/  LDG.E.U8 R22, desc[UR4][R20.64] ;  /* 0x0000000414167981 */ /* 0x001ee4000c1e1100 */
        /* <DEDUP_REMOVED lines=8> */
[----:B------:R-:W-:-:S04]  /*5aa0*/  IMAD.WIDE.U32 R22, R31, 0x4, R18 ;  /* 0x000000041f167825 */ /* 0x000fc800078e0012 */
[----:B--2---:R-:W-:-:S04]  /*5ab0*/  IMAD.IADD R30, R26, 0x1, -R9 ;  /* 0x000000011a1e7824 */ /* 0x004fc800078e0a09 */
[----:B------:R-:W-:-:S05]  /*5ac0*/  VIADD R33, R30, 0xffffffff ;  /* 0xffffffff1e217836 */ /* 0x000fca0000000000 */
[----:B------:R-:W-:Y:S01]  /*5ad0*/  ISETP.GE.U32.AND P3, PT, R33, R26, PT ;  /* 0x0000001a2100720c */ /* 0x000fe20003f66070 */
[----:B------:R-:W-:-:S05]  /*5ae0*/  @!P0 IMAD.MOV R33, RZ, RZ, R30 ;  /* 0x000000ffff218224 */ /* 0x000fca00078e021e */
        /* <DEDUP_REMOVED lines=8> */
[----:B---3--:R-:W-:-:S06]  /*5b70*/  IMAD.WIDE.U32 R24, R31, 0x4, R24 ;  /* 0x000000041f187825 */ /* 0x008fcc00078e0018 */
[----:B------:R-:W3:Y:S01]  /*5b80*/  LDG.E R25, desc[UR4][R24.64+0x4] ;  /* 0x0000040418197981 */ /* 0x000ee2000c1e1900 */
[----:B--2---:R-:W-:-:S05]  /*5b90*/  @P4 IMAD.WIDE.U32 R28, R27, 0x4, R28 ;  /* 0x000000041b1c4825 */ /* 0x004fca00078e001c */
        /* <DEDUP_REMOVED lines=18> */
.L_x_221:
[----:B------:R-:W-:Y:S05]  /*5cc0*/  @!P2 BRA `(.L_x_220) ;  /* 0x000000100010a947 */ /* 0x000fea0003800000 */
        /* <DEDUP_REMOVED lines=26> */
.L_x_217:
[----:B------:R-:W-:Y:S02]  /*5e70*/  LOP3.LUT R20, R3, 0xffff, RZ, 0xc0, !PT ;  /* 0x0000ffff03147812 */ /* 0x000fe400078ec0ff */
[----:B------:R-:W-:Y:S02]  /*5e80*/  PLOP3.LUT P0, PT, PT, PT, PT, 0x8, 0x80 ;  /* 0x000000000080781c */ /* 0x000fe40003f0e170 */
[----:B------:R-:W-:Y:S02]  /*5e90*/  ISETP.GE.U32.AND P2, PT, R20, 0x3, PT ;  /* 0x000000031400780c */ /* 0x000fe40003f46070 */
[----:B------:R-:W-:-:S11]  /*5ea0*/  PRMT R28, RZ, 0x7610, R28 ;  /* 0x00007610ff1c7816 */ /* 0x000fd6000000001c */
[----:B------:R-:W-:Y:S05]  /*5eb0*/  @!P2 BRA `(.L_x_222) ;  /* 0x0000000400f8a947 */ /* 0x000fea0003800000 */
[----:B------:R-:W-:Y:S02]  /*5ec0*/  PLOP3.LUT P0, PT, PT, PT, PT, 0x8, 0x80 ;  /* 0x000000000080781c */ /* 0x000fe40003f0e170 */
[----:B------:R-:W-:-:S11]  /*5ed0*/  PRMT R28, RZ, 0x7610, R28 ;  /* 0x00007610ff1c7816 */ /* 0x000fd6000000001c */
.L_x_223:
[----:B------:R-:W0:Y:S01]  /*5ee0*/  LDC.64 R24, c[0x0][0x398] ;  /* 0x0000e600ff187b82 */ /* 0x000e220000000a00 */
[----:B------:R-:W-:Y:S01]  /*5ef0*/  LOP3.LUT P2, R21, R28, 0xff, RZ, 0xc0, !PT ;  /* 0x000000ff1c157812 */ /* 0x000fe2000784c0ff */
[----:B------:R-:W2:Y:S04]  /*5f00*/  LDG.E.64 R26, desc[UR4][R10.64+0x8] ;  /* 0x000008040a1a7981 */ /* 0x000ea8000c1e1b00 */
[----:B0-----:R-:W3:Y:S02]  /*5f10*/  LDG.E.U8 R20, desc[UR4][R24.64] ;  /* 0x0000000418147981 */ /* 0x001ee4000c1e1100 */
[----:B---3--:R-:W-:-:S06]  /*5f20*/  ISETP.NE.AND P3, PT, R21, R20, PT ;  /* 0x000000141500720c */ /* 0x008fcc0003f65270 */
[----:B------:R-:W3:Y:S07]  /*5f30*/  @P2 LDG.E.64 R20, desc[UR4][R24.64+0x8] ;  /* 0x0000080418142981 */ /* 0x000eee000c1e1b00 */
[----:B------:R-:W5:Y:S01]  /*5f40*/  @P3 LDG.E.64 R22, desc[UR4][R24.64+0x8] ;  /* 0x0000080418163981 */ /* 0x000f62000c1e1b00 */
[----:B------:R-:W-:Y:S02]  /*5f50*/  LOP3.LUT R29, R28, 0xff, RZ, 0xc0, !PT ;  /* 0x000000ff1c1d7812 */ /* 0x000fe400078ec0ff */
[----:B------:R-:W-:-:S05]  /*5f60*/  LOP3.LUT R31, R8, 0xff, RZ, 0xc0, !PT ;  /* 0x000000ff081f7812 */ /* 0x000fca00078ec0ff */
[----:B--2---:R-:W-:-:S05]  /*5f70*/  IMAD.WIDE.U32 R26, R31, 0x4, R26 ;  /* 0x000000041f1a7825 */ /* 0x004fca00078e001a */
[----:B------:R-:W2:Y:S01]  /*5f80*/  LDG.E R30, desc[UR4][R26.64] ;  /* 0x000000041a1e7981 */ /* 0x000ea2000c1e1900 */
[----:B---3--:R-:W-:-:S06]  /*5f90*/  @P2 IMAD.WIDE.U32 R20, R29, 0x4, R20 ;  /* 0x000000041d142825 */ /* 0x008fcc00078e0014 */
[----:B------:R-:W3:Y:S01]  /*5fa0*/  @P2 LDG.E R20, desc[UR4][R20.64+-0x4] ;  /* 0xfffffc0414142981 */ /* 0x000ee2000c1e1900 */
[----:B-----5:R-:W-:-:S06]  /*5fb0*/  @P3 IMAD.WIDE.U32 R22, R29, 0x4, R22 ;  /* 0x000000041d163825 */ /* 0x020fcc00078e0016 */
[----:B------:R-:W5:Y:S01]  /*5fc0*/  @P3 LDG.E R22, desc[UR4][R22.64] ;  /* 0x0000000416163981 */ /* 0x000f62000c1e1900 */
[----:B------:R-:W-:Y:S02]  /*5fd0*/  IMAD.MOV.U32 R35, RZ, RZ, RZ ;  /* 0x000000ffff237224 */ /* 0x000fe400078e00ff */
[----:B------:R-:W-:Y:S02]  /*5fe0*/  IMAD.MOV.U32 R32, RZ, RZ, RZ ;  /* 0x000000ffff207224 */ /* 0x000fe400078e00ff */
[C---:B------:R-:W-:Y:S01]  /*5ff0*/  IMAD.SHL.U32 R33, R31.reuse, 0x4, RZ ;  /* 0x000000041f217824 */ /* 0x040fe200078e00ff */
[----:B------:R-:W-:Y:S02]  /*6000*/  SHF.L.U64.HI R31, R31, 0x2, RZ ;  /* 0x000000021f1f7819 */ /* 0x000fe400000102ff */
[----:B---3--:R-:W-:Y:S02]  /*6010*/  @P2 SHF.R.U32.HI R35, RZ, R9, R20 ;  /* 0x00000009ff232219 */ /* 0x008fe40000011614 */
[----:B-----5:R-:W-:-:S04]  /*6020*/  @P3 SHF.L.U32 R32, R22, R7, RZ ;  /* 0x0000000716203219 */ /* 0x020fc800000006ff */
        /* <DEDUP_REMOVED lines=13> */
[----:B--2---:R-:W-:Y:S01]  /*6100*/  ISETP.NE.AND P4, PT, R32, R34, PT ;  /* 0x000000222000720c */ /* 0x004fe20003f85270 */
[----:B---3--:R-:W-:Y:S01]  /*6110*/  IMAD.WIDE.U32 R22, R29, 0x4, R22 ;  /* 0x000000041d167825 */ /* 0x008fe200078e0016 */
[----:B-----5:R-:W-:-:S04]  /*6120*/  IADD3 R26, P3, PT, R26, R33, RZ ;  /* 0x000000211a1a7210 */ /* 0x020fc80007f7e0ff */
[----:B------:R-:W2:Y:S07]  /*6130*/  LDG.E R34, desc[UR4][R22.64] ;  /* 0x0000000416227981 */ /* 0x000eae000c1e1900 */
[----:B------:R-:W3:Y:S01]  /*6140*/  @P4 LDG.E R36, desc[UR4][R22.64+0x4] ;  /* 0x0000040416244981 */ /* 0x000ee2000c1e1900 */
[----:B------:R-:W-:-:S05]  /*6150*/  IMAD.X R27, R27, 0x1, R31, P3 ;  /* 0x000000011b1b7824 */ /* 0x000fca00018e061f */
[----:B------:R-:W5:Y:S01]  /*6160*/  LDG.E R32, desc[UR4][R26.64+0x4] ;  /* 0x000004041a207981 */ /* 0x000f62000c1e1900 */
        /* <DEDUP_REMOVED lines=9> */
[----:B-----5:R-:W-:-:S04]  /*6200*/  IMAD.IADD R22, R32, 0x1, -R37 ;  /* 0x0000000120167824 */ /* 0x020fc800078e0a25 */
[----:B------:R-:W-:-:S05]  /*6210*/  VIADD R34, R22, 0xffffffff ;  /* 0xffffffff16227836 */ /* 0x000fca0000000000 */
[----:B------:R-:W-:Y:S01]  /*6220*/  ISETP.GE.U32.AND P0, PT, R34, R32, PT ;  /* 0x000000202200720c */ /* 0x000fe20003f06070 */
[----:B------:R-:W-:-:S05]  /*6230*/  @P2 IMAD.MOV R34, RZ, RZ, R22 ;  /* 0x000000ffff222224 */ /* 0x000fca00078e0216 */
[----:B------:R0:W-:Y:S04]  /*6240*/  STG.E desc[UR4][R20.64+0x4], R34 ;  /* 0x0000042214007986 */ /* 0x0001e8000c101904 */
[----:B------:R-:W2:Y:S04]  /*6250*/  LDG.E.U8 R30, desc[UR4][R24.64] ;  /* 0x00000004181e7981 */ /* 0x000ea8000c1e1100 */
[----:B------:R-:W3:Y:S04]  /*6260*/  LDG.E.64 R26, desc[UR4][R24.64+0x8] ;  /* 0x00000804181a7981 */ /* 0x000ee8000c1e1b00 */
[----:B------:R-:W5:Y:S01]  /*6270*/  LDG.E.64 R22, desc[UR4][R10.64+0x8] ;  /* 0x000008040a167981 */ /* 0x000f62000c1e1b00 */
[C---:B------:R-:W-:Y:S01]  /*6280*/  VIADD R36, R28.reuse, 0x2 ;  /* 0x000000021c247836 */ /* 0x040fe20000000000 */
[----:B------:R-:W-:-:S04]  /*6290*/  LOP3.LUT R29, R28, 0xff, RZ, 0xc0, !PT ;  /* 0x000000ff1c1d7812 */ /* 0x000fc800078ec0ff */
[----:B------:R-:W-:Y:S01]  /*62a0*/  LOP3.LUT R36, R36, 0xff, RZ, 0xc0, !PT ;  /* 0x000000ff24247812 */ /* 0x000fe200078ec0ff */
[C---:B------:R-:W-:Y:S01]  /*62b0*/  IMAD.SHL.U32 R35, R29.reuse, 0x4, RZ ;  /* 0x000000041d237824 */ /* 0x040fe200078e00ff */
[----:B------:R-:W-:Y:S02]  /*62c0*/  SHF.L.U64.HI R29, R29, 0x2, RZ ;  /* 0x000000021d1d7819 */ /* 0x000fe400000102ff */
[----:B--2---:R-:W-:Y:S02]  /*62d0*/  ISETP.NE.AND P4, PT, R36, R30, PT ;  /* 0x0000001e2400720c */ /* 0x004fe40003f85270 */
[----:B---3--:R-:W-:-:S05]  /*62e0*/  IADD3 R26, P3, PT, R26, R35, RZ ;  /* 0x000000231a1a7210 */ /* 0x008fca0007f7e0ff */
[----:B------:R-:W-:Y:S01]  /*62f0*/  IMAD.X R27, R27, 0x1, R29, P3 ;  /* 0x000000011b1b7824 */ /* 0x000fe200018e061d */
[----:B------:R-:W-:-:S05]  /*6300*/  ISETP.GE.U32.AND P3, PT, R32, R37, PT ;  /* 0x000000252000720c */ /* 0x000fca0003f66070 */
[----:B------:R-:W2:Y:S01]  /*6310*/  @P4 LDG.E R32, desc[UR4][R26.64+0x8] ;  /* 0x000008041a204981 */ /* 0x000ea2000c1e1900 */
[----:B-----5:R-:W-:-:S03]  /*6320*/  IADD3 R22, P5, PT, R22, R33, RZ ;  /* 0x0000002116167210 */ /* 0x020fc60007fbe0ff */
[----:B------:R-:W3:Y:S02]  /*6330*/  LDG.E R30, desc[UR4][R26.64+0x4] ;  /* 0x000004041a1e7981 */ /* 0x000ee4000c1e1900 */
[----:B------:R-:W-:-:S05]  /*6340*/  IMAD.X R23, R23, 0x1, R31, P5 ;  /* 0x0000000117177824 */ /* 0x000fca00028e061f */
[----:B------:R-:W5:Y:S01]  /*6350*/  LDG.E R37, desc[UR4][R22.64+0x8] ;  /* 0x0000080416257981 */ /* 0x000f62000c1e1900 */
[----:B0-----:R-:W-:Y:S01]  /*6360*/  IMAD.MOV.U32 R34, RZ, RZ, RZ ;  /* 0x000000ffff227224 */ /* 0x001fe200078e00ff */
[----:B--2---:R-:W-:Y:S02]  /*6370*/  @P4 SHF.L.U32 R34, R32, R7, RZ ;  /* 0x0000000720224219 */ /* 0x004fe400000006ff */
[----:B------:R-:W-:Y:S02]  /*6380*/  SEL R32, RZ, 0xffffffff, P3 ;  /* 0xffffffffff207807 */ /* 0x000fe40001800000 */
[----:B------:R-:W-:Y:S02]  /*6390*/  @!P2 SEL R32, RZ, 0xffffffff, !P0 ;  /* 0xffffffffff20a807 */ /* 0x000fe40004000000 */
[----:B---3--:R-:W-:Y:S02]  /*63a0*/  SHF.R.U32.HI R30, RZ, R9, R30 ;  /* 0x00000009ff1e7219 */ /* 0x008fe4000001161e */
[----:B------:R-:W-:-:S02]  /*63b0*/  LOP3.LUT R32, R32, 0x1, RZ, 0xc0, !PT ;  /* 0x0000000120207812 */ /* 0x000fc400078ec0ff */
[----:B------:R-:W-:Y:S02]  /*63c0*/  LOP3.LUT R30, R34, R30, RZ, 0xfc, !PT ;  /* 0x0000001e221e7212 */ /* 0x000fe400078efcff */
[----:B------:R-:W-:-:S03]  /*63d0*/  ISETP.NE.U32.AND P3, PT, R32, 0x1, PT ;  /* 0x000000012000780c */ /* 0x000fc60003f65070 */
        /* <DEDUP_REMOVED lines=8> */
[----:B------:R-:W-:-:S05]  /*6460*/  VIADD R34, R28, 0x3 ;  /* 0x000000031c227836 */ /* 0x000fca0000000000 */
[----:B------:R-:W-:-:S04]  /*6470*/  LOP3.LUT R34, R34, 0xff, RZ, 0xc0, !PT ;  /* 0x000000ff22227812 */ /* 0x000fc800078ec0ff */
[----:B--2---:R-:W-:Y:S02]  /*6480*/  ISETP.NE.AND P0, PT, R34, R36, PT ;  /* 0x000000242200720c */ /* 0x004fe40003f05270 */
[----:B---3--:R-:W-:-:S05]  /*6490*/  IADD3 R22, P4, PT, R22, R35, RZ ;  /* 0x0000002316167210 */ /* 0x008fca0007f9e0ff */
[----:B------:R-:W-:Y:S01]  /*64a0*/  IMAD.X R23, R23, 0x1, R29, P4 ;  /* 0x0000000117177824 */ /* 0x000fe200020e061d */
[----:B-----5:R-:W-:-:S05]  /*64b0*/  IADD3 R26, P4, PT, R26, R33, RZ ;  /* 0x000000211a1a7210 */ /* 0x020fca0007f9e0ff */
[----:B------:R-:W2:Y:S04]  /*64c0*/  @P0 LDG.E R34, desc[UR4][R22.64+0xc] ;  /* 0x00000c0416220981 */ /* 0x000ea8000c1e1900 */
[----:B0-----:R-:W3:Y:S01]  /*64d0*/  LDG.E R32, desc[UR4][R22.64+0x8] ;  /* 0x0000080416207981 */ /* 0x001ee2000c1e1900 */
[----:B------:R-:W-:-:S05]  /*64e0*/  IMAD.X R27, R27, 0x1, R31, P4 ;  /* 0x000000011b1b7824 */ /* 0x000fca00020e061f */
[----:B------:R-:W5:Y:S01]  /*64f0*/  LDG.E R26, desc[UR4][R26.64+0xc] ;  /* 0x00000c041a1a7981 */ /* 0x000f62000c1e1900 */
[----:B------:R-:W-:Y:S01]  /*6500*/  ISETP.GE.U32.AND P4, PT, R37, R30, PT ;  /* 0x0000001e2500720c */ /* 0x000fe20003f86070 */
[----:B------:R-:W-:-:S03]  /*6510*/  IMAD.MOV.U32 R25, RZ, RZ, RZ ;  /* 0x000000ffff197224 */ /* 0x000fc600078e00ff */
[----:B------:R-:W-:Y:S02]  /*6520*/  SEL R24, RZ, 0xffffffff, P4 ;  /* 0xffffffffff187807 */ /* 0x000fe40002000000 */
[----:B------:R-:W-:-:S04]  /*6530*/  @!P3 SEL R24, RZ, 0xffffffff, !P2 ;  /* 0xffffffffff18b807 */ /* 0x000fc80005000000 */
[----:B------:R-:W-:-:S04]  /*6540*/  LOP3.LUT R24, R24, 0x1, RZ, 0xc0, !PT ;  /* 0x0000000118187812 */ /* 0x000fc800078ec0ff */
[----:B------:R-:W-:Y:S01]  /*6550*/  ISETP.NE.U32.AND P3, PT, R24, 0x1, PT ;  /* 0x000000011800780c */ /* 0x000fe20003f65070 */
[----:B------:R-:W-:-:S05]  /*6560*/  VIADD R28, R28, 0x4 ;  /* 0x000000041c1c7836 */ /* 0x000fca0000000000 */
[----:B------:R-:W-:Y:S01]  /*6570*/  LOP3.LUT R24, R28, 0xff, RZ, 0xc0, !PT ;  /* 0x000000ff1c187812 */ /* 0x000fe200078ec0ff */
[----:B------:R-:W-:Y:S01]  /*6580*/  VIADD R8, R8, 0x4 ;  /* 0x0000000408087836 */ /* 0x000fe20000000000 */
[----:B--2---:R-:W-:Y:S02]  /*6590*/  @P0 SHF.L.U32 R25, R34, R7, RZ ;  /* 0x0000000722190219 */ /* 0x004fe400000006ff */
[----:B---3--:R-:W-:-:S04]  /*65a0*/  SHF.R.U32.HI R30, RZ, R9, R32 ;  /* 0x00000009ff1e7219 */ /* 0x008fc80000011620 */
[----:B------:R-:W-:-:S05]  /*65b0*/  LOP3.LUT R25, R25, R30, RZ, 0xfc, !PT ;  /* 0x0000001e19197212 */ /* 0x000fca00078efcff */
[----:B-----5:R-:W-:-:S04]  /*65c0*/  IMAD.IADD R22, R26, 0x1, -R25 ;  /* 0x000000011a167824 */ /* 0x020fc800078e0a19 */
        /* <DEDUP_REMOVED lines=13> */
.L_x_222:
        /* <DEDUP_REMOVED lines=8> */
[----:B------:R-:W-:Y:S01]  /*6720*/  LOP3.LUT P3, R23, R28, 0xff, RZ, 0xc0, !PT ;  /* 0x000000ff1c177812 */ /* 0x000fe2000786c0ff */
[----:B------:R-:W2:Y:S04]  /*6730*/  LDG.E.64 R24, desc[UR4][R10.64+0x8] ;  /* 0x000008040a187981 */ /* 0x000ea8000c1e1b00 */
[----:B0-----:R-:W3:Y:S08]  /*6740*/  LDG.E.U8 R22, desc[UR4][R20.64] ;  /* 0x0000000414167981 */ /* 0x001ef0000c1e1100 */
[----:B------:R-:W5:Y:S01]  /*6750*/  @P3 LDG.E.64 R26, desc[UR4][R20.64+0x8] ;  /* 0x00000804141a3981 */ /* 0x000f62000c1e1b00 */
[----:B---3--:R-:W-:-:S13]  /*6760*/  ISETP.NE.AND P4, PT, R23, R22, PT ;  /* 0x000000161700720c */ /* 0x008fda0003f85270 */
[----:B------:R-:W3:Y:S01]  /*6770*/  @P4 LDG.E.64 R22, desc[UR4][R20.64+0x8] ;  /* 0x0000080414164981 */ /* 0x000ee2000c1e1b00 */
[----:B------:R-:W-:-:S05]  /*6780*/  LOP3.LUT R29, R28, 0xff, RZ, 0xc0, !PT ;  /* 0x000000ff1c1d7812 */ /* 0x000fca00078ec0ff */
[----:B-----5:R-:W-:Y:S01]  /*6790*/  @P3 IMAD.WIDE.U32 R26, R29, 0x4, R26 ;  /* 0x000000041d1a3825 */ /* 0x020fe200078e001a */
[----:B------:R-:W-:-:S05]  /*67a0*/  LOP3.LUT R33, R8, 0xff, RZ, 0xc0, !PT ;  /* 0x000000ff08217812 */ /* 0x000fca00078ec0ff */
[----:B------:R-:W5:Y:S01]  /*67b0*/  @P3 LDG.E R26, desc[UR4][R26.64+-0x4] ;  /* 0xfffffc041a1a3981 */ /* 0x000f62000c1e1900 */
[----:B--2---:R-:W-:-:S05]  /*67c0*/  IMAD.WIDE.U32 R24, R33, 0x4, R24 ;  /* 0x0000000421187825 */ /* 0x004fca00078e0018 */
[----:B------:R-:W2:Y:S01]  /*67d0*/  LDG.E R31, desc[UR4][R24.64] ;  /* 0x00000004181f7981 */ /* 0x000ea2000c1e1900 */
[----:B---3--:R-:W-:-:S06]  /*67e0*/  @P4 IMAD.WIDE.U32 R22, R29, 0x4, R22 ;  /* 0x000000041d164825 */ /* 0x008fcc00078e0016 */
[----:B------:R-:W3:Y:S01]  /*67f0*/  @P4 LDG.E R22, desc[UR4][R22.64] ;  /* 0x0000000416164981 */ /* 0x000ee2000c1e1900 */
[----:B------:R-:W-:Y:S02]  /*6800*/  IMAD.MOV.U32 R30, RZ, RZ, RZ ;  /* 0x000000ffff1e7224 */ /* 0x000fe400078e00ff */
[----:B------:R-:W-:Y:S01]  /*6810*/  IMAD.MOV.U32 R35, RZ, RZ, RZ ;  /* 0x000000ffff237224 */ /* 0x000fe200078e00ff */
[----:B-----5:R-:W-:Y:S02]  /*6820*/  @P3 SHF.R.U32.HI R30, RZ, R9, R26 ;  /* 0x00000009ff1e3219 */ /* 0x020fe4000001161a */
        /* <DEDUP_REMOVED lines=44> */
.L_x_224:
[----:B------:R-:W-:Y:S05]  /*6af0*/  @!P2 BRA `(.L_x_220) ;  /* 0x000000000084a947 */ /* 0x000fea0003800000 */
[----:B------:R-:W0:Y:S01]  /*6b00*/  LDC.64 R30, c[0x0][0x398] ;  /* 0x0000e600ff1e7b82 */ /* 0x000e220000000a00 */
[----:B------:R-:W-:Y:S01]  /*6b10*/  LOP3.LUT P2, R21, R28, 0xff, RZ, 0xc0, !PT ;  /* 0x000000ff1c157812 */ /* 0x000fe2000784c0ff */
[----:B------:R-:W2:Y:S04]  /*6b20*/  LDG.E.64 R22, desc[UR4][R10.64+0x8] ;  /* 0x000008040a167981 */ /* 0x000ea8000c1e1b00 */
[----:B0-----:R-:W3:Y:S08]  /*6b30*/  LDG.E.U8 R20, desc[UR4][R30.64] ;  /* 0x000000041e147981 */ /* 0x001ef0000c1e1100 */
[----:B------:R-:W5:Y:S01]  /*6b40*/  @P2 LDG.E.64 R24, desc[UR4][R30.64+0x8] ;  /* 0x000008041e182981 */ /* 0x000f62000c1e1b00 */
[----:B---3--:R-:W-:-:S13]  /*6b50*/  ISETP.NE.AND P3, PT, R21, R20, PT ;  /* 0x000000141500720c */ /* 0x008fda0003f65270 */
[----:B------:R-:W3:Y:S01]  /*6b60*/  @P3 LDG.E.64 R20, desc[UR4][R30.64+0x8] ;  /* 0x000008041e143981 */ /* 0x000ee2000c1e1b00 */
[C---:B------:R-:W-:Y:S02]  /*6b70*/  @P2 LOP3.LUT R27, R28.reuse, 0xff, RZ, 0xc0, !PT ;  /* 0x000000ff1c1b2812 */ /* 0x040fe400078ec0ff */
[----:B------:R-:W-:-:S03]  /*6b80*/  @P3 LOP3.LUT R29, R28, 0xff, RZ, 0xc0, !PT ;  /* 0x000000ff1c1d3812 */ /* 0x000fc600078ec0ff */
[----:B-----5:R-:W-:Y:S01]  /*6b90*/  @P2 IMAD.WIDE.U32 R24, R27, 0x4, R24 ;  /* 0x000000041b182825 */ /* 0x020fe200078e0018 */
[----:B------:R-:W-:-:S05]  /*6ba0*/  LOP3.LUT R27, R8, 0xff, RZ, 0xc0, !PT ;  /* 0x000000ff081b7812 */ /* 0x000fca00078ec0ff */
[----:B------:R-:W5:Y:S01]  /*6bb0*/  @P2 LDG.E R24, desc[UR4][R24.64+-0x4] ;  /* 0xfffffc0418182981 */ /* 0x000f62000c1e1900 */
[----:B---3--:R-:W-:-:S06]  /*6bc0*/  @P3 IMAD.WIDE.U32 R20, R29, 0x4, R20 ;  /* 0x000000041d143825 */ /* 0x008fcc00078e0014 */
[----:B------:R-:W3:Y:S01]  /*6bd0*/  @P3 LDG.E R20, desc[UR4][R20.64] ;  /* 0x0000000414143981 */ /* 0x000ee2000c1e1900 */
[----:B--2---:R-:W-:-:S06]  /*6be0*/  IMAD.WIDE.U32 R28, R27, 0x4, R22 ;  /* 0x000000041b1c7825 */ /* 0x004fcc00078e0016 */
[----:B------:R-:W2:Y:S01]  /*6bf0*/  LDG.E R28, desc[UR4][R28.64] ;  /* 0x000000041c1c7981 */ /* 0x000ea2000c1e1900 */
[----:B------:R-:W-:Y:S02]  /*6c00*/  CS2R R22, SRZ ;  /* 0x0000000000167805 */ /* 0x000fe4000001ff00 */
[----:B-----5:R-:W-:Y:S01]  /*6c10*/  @P2 SHF.R.U32.HI R22, RZ, R9, R24 ;  /* 0x00000009ff162219 */ /* 0x020fe20000011618 */
[----:B------:R-:W-:Y:S01]  /*6c20*/  VIADD R8, R8, 0x1 ;  /* 0x0000000108087836 */ /* 0x000fe20000000000 */
[----:B---3--:R-:W-:-:S04]  /*6c30*/  @P3 SHF.L.U32 R23, R20, R7, RZ ;  /* 0x0000000714173219 */ /* 0x008fc800000006ff */
        /* <DEDUP_REMOVED lines=13> */
.L_x_220:
[----:B------:R-:W-:Y:S01]  /*6d10*/  PRMT R7, R8, 0x8880, RZ ;  /* 0x0000888008077816 */ /* 0x000fe200000000ff */
[----:B------:R-:W-:Y:S01]  /*6d20*/  BSSY.RECONVERGENT B4, `(.L_x_225) ;  /* 0x0000013000047945 */ /* 0x000fe20003800200 */
[----:B------:R-:W-:Y:S02]  /*6d30*/  PRMT R24, R5, 0x8880, RZ ;  /* 0x0000888005187816 */ /* 0x000fe400000000ff */
[----:B------:R-:W-:-:S13]  /*6d40*/  ISETP.GE.OR P2, PT, R7, R2, !P0 ;  /* 0x000000020700720c */ /* 0x000fda0004746670 */
[----:B------:R-:W-:Y:S05]  /*6d50*/  @P2 BRA `(.L_x_226) ;  /* 0x00000000003c2947 */ /* 0x000fea0003800000 */
.L_x_227:
[----:B------:R-:W2:Y:S01]  /*6d60*/  LDG.E.64 R20, desc[UR4][R10.64+0x8] ;  /* 0x000008040a147981 */ /* 0x000ea2000c1e1b00 */
[----:B0-----:R-:W-:-:S05]  /*6d70*/  LOP3.LUT R23, R8, 0xff, RZ, 0xc0, !PT ;  /* 0x000000ff08177812 */ /* 0x001fca00078ec0ff */
        /* <DEDUP_REMOVED lines=13> */
.L_x_226:
[----:B------:R-:W-:Y:S05]  /*6e50*/  BSYNC.RECONVERGENT B4 ;  /* 0x0000000000047941 */ /* 0x000fea0003800200 */
.L_x_225:
[----:B0-----:R-:W-:Y:S01]  /*6e60*/  PRMT R7, R8, 0x8880, RZ ;  /* 0x0000888008077816 */ /* 0x001fe200000000ff */
[----:B------:R-:W-:Y:S03]  /*6e70*/  BSSY.RECONVERGENT B4, `(.L_x_228) ;  /* 0x000000e000047945 */ /* 0x000fe60003800200 */
[----:B------:R-:W-:-:S13]  /*6e80*/  ISETP.LT.OR P0, PT, R7, R24, P0 ;  /* 0x000000180700720c */ /* 0x000fda0000701670 */
[----:B------:R-:W-:Y:S05]  /*6e90*/  @P0 BRA `(.L_x_229) ;  /* 0x00000000002c0947 */ /* 0x000fea0003800000 */
.L_x_230:
[----:B------:R-:W-:Y:S01]  /*6ea0*/  VIADD R7, R8, 0xffffffff ;  /* 0xffffffff08077836 */ /* 0x000fe20000000000 */
[----:B0-----:R-:W2:Y:S04]  /*6eb0*/  LDG.E.64 R22, desc[UR4][R10.64+0x8] ;  /* 0x000008040a167981 */ /* 0x001ea8000c1e1b00 */
[----:B------:R-:W-:-:S05]  /*6ec0*/  LOP3.LUT R9, R7, 0xff, RZ, 0xc0, !PT ;  /* 0x000000ff07097812 */ /* 0x000fca00078ec0ff */
[----:B------:R-:W-:-:S06]  /*6ed0*/  IMAD.WIDE.U32 R20, R9, 0x4, R18 ;  /* 0x0000000409147825 */ /* 0x000fcc00078e0012 */
[----:B------:R-:W3:Y:S01]  /*6ee0*/  LDG.E R21, desc[UR4][R20.64] ;  /* 0x0000000414157981 */ /* 0x000ee2000c1e1900 */
[----:B--2---:R-:W-:Y:S01]  /*6ef0*/  IMAD.WIDE.U32 R22, R9, 0x4, R22 ;  /* 0x0000000409167825 */ /* 0x004fe200078e0016 */
[----:B------:R-:W-:-:S04]  /*6f00*/  PRMT R9, R8, 0x8880, RZ ;  /* 0x0000888008097816 */ /* 0x000fc800000000ff */
[----:B------:R-:W-:Y:S01]  /*6f10*/  ISETP.GT.AND P0, PT, R9, R24, PT ;  /* 0x000000180900720c */ /* 0x000fe20003f04270 */
[----:B---3--:R0:W-:Y:S01]  /*6f20*/  STG.E desc[UR4][R22.64], R21 ;  /* 0x0000001516007986 */ /* 0x0081e2000c101904 */
[----:B------:R-:W-:-:S11]  /*6f30*/  PRMT R8, R7, 0x7610, R8 ;  /* 0x0000761007087816 */ /* 0x000fd60000000008 */
[----:B------:R-:W-:Y:S05]  /*6f40*/  @P0 BRA `(.L_x_230) ;  /* 0xfffffffc00d40947 */ /* 0x000fea000383ffff */
.L_x_229:
[----:B------:R-:W-:Y:S05]  /*6f50*/  BSYNC.RECONVERGENT B4 ;  /* 0x0000000000047941 */ /* 0x000fea0003800200 */
.L_x_228:
[----:B------:R-:W-:Y:S05]  /*6f60*/  @P1 BRA `(.L_x_231) ;  /* 0xffffffe000b81947 */ /* 0x000fea000383ffff */
[C---:B------:R-:W-:Y:S01]  /*6f70*/  PRMT R6, R5.reuse, 0x8880, RZ ;  /* 0x0000888005067816 */ /* 0x040fe200000000ff */
[----:B------:R-:W-:-:S03]  /*6f80*/  VIADD R5, R5, 0xffffffff ;  /* 0xffffffff05057836 */ /* 0x000fc60000000000 */
[----:B------:R-:W-:-:S13]  /*6f90*/  ISETP.GT.AND P0, PT, R6, 0x1, PT ;  /* 0x000000010600780c */ /* 0x000fda0003f04270 */
[----:B------:R-:W-:Y:S05]  /*6fa0*/  @P0 BRA `(.L_x_232) ;  /* 0xffffffe000a40947 */ /* 0x000fea000383ffff */
[----:B------:R-:W-:Y:S05]  /*6fb0*/  BSYNC.RECONVERGENT B3 ;  /* 0x0000000000037941 */ /* 0x000fea0003800200 */
.L_x_216:
[----:B------:R2:W5:Y:S02]  /*6fc0*/  LDG.E.U8 R29, desc[UR4][R10.64] ;  /* 0x000000040a1d7981 */ /* 0x000564000c1e1100 */
.L_x_215:
[----:B------:R-:W-:Y:S05]  /*6fd0*/  BSYNC.RECONVERGENT B1 ;  /* 0x0000000000017941 */ /* 0x000fea0003800200 */
.L_x_214:
[----:B-----5:R-:W-:-:S04]  /*6fe0*/  PRMT R2, R29, 0x8880, RZ ;  /* 0x000088801d027816 */ /* 0x020fc800000000ff */
[----:B------:R-:W-:-:S13]  /*6ff0*/  ISETP.GE.AND P0, PT, R2, 0x1, PT ;  /* 0x000000010200780c */ /* 0x000fda0003f06270 */
[----:B------:R-:W-:Y:S05]  /*7000*/  @!P0 BRA `(.L_x_183) ;  /* 0x00000000003c8947 */ /* 0x000fea0003800000 */
[----:B------:R3:W5:Y:S01]  /*7010*/  LDG.E.64 R2, desc[UR4][R10.64+0x8] ;  /* 0x000008040a027981 */ /* 0x000762000c1e1b00 */
[----:B------:R-:W-:-:S07]  /*7020*/  PRMT R6, R29, 0x7610, R6 ;  /* 0x000076101d067816 */ /* 0x000fce0000000006 */
.L_x_233:
        /* <DEDUP_REMOVED lines=13> */
.L_x_183:
[----:B------:R-:W-:Y:S05]  /*7100*/  BSYNC.RECONVERGENT B2 ;  /* 0x0000000000027941 */ /* 0x000fea0003800200 */
.L_x_182:
[C---:B------:R-:W-:Y:S01]  /*7110*/  PRMT R2, R0.reuse, 0x9910, RZ ;  /* 0x0000991000027816 */ /* 0x040fe200000000ff */
[----:B------:R-:W-:-:S03]  /*7120*/  VIADD R0, R0, 0xffffffff ;  /* 0xffffffff00007836 */ /* 0x000fc60000000000 */
[----:B------:R-:W-:-:S13]  /*7130*/  ISETP.GT.AND P0, PT, R2, 0x1, PT ;  /* 0x000000010200780c */ /* 0x000fda0003f04270 */
[----:B------:R-:W-:Y:S05]  /*7140*/  @P0 BRA `(.L_x_234) ;  /* 0xffffff9000500947 */ /* 0x000fea000383ffff */
.L_x_139:
[----:B------:R-:W-:Y:S05]  /*7150*/  BSYNC.RECONVERGENT B0 ;  /* 0x0000000000007941 */ /* 0x000fea0003800200 */
.L_x_138:
[----:B------:R-:W4:Y:S01]  /*7160*/  LDG.E.64 R2, desc[UR4][R10.64+0x18] ;  /* 0x000018040a027981 */ /* 0x000f22000c1e1b00 */
[----:B------:R-:W1:Y:S01]  /*7170*/  S2UR UR6, SR_CTAID.X ;  /* 0x00000000000679c3 */ /* 0x000e620000002500 */
[----:B---3--:R-:W-:Y:S01]  /*7180*/  IMAD.MOV.U32 R7, RZ, RZ, 0x1 ;  /* 0x00000001ff077424 */ /* 0x008fe200078e00ff */
[----:B------:R-:W1:Y:S01]  /*7190*/  S2R R0, SR_TID.X ;  /* 0x0000000000007919 */ /* 0x000e620000002100 */
[----:B0-2---:R-:W-:-:S05]  /*71a0*/  IMAD.MOV.U32 R21, RZ, RZ, 0x1 ;  /* 0x00000001ff157424 */ /* 0x005fca00078e00ff */
[----:B------:R-:W1:Y:S08]  /*71b0*/  LDC R5, c[0x0][0x360] ;  /* 0x0000d800ff057b82 */ /* 0x000e700000000800 */
[----:B-----5:R-:W0:Y:S01]  /*71c0*/  LDC.64 R18, c[0x0][0x3b0] ;  /* 0x0000ec00ff127b82 */ /* 0x020e220000000a00 */
[----:B-1----:R-:W-:-:S04]  /*71d0*/  IMAD R5, R5, UR6, R0 ;  /* 0x0000000605057c24 */ /* 0x002fc8000f8e0200 */
[----:B0-----:R-:W-:-:S06]  /*71e0*/  IMAD.WIDE R18, R5, 0x10, R18 ;  /* 0x0000001005127825 */ /* 0x001fcc00078e0212 */
[----:B------:R-:W5:Y:S04]  /*71f0*/  LDG.E.64 R18, desc[UR4][R18.64+0x8] ;  /* 0x0000080412127981 */ /* 0x000f68000c1e1b00 */
[----:B------:R0:W-:Y:S04]  /*7200*/  STG.E.U8 desc[UR4][R10.64+0x10], R7 ;  /* 0x000010070a007986 */ /* 0x0001e8000c101104 */
[----:B----4-:R1:W-:Y:S04]  /*7210*/  STG.E desc[UR4][R2.64], R21 ;  /* 0x0000001502007986 */ /* 0x0103e8000c101904 */
[----:B------:R-:W0:Y:S04]  /*7220*/  LDG.E.S8 R9, desc[UR4][R12.64] ;  /* 0x000000040c097981 */ /* 0x000e28000c1e1300 */
[----:B------:R-:W0:Y:S02]  /*7230*/  LDG.E.64 R4, desc[UR4][R12.64+0x8] ;  /* 0x000008040c047981 */ /* 0x000e24000c1e1b00 */
[----:B0-----:R-:W-:-:S02]  /*7240*/  IMAD.WIDE R6, R9, 0x4, R4 ;  /* 0x0000000409067825 */ /* 0x001fc400078e0204 */
[----:B------:R0:W5:Y:S04]  /*7250*/  LDG.E.U8 R5, desc[UR4][R10.64+0x10] ;  /* 0x000010040a057981 */ /* 0x000168000c1e1100 */
[----:B------:R-:W2:Y:S01]  /*7260*/  LDG.E R6, desc[UR4][R6.64+-0x4] ;  /* 0xfffffc0406067981 */ /* 0x000ea2000c1e1900 */
[----:B------:R-:W-:Y:S01]  /*7270*/  BSSY.RECONVERGENT B0, `(.L_x_235) ;  /* 0x0000706000007945 */ /* 0x000fe20003800200 */
[----:B--2---:R-:W2:Y:S02]  /*7280*/  FLO.U32 R0, R6 ;  /* 0x0000000600007300 */ /* 0x004ea400000e0000 */
[----:B--2---:R-:W-:-:S05]  /*7290*/  IADD3 R0, PT, PT, -R0, 0x1f, RZ ;  /* 0x0000001f00007810 */ /* 0x004fca0007ffe1ff */
[----:B------:R-:W-:-:S05]  /*72a0*/  IMAD.MOV R0, RZ, RZ, -R0 ;  /* 0x000000ffff007224 */ /* 0x000fca00078e0a00 */
[----:B------:R-:W-:Y:S02]  /*72b0*/  PRMT R0, R0, 0x7710, RZ ;  /* 0x0000771000007816 */ /* 0x000fe400000000ff */
[----:B------:R-:W-:-:S03]  /*72c0*/  ISETP.NE.AND P0, PT, R6, RZ, PT ;  /* 0x000000ff0600720c */ /* 0x000fc60003f05270 */
[----:B------:R-:W-:-:S05]  /*72d0*/  VIADD R0, R0, 0x20 ;  /* 0x0000002000007836 */ /* 0x000fca0000000000 */
[----:B------:R-:W-:-:S05]  /*72e0*/  SEL R0, R0, RZ, P0 ;  /* 0x000000ff00007207 */ /* 0x000fca0000000000 */
[----:B------:R-:W-:-:S04]  /*72f0*/  IMAD R0, R9, 0x20, R0 ;  /* 0x0000002009007824 */ /* 0x000fc800078e0200 */
[----:B------:R-:W-:-:S05]  /*7300*/  VIADD R0, R0, 0xffffffe0 ;  /* 0xffffffe000007836 */ /* 0x000fca0000000000 */
[----:B-1----:R-:W-:-:S04]  /*7310*/  PRMT R2, R0, 0x9910, RZ ;  /* 0x0000991000027816 */ /* 0x002fc800000000ff */
[----:B------:R-:W-:-:S13]  /*7320*/  ISETP.GE.AND P0, PT, R2, 0x1, PT ;  /* 0x000000010200780c */ /* 0x000fda0003f06270 */
[----:B0-----:R-:W-:Y:S05]  /*7330*/  @!P0 BRA `(.L_x_236) ;  /* 0x0000006c00e48947 */ /* 0x001fea0003800000 */
.L_x_334:
[C---:B-----5:R-:W-:Y:S01]  /*7340*/  LOP3.LUT P0, R22, R5.reuse, 0xff, RZ, 0xc0, !PT ;  /* 0x000000ff05167812 */ /* 0x060fe2000780c0ff */
[----:B------:R-:W-:Y:S01]  /*7350*/  BSSY.RECONVERGENT B1, `(.L_x_237) ;  /* 0x00000cf000017945 */ /* 0x000fe20003800200 */
[----:B------:R-:W-:-:S11]  /*7360*/  PRMT R2, R5, 0x7610, R2 ;  /* 0x0000761005027816 */ /* 0x000fd60000000002 */
[----:B0-----:R0:W-:Y:S01]  /*7370*/  @!P0 STG.E.U8 desc[UR4][R16.64], RZ ;  /* 0x000000ff10008986 */ /* 0x0011e2000c101104 */
[----:B------:R-:W-:Y:S01]  /*7380*/  @!P0 PRMT R5, RZ, 0x7610, R5 ;  /* 0x00007610ff058816 */ /* 0x000fe20000000005 */
[----:B-1234-:R-:W-:Y:S06]  /*7390*/  @!P0 BRA `(.L_x_238) ;  /* 0x0000000c00288947 */ /* 0x01efec0003800000 */
        /* <DEDUP_REMOVED lines=16> */
.L_x_243:
        /* <DEDUP_REMOVED lines=17> */
.L_x_242:
[----:B------:R-:W-:Y:S05]  /*75b0*/  BSYNC.RECONVERGENT B3 ;  /* 0x0000000000037941 */ /* 0x000fea0003800200 */
.L_x_241:
        /* <DEDUP_REMOVED lines=8> */
.L_x_240:
[----:B------:R-:W-:Y:S05]  /*7640*/  BSYNC.RECONVERGENT B2 ;  /* 0x0000000000027941 */ /* 0x000fea0003800200 */
.L_x_239:
        /* <DEDUP_REMOVED lines=8> */
.L_x_254:
        /* <DEDUP_REMOVED lines=14> */
.L_x_251:
        /* <DEDUP_REMOVED lines=56> */
.L_x_250:
[----:B------:R-:W-:-:S07]  /*7b30*/  PRMT R22, R3, 0x7610, R22 ;  /* 0x0000761003167816 */ /* 0x000fce0000000016 */
.L_x_249:
[----:B------:R-:W-:Y:S05]  /*7b40*/  BSYNC.RECONVERGENT B4 ;  /* 0x0000000000047941 */ /* 0x000fea0003800200 */
.L_x_248:
        /* <DEDUP_REMOVED lines=55> */
.L_x_253:
[----:B------:R-:W-:Y:S05]  /*7ec0*/  BSYNC.RECONVERGENT B4 ;  /* 0x0000000000047941 */ /* 0x000fea0003800200 */
.L_x_252:
[----:B--23--:R-:W2:Y:S01]  /*7ed0*/  LDG.E.64 R4, desc[UR4][R16.64+0x8] ;  /* 0x0000080410047981 */ /* 0x00cea2000c1e1b00 */
[----:B-1----:R-:W-:-:S05]  /*7ee0*/  IMAD.IADD R6, R9, 0x1, R2 ;  /* 0x0000000109067824 */ /* 0x002fca00078e0202 */
[----:B------:R-:W-:-:S05]  /*7ef0*/  LOP3.LUT R7, R6, 0xff, RZ, 0xc0, !PT ;  /* 0x000000ff06077812 */ /* 0x000fca00078ec0ff */
[----:B--2---:R-:W-:-:S05]  /*7f00*/  IMAD.WIDE.U32 R4, R7, 0x4, R4 ;  /* 0x0000000407047825 */ /* 0x004fca00078e0004 */
[----:B------:R1:W-:Y:S02]  /*7f10*/  STG.E desc[UR4][R4.64], RZ ;  /* 0x000000ff04007986 */ /* 0x0003e4000c101904 */
.L_x_247:
[----:B------:R-:W-:Y:S05]  /*7f20*/  BSYNC.RECONVERGENT B3 ;  /* 0x0000000000037941 */ /* 0x000fea0003800200 */
.L_x_246:
[----:B------:R-:W-:Y:S01]  /*7f30*/  VIADD R9, R9, 0x1 ;  /* 0x0000000109097836 */ /* 0x000fe20000000000 */
[----:B-1----:R-:W-:-:S04]  /*7f40*/  PRMT R5, R2, 0x8880, RZ ;  /* 0x0000888002057816 */ /* 0x002fc800000000ff */
[C---:B------:R-:W-:Y:S02]  /*7f50*/  PRMT R4, R9.reuse, 0x8880, RZ ;  /* 0x0000888009047816 */ /* 0x040fe400000000ff */
[----:B------:R-:W-:Y:S02]  /*7f60*/  PRMT R9, R9, 0x8880, RZ ;  /* 0x0000888009097816 */ /* 0x000fe400000000ff */
[----:B------:R-:W-:Y:S02]  /*7f70*/  ISETP.GE.AND P1, PT, R4, R5, PT ;  /* 0x000000050400720c */ /* 0x000fe40003f26270 */
[----:B------:R-:W-:-:S11]  /*7f80*/  PRMT R9, R9, 0x7710, RZ ;  /* 0x0000771009097816 */ /* 0x000fd600000000ff */
[----:B------:R-:W-:Y:S05]  /*7f90*/  @!P1 BRA `(.L_x_254) ;  /* 0xfffffff400cc9947 */ /* 0x000fea000383ffff */
.L_x_245:
[----:B------:R-:W-:Y:S05]  /*7fa0*/  BSYNC.RECONVERGENT B2 ;  /* 0x0000000000027941 */ /* 0x000fea0003800200 */
.L_x_244:
        /* <DEDUP_REMOVED lines=9> */
.L_x_238:
[----:B------:R-:W-:Y:S05]  /*8040*/  BSYNC.RECONVERGENT B1 ;  /* 0x0000000000017941 */ /* 0x000fea0003800200 */
.L_x_237:
[----:B------:R2:W-:Y:S01]  /*8050*/  STG.E.U8 desc[UR4][R10.64+0x10], R5 ;  /* 0x000010050a007986 */ /* 0x0005e2000c101104 */
[----:B------:R-:W-:Y:S01]  /*8060*/  PRMT R2, R5, 0x8880, RZ ;  /* 0x0000888005027816 */ /* 0x000fe200000000ff */
[----:B------:R-:W-:Y:S03]  /*8070*/  BSSY.RECONVERGENT B1, `(.L_x_255) ;  /* 0x0000015000017945 */ /* 0x000fe60003800200 */
[----:B------:R-:W-:-:S13]  /*8080*/  ISETP.GE.AND P0, PT, R2, 0x1, PT ;  /* 0x000000010200780c */ /* 0x000fda0003f06270 */
[----:B--2---:R-:W-:Y:S05]  /*8090*/  @!P0 BRA `(.L_x_256) ;  /* 0x0000000000488947 */ /* 0x004fea0003800000 */
[----:B------:R-:W-:Y:S01]  /*80a0*/  BSSY.RECONVERGENT B2, `(.L_x_257) ;  /* 0x0000010000027945 */ /* 0x000fe20003800200 */
[----:B------:R-:W-:-:S07]  /*80b0*/  PRMT R6, RZ, 0x7610, R6 ;  /* 0x00007610ff067816 */ /* 0x000fce0000000006 */
.L_x_258:
        /* <DEDUP_REMOVED lines=15> */
.L_x_257:
[----:B------:R-:W-:-:S07]  /*81b0*/  PRMT R5, R7, 0x7610, R5 ;  /* 0x0000761007057816 */ /* 0x000fce0000000005 */
.L_x_256:
[----:B------:R-:W-:Y:S05]  /*81c0*/  BSYNC.RECONVERGENT B1 ;  /* 0x0000000000017941 */ /* 0x000fea0003800200 */
.L_x_255:
        /* <DEDUP_REMOVED lines=26> */
.L_x_279:
[C---:B------:R-:W-:Y:S01]  /*8370*/  VIADD R7, R4.reuse, 0xffffffff ;  /* 0xffffffff04077836 */ /* 0x040fe20000000000 */
[----:B------:R-:W-:Y:S01]  /*8380*/  PRMT R5, R4, 0x7610, R5 ;  /* 0x0000761004057816 */ /* 0x000fe20000000005 */
[----:B------:R-:W-:-:S03]  /*8390*/  IMAD.MOV.U32 R6, RZ, RZ, 0x20 ;  /* 0x00000020ff067424 */ /* 0x000fc600078e00ff */
[----:B-1----:R-:W-:-:S07]  /*83a0*/  PRMT R4, R7, 0x7610, R4 ;  /* 0x0000761007047816 */ /* 0x002fce0000000004 */
.L_x_278:
[C---:B-1----:R-:W-:Y:S01]  /*83b0*/  VIADD R9, R6.reuse, 0xffffffff ;  /* 0xffffffff06097836 */ /* 0x042fe20000000000 */
[C---:B------:R-:W-:Y:S01]  /*83c0*/  ISETP.GT.U32.AND P1, PT, R6.reuse, 0x1, PT ;  /* 0x000000010600780c */ /* 0x040fe20003f24070 */
[----:B------:R-:W-:Y:S01]  /*83d0*/  VIADD R7, R3, 0x1 ;  /* 0x0000000103077836 */ /* 0x000fe20000000000 */
[----:B------:R-:W-:Y:S01]  /*83e0*/  IADD3 R29, PT, PT, -R6, 0x21, RZ ;  /* 0x00000021061d7810 */ /* 0x000fe20007ffe1ff */
[----:B------:R-:W-:Y:S01]  /*83f0*/  IMAD.MOV.U32 R6, RZ, RZ, R9 ;  /* 0x000000ffff067224 */ /* 0x000fe200078e0009 */
[----:B------:R-:W-:Y:S02]  /*8400*/  ISETP.NE.AND P0, PT, R9, RZ, PT ;  /* 0x000000ff0900720c */ /* 0x000fe40003f05270 */
[----:B------:R-:W-:-:S11]  /*8410*/  LOP3.LUT R8, R7, 0xfffc, RZ, 0xc0, !PT ;  /* 0x0000fffc07087812 */ /* 0x000fd600078ec0ff */
[----:B------:R-:W-:Y:S05]  /*8420*/  @P0 BRA `(.L_x_264) ;  /* 0x0000000c000c0947 */ /* 0x000fea0003800000 */
[----:B------:R-:W-:Y:S02]  /*8430*/  LOP3.LUT R9, R3, 0xffff, RZ, 0xc0, !PT ;  /* 0x0000ffff03097812 */ /* 0x000fe400078ec0ff */
[----:B------:R-:W-:Y:S02]  /*8440*/  PLOP3.LUT P0, PT, PT, PT, PT, 0x8, 0x80 ;  /* 0x000000000080781c */ /* 0x000fe40003f0e170 */
[----:B------:R-:W-:Y:S02]  /*8450*/  ISETP.GE.U32.AND P2, PT, R9, 0x3, PT ;  /* 0x000000030900780c */ /* 0x000fe40003f46070 */
[----:B------:R-:W-:Y:S02]  /*8460*/  PRMT R26, RZ, 0x7610, R26 ;  /* 0x00007610ff1a7816 */ /* 0x000fe4000000001a */
[----:B------:R-:W-:-:S09]  /*8470*/  PRMT R28, R4, 0x7610, R28 ;  /* 0x00007610041c7816 */ /* 0x000fd2000000001c */
[----:B------:R-:W-:Y:S05]  /*8480*/  @!P2 BRA `(.L_x_265) ;  /* 0x00000004009ca947 */ /* 0x000fea0003800000 */
[----:B------:R-:W1:Y:S01]  /*8490*/  LDC.64 R22, c[0x0][0x398] ;  /* 0x0000e600ff167b82 */ /* 0x000e620000000a00 */
[----:B------:R-:W-:Y:S02]  /*84a0*/  PLOP3.LUT P0, PT, PT, PT, PT, 0x8, 0x80 ;  /* 0x000000000080781c */ /* 0x000fe40003f0e170 */
[----:B------:R-:W-:Y:S02]  /*84b0*/  PRMT R29, RZ, 0x7610, R29 ;  /* 0x00007610ff1d7816 */ /* 0x000fe4000000001d */
[----:B------:R-:W-:Y:S02]  /*84c0*/  PRMT R28, R4, 0x7610, R28 ;  /* 0x00007610041c7816 */ /* 0x000fe4000000001c */
[----:B------:R-:W-:-:S07]  /*84d0*/  LOP3.LUT R9, R8, 0xff, RZ, 0xc0, !PT ;  /* 0x000000ff08097812 */ /* 0x000fce00078ec0ff */
.L_x_266:
        /* <DEDUP_REMOVED lines=32> */
[----:B-1----:R-:W3:Y:S01]  /*86e0*/  LDG.E R37, desc[UR4][R24.64+0x4] ;  /* 0x0000040418257981 */ /* 0x002ee2000c1e1900 */
[----:B------:R-:W-:-:S04]  /*86f0*/  ISETP.GE.U32.AND P3, PT, R34, R35, PT ;  /* 0x000000232200720c */ /* 0x000fc80003f66070 */
[----:B------:R-:W-:Y:S02]  /*8700*/  SEL R34, RZ, 0xffffffff, P3 ;  /* 0xffffffffff227807 */ /* 0x000fe40001800000 */
[----:B------:R-:W-:-:S04]  /*8710*/  @P0 SEL R34, RZ, 0xffffffff, !P2 ;  /* 0xffffffffff220807 */ /* 0x000fc80005000000 */
[----:B------:R-:W-:-:S04]  /*8720*/  LOP3.LUT R34, R34, 0x1, RZ, 0xc0, !PT ;  /* 0x0000000122227812 */ /* 0x000fc800078ec0ff */
[----:B------:R-:W-:Y:S01]  /*8730*/  ISETP.NE.U32.AND P3, PT, R34, 0x1, PT ;  /* 0x000000012200780c */ /* 0x000fe20003f65070 */
[----:B---3--:R-:W-:-:S04]  /*8740*/  IMAD.IADD R34, R37, 0x1, -R30 ;  /* 0x0000000125227824 */ /* 0x008fc800078e0a1e */
[----:B------:R-:W-:-:S05]  /*8750*/  VIADD R35, R34, 0xffffffff ;  /* 0xffffffff22237836 */ /* 0x000fca0000000000 */
[----:B------:R-:W-:-:S03]  /*8760*/  ISETP.GE.U32.AND P0, PT, R35, R37, PT ;  /* 0x000000252300720c */ /* 0x000fc60003f06070 */
[----:B------:R-:W-:-:S05]  /*8770*/  @P3 IMAD.MOV R35, RZ, RZ, R34 ;  /* 0x000000ffff233224 */ /* 0x000fca00078e0222 */
        /* <DEDUP_REMOVED lines=15> */
[----:B------:R-:W-:-:S04]  /*8870*/  @!P3 SEL R30, RZ, 0xffffffff, !P0 ;  /* 0xffffffffff1eb807 */ /* 0x000fc80004000000 */
[----:B------:R-:W-:-:S04]  /*8880*/  LOP3.LUT R30, R30, 0x1, RZ, 0xc0, !PT ;  /* 0x000000011e1e7812 */ /* 0x000fc800078ec0ff */
[----:B------:R-:W-:Y:S01]  /*8890*/  ISETP.NE.U32.AND P4, PT, R30, 0x1, PT ;  /* 0x000000011e00780c */ /* 0x000fe20003f85070 */
[----:B---3--:R-:W-:-:S04]  /*88a0*/  IMAD.IADD R30, R35, 0x1, -R34 ;  /* 0x00000001231e7824 */ /* 0x008fc800078e0a22 */
[----:B------:R-:W-:-:S05]  /*88b0*/  VIADD R36, R30, 0xffffffff ;  /* 0xffffffff1e247836 */ /* 0x000fca0000000000 */
        /* <DEDUP_REMOVED lines=10> */
[----:B------:R-:W-:Y:S02]  /*8960*/  IMAD.X R27, R27, 0x1, R31, P3 ;  /* 0x000000011b1b7824 */ /* 0x000fe400018e061f */
[----:B------:R-:W-:-:S03]  /*8970*/  IMAD.MOV.U32 R31, RZ, RZ, RZ ;  /* 0x000000ffff1f7224 */ /* 0x000fc600078e00ff */
[----:B------:R-:W4:Y:S01]  /*8980*/  LDG.E R26, desc[UR4][R26.64+0xc] ;  /* 0x00000c041a1a7981 */ /* 0x000f22000c1e1900 */
[----:B---3--:R-:W-:-:S05]  /*8990*/  @P2 IMAD.WIDE.U32 R24, R32, 0x4, R24 ;  /* 0x0000000420182825 */ /* 0x008fca00078e0018 */
[----:B------:R-:W4:Y:S01]  /*89a0*/  @P2 LDG.E R31, desc[UR4][R24.64+0xc] ;  /* 0x00000c04181f2981 */ /* 0x000f22000c1e1900 */
[----:B------:R-:W-:-:S04]  /*89b0*/  ISETP.GE.U32.AND P2, PT, R35, R34, PT ;  /* 0x000000222300720c */ /* 0x000fc80003f46070 */
[----:B------:R-:W-:Y:S02]  /*89c0*/  SEL R30, RZ, 0xffffffff, P2 ;  /* 0xffffffffff1e7807 */ /* 0x000fe40001000000 */
[----:B------:R-:W-:-:S04]  /*89d0*/  @!P4 SEL R30, RZ, 0xffffffff, !P0 ;  /* 0xffffffffff1ec807 */ /* 0x000fc80004000000 */
[----:B------:R-:W-:-:S04]  /*89e0*/  LOP3.LUT R30, R30, 0x1, RZ, 0xc0, !PT ;  /* 0x000000011e1e7812 */ /* 0x000fc800078ec0ff */
[----:B------:R-:W-:Y:S01]  /*89f0*/  ISETP.NE.U32.AND P3, PT, R30, 0x1, PT ;  /* 0x000000011e00780c */ /* 0x000fe20003f65070 */
[----:B------:R-:W-:Y:S02]  /*8a00*/  VIADD R29, R29, 0x4 ;  /* 0x000000041d1d7836 */ /* 0x000fe40000000000 */
[----:B------:R-:W-:Y:S02]  /*8a10*/  VIADD R28, R28, 0x4 ;  /* 0x000000041c1c7836 */ /* 0x000fe40000000000 */
        /* <DEDUP_REMOVED lines=14> */
.L_x_265:
        /* <DEDUP_REMOVED lines=59> */
.L_x_268:
        /* <DEDUP_REMOVED lines=27> */
.L_x_264:
        /* <DEDUP_REMOVED lines=8> */
[----:B------:R-:W-:-:S09]  /*90e0*/  PRMT R28, R4, 0x7610, R28 ;  /* 0x00007610041c7816 */ /* 0x000fd2000000001c */
.L_x_270:
        /* <DEDUP_REMOVED lines=45> */
[----:B-1----:R-:W-:Y:S01]  /*93c0*/  IMAD.MOV.U32 R35, RZ, RZ, RZ ;  /* 0x000000ffff237224 */ /* 0x002fe200078e00ff */
        /* <DEDUP_REMOVED lines=80> */
.L_x_269:
        /* <DEDUP_REMOVED lines=19> */
[----:B----4-:R-:W-:-:S06]  /*9a00*/  @P3 IMAD.WIDE.U32 R26, R33, 0x4, R26 ;  /* 0x00000004211a3825 */ /* 0x010fcc00078e001a */
[----:B------:R-:W4:Y:S01]  /*9a10*/  @P3 LDG.E R26, desc[UR4][R26.64+-0x4] ;  /* 0xfffffc041a1a3981 */ /* 0x000f22000c1e1900 */
[----:B---3--:R-:W-:Y:S01]  /*9a20*/  @P4 IMAD.WIDE.U32 R22, R33, 0x4, R22 ;  /* 0x0000000421164825 */ /* 0x008fe200078e0016 */
[----:B------:R-:W-:-:S05]  /*9a30*/  LOP3.LUT R33, R28, 0xff, RZ, 0xc0, !PT ;  /* 0x000000ff1c217812 */ /* 0x000fca00078ec0ff */
[----:B------:R-:W3:Y:S01]  /*9a40*/  @P4 LDG.E R22, desc[UR4][R22.64] ;  /* 0x0000000416164981 */ /* 0x000ee2000c1e1900 */
[----:B--2---:R-:W-:-:S05]  /*9a50*/  IMAD.WIDE.U32 R24, R33, 0x4, R24 ;  /* 0x0000000421187825 */ /* 0x004fca00078e0018 */
[----:B------:R-:W2:Y:S01]  /*9a60*/  LDG.E R8, desc[UR4][R24.64] ;  /* 0x0000000418087981 */ /* 0x000ea2000c1e1900 */
[----:B------:R-:W-:Y:S02]  /*9a70*/  IMAD.MOV.U32 R32, RZ, RZ, RZ ;  /* 0x000000ffff207224 */ /* 0x000fe400078e00ff */
[----:B------:R-:W-:Y:S01]  /*9a80*/  IMAD.MOV.U32 R31, RZ, RZ, RZ ;  /* 0x000000ffff1f7224 */ /* 0x000fe200078e00ff */
[----:B----4-:R-:W-:Y:S01]  /*9a90*/  @P3 SHF.R.U32.HI R32, RZ, R29, R26 ;  /* 0x0000001dff203219 */ /* 0x010fe2000001161a */
[C---:B------:R-:W-:Y:S01]  /*9aa0*/  IMAD.SHL.U32 R35, R33.reuse, 0x4, RZ ;  /* 0x0000000421237824 */ /* 0x040fe200078e00ff */
[----:B------:R-:W-:Y:S02]  /*9ab0*/  SHF.L.U64.HI R33, R33, 0x2, RZ ;  /* 0x0000000221217819 */ /* 0x000fe400000102ff */
[----:B---3--:R-:W-:-:S04]  /*9ac0*/  @P4 SHF.L.U32 R31, R22, R9, RZ ;  /* 0x00000009161f4219 */ /* 0x008fc800000006ff */
[----:B------:R-:W-:-:S05]  /*9ad0*/  LOP3.LUT R31, R31, R32, RZ, 0xfc, !PT ;  /* 0x000000201f1f7212 */ /* 0x000fca00078efcff */
[----:B--2---:R-:W-:Y:S01]  /*9ae0*/  IMAD.IADD R30, R8, 0x1, -R31 ;  /* 0x00000001081e7824 */ /* 0x004fe200078e0a1f */
[----:B------:R-:W-:-:S03]  /*9af0*/  IADD3 R22, P3, PT, R18, R35, RZ ;  /* 0x0000002312167210 */ /* 0x000fc60007f7e0ff */
        /* <DEDUP_REMOVED lines=14> */
[----:B------:R-:W2:Y:S01]  /*9be0*/  LDG.E R32, desc[UR4][R26.64] ;  /* 0x000000041a207981 */ /* 0x000ea2000c1e1900 */
[----:B------:R-:W-:-:S03]  /*9bf0*/  IMAD.X R25, R25, 0x1, R33, P5 ;  /* 0x0000000119197824 */ /* 0x000fc600028e0621 */
[----:B------:R-:W3:Y:S04]  /*9c00*/  @P3 LDG.E R30, desc[UR4][R26.64+0x4] ;  /* 0x000004041a1e3981 */ /* 0x000ee8000c1e1900 */
        /* <DEDUP_REMOVED lines=22> */
.L_x_271:
[----:B------:R-:W-:Y:S05]  /*9d70*/  @!P2 BRA `(.L_x_267) ;  /* 0x000000000084a947 */ /* 0x000fea0003800000 */
        /* <DEDUP_REMOVED lines=11> */
[----:B--2---:R-:W-:-:S06]  /*9e30*/  IMAD.WIDE.U32 R20, R7, 0x4, R20 ;  /* 0x0000000407147825 */ /* 0x004fcc00078e0014 */
[----:B------:R-:W2:Y:S01]  /*9e40*/  LDG.E R20, desc[UR4][R20.64] ;  /* 0x0000000414147981 */ /* 0x000ea2000c1e1900 */
[----:B---3--:R-:W-:-:S06]  /*9e50*/  @P3 IMAD.WIDE.U32 R24, R31, 0x4, R24 ;  /* 0x000000041f183825 */ /* 0x008fcc00078e0018 */
[----:B------:R-:W3:Y:S01]  /*9e60*/  @P3 LDG.E R24, desc[UR4][R24.64] ;  /* 0x0000000418183981 */ /* 0x000ee2000c1e1900 */
[----:B------:R-:W-:Y:S01]  /*9e70*/  IMAD.MOV.U32 R8, RZ, RZ, RZ ;  /* 0x000000ffff087224 */ /* 0x000fe200078e00ff */
[----:B----4-:R-:W-:Y:S01]  /*9e80*/  @P2 SHF.R.U32.HI R8, RZ, R29, R22 ;  /* 0x0000001dff082219 */ /* 0x010fe20000011616 */
[----:B------:R-:W-:Y:S02]  /*9e90*/  IMAD.MOV.U32 R31, RZ, RZ, RZ ;  /* 0x000000ffff1f7224 */ /* 0x000fe400078e00ff */
        /* <DEDUP_REMOVED lines=15> */
.L_x_267:
[----:B------:R-:W-:Y:S01]  /*9f90*/  PRMT R7, R28, 0x8880, RZ ;  /* 0x000088801c077816 */ /* 0x000fe200000000ff */
[----:B------:R-:W-:Y:S01]  /*9fa0*/  BSSY.RECONVERGENT B4, `(.L_x_272) ;  /* 0x0000013000047945 */ /* 0x000fe20003800200 */
[----:B------:R-:W-:Y:S02]  /*9fb0*/  PRMT R22, R5, 0x8880, RZ ;  /* 0x0000888005167816 */ /* 0x000fe400000000ff */
[----:B------:R-:W-:-:S13]  /*9fc0*/  ISETP.GE.OR P2, PT, R7, R2, !P0 ;  /* 0x000000020700720c */ /* 0x000fda0004746670 */
[----:B------:R-:W-:Y:S05]  /*9fd0*/  @P2 BRA `(.L_x_273) ;  /* 0x00000000003c2947 */ /* 0x000fea0003800000 */
.L_x_274:
        /* <DEDUP_REMOVED lines=15> */
.L_x_273:
[----:B------:R-:W-:Y:S05]  /*a0d0*/  BSYNC.RECONVERGENT B4 ;  /* 0x0000000000047941 */ /* 0x000fea0003800200 */
.L_x_272:
[----:B-1----:R-:W-:Y:S01]  /*a0e0*/  PRMT R7, R28, 0x8880, RZ ;  /* 0x000088801c077816 */ /* 0x002fe200000000ff */
[----:B------:R-:W-:Y:S03]  /*a0f0*/  BSSY.RECONVERGENT B4, `(.L_x_275) ;  /* 0x000000e000047945 */ /* 0x000fe60003800200 */
[----:B------:R-:W-:-:S13]  /*a100*/  ISETP.LT.OR P0, PT, R7, R22, P0 ;  /* 0x000000160700720c */ /* 0x000fda0000701670 */
[----:B------:R-:W-:Y:S05]  /*a110*/  @P0 BRA `(.L_x_276) ;  /* 0x00000000002c0947 */ /* 0x000fea0003800000 */
.L_x_277:
[----:B------:R-:W-:Y:S01]  /*a120*/  VIADD R7, R28, 0xffffffff ;  /* 0xffffffff1c077836 */ /* 0x000fe20000000000 */
[----:B-1----:R-:W2:Y:S04]  /*a130*/  LDG.E.64 R20, desc[UR4][R10.64+0x18] ;  /* 0x000018040a147981 */ /* 0x002ea8000c1e1b00 */
        /* <DEDUP_REMOVED lines=9> */
.L_x_276:
[----:B------:R-:W-:Y:S05]  /*a1d0*/  BSYNC.RECONVERGENT B4 ;  /* 0x0000000000047941 */ /* 0x000fea0003800200 */
.L_x_275:
[----:B------:R-:W-:Y:S05]  /*a1e0*/  @P1 BRA `(.L_x_278) ;  /* 0xffffffe000701947 */ /* 0x000fea000383ffff */
[----:B------:R-:W-:-:S04]  /*a1f0*/  PRMT R5, R5, 0x8880, RZ ;  /* 0x0000888005057816 */ /* 0x000fc800000000ff */
[----:B------:R-:W-:-:S13]  /*a200*/  ISETP.GT.AND P0, PT, R5, 0x1, PT ;  /* 0x000000010500780c */ /* 0x000fda0003f04270 */
[----:B------:R-:W-:Y:S05]  /*a210*/  @P0 BRA `(.L_x_279) ;  /* 0xffffffe000540947 */ /* 0x000fea000383ffff */
[----:B------:R-:W-:Y:S05]  /*a220*/  BSYNC.RECONVERGENT B3 ;  /* 0x0000000000037941 */ /* 0x000fea0003800200 */
.L_x_263:
[----:B------:R2:W5:Y:S02]  /*a230*/  LDG.E.U8 R5, desc[UR4][R10.64+0x10] ;  /* 0x000010040a057981 */ /* 0x000564000c1e1100 */
.L_x_262:
[----:B------:R-:W-:Y:S05]  /*a240*/  BSYNC.RECONVERGENT B2 ;  /* 0x0000000000027941 */ /* 0x000fea0003800200 */
.L_x_261:
[----:B-----5:R-:W-:-:S04]  /*a250*/  PRMT R2, R5, 0x8880, RZ ;  /* 0x0000888005027816 */ /* 0x020fc800000000ff */
[----:B------:R-:W-:-:S13]  /*a260*/  ISETP.GE.AND P0, PT, R2, 0x1, PT ;  /* 0x000000010200780c */ /* 0x000fda0003f06270 */
[----:B------:R-:W-:Y:S05]  /*a270*/  @!P0 BRA `(.L_x_260) ;  /* 0x0000000000308947 */ /* 0x000fea0003800000 */
[----:B------:R3:W5:Y:S02]  /*a280*/  LDG.E.64 R2, desc[UR4][R10.64+0x18] ;  /* 0x000018040a027981 */ /* 0x000764000c1e1b00 */
.L_x_280:
        /* <DEDUP_REMOVED lines=11> */
.L_x_260:
[----:B------:R-:W-:Y:S05]  /*a340*/  BSYNC.RECONVERGENT B1 ;  /* 0x0000000000017941 */ /* 0x000fea0003800200 */
.L_x_259:
[----:B------:R-:W4:Y:S01]  /*a350*/  LDG.E.64 R2, desc[UR4][R12.64+0x8] ;  /* 0x000008040c027981 */ /* 0x000f22000c1e1b00 */
[----:B------:R-:W-:-:S05]  /*a360*/  VIADD R4, R0, 0xffffffff ;  /* 0xffffffff00047836 */ /* 0x000fca0000000000 */
[----:B------:R-:W-:-:S04]  /*a370*/  LOP3.LUT R6, R4, 0xffff, RZ, 0xc0, !PT ;  /* 0x0000ffff04067812 */ /* 0x000fc800078ec0ff */
[----:B------:R-:W-:-:S04]  /*a380*/  SHF.R.U32.HI R6, RZ, 0x5, R6 ;  /* 0x00000005ff067819 */ /* 0x000fc80000011606 */
[----:B------:R-:W-:-:S05]  /*a390*/  LOP3.LUT R7, R6, 0xffff, RZ, 0xc0, !PT ;  /* 0x0000ffff06077812 */ /* 0x000fca00078ec0ff */
[----:B----4-:R-:W-:-:S06]  /*a3a0*/  IMAD.WIDE.U32 R2, R7, 0x4, R2 ;  /* 0x0000000407027825 */ /* 0x010fcc00078e0002 */
[----:B------:R-:W4:Y:S01]  /*a3b0*/  LDG.E R3, desc[UR4][R2.64] ;  /* 0x0000000402037981 */ /* 0x000f22000c1e1900 */
[----:B------:R-:W-:Y:S01]  /*a3c0*/  BSSY.RECONVERGENT B2, `(.L_x_281) ;  /* 0x00003ec000027945 */ /* 0x000fe20003800200 */
[----:B----4-:R-:W-:-:S04]  /*a3d0*/  SHF.R.W.U32.HI R4, RZ, R4, R3 ;  /* 0x00000004ff047219 */ /* 0x010fc80000011e03 */
[----:B------:R-:W-:-:S04]  /*a3e0*/  LOP3.LUT R4, R4, 0x1, RZ, 0xc0, !PT ;  /* 0x0000000104047812 */ /* 0x000fc800078ec0ff */
[----:B------:R-:W-:-:S13]  /*a3f0*/  ISETP.NE.U32.AND P0, PT, R4, 0x1, PT ;  /* 0x000000010400780c */ /* 0x000fda0003f05070 */
[----:B------:R-:W-:Y:S05]  /*a400*/  @P0 BRA `(.L_x_282) ;  /* 0x0000003c009c0947 */ /* 0x000fea0003800000 */
[----:B------:R-:W-:Y:S01]  /*a410*/  LOP3.LUT P0, R24, R5, 0xff, RZ, 0xc0, !PT ;  /* 0x000000ff05187812 */ /* 0x000fe2000780c0ff */
[----:B------:R-:W-:-:S12]  /*a420*/  BSSY.RECONVERGENT B1, `(.L_x_283) ;  /* 0x00001bb000017945 */ /* 0x000fd80003800200 */
[----:B------:R-:W-:Y:S05]  /*a430*/  @!P0 BRA `(.L_x_284) ;  /* 0x0000000000108947 */ /* 0x000fea0003800000 */
[----:B------:R-:W4:Y:S02]  /*a440*/  LDC.64 R2, c[0x0][0x3a0] ;  /* 0x0000e800ff027b82 */ /* 0x000f240000000a00 */
[----:B----4-:R-:W4:Y:S02]  /*a450*/  LDG.E.U8 R2, desc[UR4][R2.64] ;  /* 0x0000000402027981 */ /* 0x010f24000c1e1100 */
[----:B----4-:R-:W-:-:S13]  /*a460*/  ISETP.NE.AND P0, PT, R2, RZ, PT ;  /* 0x000000ff0200720c */ /* 0x010fda0003f05270 */
[----:B------:R-:W-:Y:S05]  /*a470*/  @P0 BRA `(.L_x_285) ;  /* 0x00000000000c0947 */ /* 0x000fea0003800000 */
.L_x_284:
[----:B------:R4:W-:Y:S01]  /*a480*/  STG.E.U8 desc[UR4][R16.64], RZ ;  /* 0x000000ff10007986 */ /* 0x0009e2000c101104 */
[----:B------:R-:W-:Y:S01]  /*a490*/  PRMT R5, RZ, 0x7610, R5 ;  /* 0x00007610ff057816 */ /* 0x000fe20000000005 */
[----:B------:R-:W-:Y:S06]  /*a4a0*/  BRA `(.L_x_286) ;  /* 0x0000001800c87947 */ /* 0x000fec0003800000 */
.L_x_285:
        /* <DEDUP_REMOVED lines=16> */
.L_x_291:
[----:B------:R-:W4:Y:S01]  /*a5b0*/  LDG.E.64 R6, desc[UR4][R16.64+0x8] ;  /* 0x0000080410067981 */ /* 0x000f22000c1e1b00 */
[----:B------:R-:W-:-:S05]  /*a5c0*/  LOP3.LUT R27, R25, 0xff, RZ, 0xc0, !PT ;  /* 0x000000ff191b7812 */ /* 0x000fca00078ec0ff */
[----:B----4-:R-:W-:-:S05]  /*a5d0*/  IMAD.WIDE.U32 R6, R27, 0x4, R6 ;  /* 0x000000041b067825 */ /* 0x010fca00078e0006 */
[----:B------:R4:W-:Y:S04]  /*a5e0*/  STG.E desc[UR4][R6.64], RZ ;  /* 0x000000ff06007986 */ /* 0x0009e8000c101904 */
[----:B-1----:R-:W5:Y:S02]  /*a5f0*/  LDG.E.64 R8, desc[UR4][R16.64+0x8] ;  /* 0x0000080410087981 */ /* 0x002f64000c1e1b00 */
[----:B-----5:R-:W-:-:S05]  /*a600*/  IMAD.WIDE.U32 R8, R27, 0x4, R8 ;  /* 0x000000041b087825 */ /* 0x020fca00078e0008 */
[----:B------:R1:W-:Y:S04]  /*a610*/  STG.E desc[UR4][R8.64+0x4], RZ ;  /* 0x000004ff08007986 */ /* 0x0003e8000c101904 */
[----:B------:R-:W5:Y:S02]  /*a620*/  LDG.E.64 R20, desc[UR4][R16.64+0x8] ;  /* 0x0000080410147981 */ /* 0x000f64000c1e1b00 */
        /* <DEDUP_REMOVED lines=9> */
.L_x_290:
[----:B------:R-:W-:Y:S05]  /*a6c0*/  BSYNC.RECONVERGENT B4 ;  /* 0x0000000000047941 */ /* 0x000fea0003800200 */
.L_x_289:
        /* <DEDUP_REMOVED lines=8> */
[----:B-1----:R-:W-:Y:S01]  /*a750*/  IMAD.SHL.U32 R9, R3, 0x4, RZ ;  /* 0x0000000403097824 */ /* 0x002fe200078e00ff */
[----:B------:R-:W-:-:S04]  /*a760*/  SHF.R.U32.HI R3, RZ, 0x1e, R3 ;  /* 0x0000001eff037819 */ /* 0x000fc80000011603 */
[----:B----4-:R-:W-:-:S05]  /*a770*/  IADD3 R6, P0, PT, R6, R9, RZ ;  /* 0x0000000906067210 */ /* 0x010fca0007f1e0ff */
[----:B------:R-:W-:Y:S01]  /*a780*/  IMAD.X R7, R7, 0x1, R3, P0 ;  /* 0x0000000107077824 */ /* 0x000fe200000e0603 */
[----:B------:R-:W-:-:S04]  /*a790*/  ISETP.NE.AND P0, PT, R4, 0x2, PT ;  /* 0x000000020400780c */ /* 0x000fc80003f05270 */
[----:B------:R1:W-:Y:S09]  /*a7a0*/  STG.E desc[UR4][R6.64+0x4], RZ ;  /* 0x000004ff06007986 */ /* 0x0003f2000c101904 */
[----:B------:R-:W-:Y:S05]  /*a7b0*/  @!P0 BRA `(.L_x_288) ;  /* 0x0000000000108947 */ /* 0x000fea0003800000 */
[----:B-1----:R-:W4:Y:S02]  /*a7c0*/  LDG.E.64 R6, desc[UR4][R16.64+0x8] ;  /* 0x0000080410067981 */ /* 0x002f24000c1e1b00 */
[----:B----4-:R-:W-:-:S05]  /*a7d0*/  IADD3 R6, P0, PT, R6, R9, RZ ;  /* 0x0000000906067210 */ /* 0x010fca0007f1e0ff */
[----:B------:R-:W-:-:S05]  /*a7e0*/  IMAD.X R7, R7, 0x1, R3, P0 ;  /* 0x0000000107077824 */ /* 0x000fca00000e0603 */
[----:B------:R1:W-:Y:S03]  /*a7f0*/  STG.E desc[UR4][R6.64+0x8], RZ ;  /* 0x000008ff06007986 */ /* 0x0003e6000c101904 */
.L_x_288:
[----:B------:R-:W-:Y:S05]  /*a800*/  BSYNC.RECONVERGENT B3 ;  /* 0x0000000000037941 */ /* 0x000fea0003800200 */
.L_x_287:
[----:B------:R-:W-:Y:S01]  /*a810*/  PRMT R3, R5, 0x8880, RZ ;  /* 0x0000888005037816 */ /* 0x000fe200000000ff */
[----:B------:R-:W-:Y:S03]  /*a820*/  BSSY.RECONVERGENT B3, `(.L_x_292) ;  /* 0x0000171000037945 */ /* 0x000fe60003800200 */
[----:B------:R-:W-:-:S13]  /*a830*/  ISETP.GE.AND P0, PT, R3, 0x1, PT ;  /* 0x000000010300780c */ /* 0x000fda0003f06270 */
[----:B------:R-:W-:Y:S05]  /*a840*/  @!P0 BRA `(.L_x_293) ;  /* 0x0000001400b88947 */ /* 0x000fea0003800000 */
[C---:B------:R-:W-:Y:S02]  /*a850*/  PRMT R3, R2.reuse, 0x8880, RZ ;  /* 0x0000888002037816 */ /* 0x040fe400000000ff */
[----:B------:R-:W-:Y:S02]  /*a860*/  PRMT R4, R2, 0x8880, RZ ;  /* 0x0000888002047816 */ /* 0x000fe400000000ff */
[----:B------:R-:W-:Y:S02]  /*a870*/  ISETP.GE.AND P0, PT, R3, 0x1, PT ;  /* 0x000000010300780c */ /* 0x000fe40003f06270 */
[----:B-1--4-:R-:W-:-:S11]  /*a880*/  SHF.R.S32.HI R6, RZ, 0x1f, R4 ;  /* 0x0000001fff067819 */ /* 0x012fd60000011404 */
[----:B------:R-:W-:Y:S05]  /*a890*/  @!P0 BRA `(.L_x_294) ;  /* 0x0000000c00fc8947 */ /* 0x000fea0003800000 */
[----:B------:R-:W-:-:S07]  /*a8a0*/  PRMT R3, RZ, 0x7610, R3 ;  /* 0x00007610ff037816 */ /* 0x000fce0000000003 */
.L_x_302:
[----:B------:R-:W4:Y:S01]  /*a8b0*/  LDG.E.64 R6, desc[UR4][R10.64+0x18] ;  /* 0x000018040a067981 */ /* 0x000f22000c1e1b00 */
[----:B------:R-:W-:-:S05]  /*a8c0*/  LOP3.LUT R4, R3, 0xff, RZ, 0xc0, !PT ;  /* 0x000000ff03047812 */ /* 0x000fca00078ec0ff */
[----:B----4-:R-:W-:-:S06]  /*a8d0*/  IMAD.WIDE.U32 R6, R4, 0x4, R6 ;  /* 0x0000000404067825 */ /* 0x010fcc00078e0006 */
[----:B------:R-:W4:Y:S01]  /*a8e0*/  LDG.E R6, desc[UR4][R6.64] ;  /* 0x0000000406067981 */ /* 0x000f22000c1e1900 */
[----:B------:R-:W-:Y:S01]  /*a8f0*/  BSSY.RECONVERGENT B4, `(.L_x_295) ;  /* 0x00000f1000047945 */ /* 0x000fe20003800200 */
[----:B----4-:R-:W-:-:S13]  /*a900*/  ISETP.NE.AND P0, PT, R6, RZ, PT ;  /* 0x000000ff0600720c */ /* 0x010fda0003f05270 */
[----:B------:R-:W-:Y:S05]  /*a910*/  @!P0 BRA `(.L_x_296) ;  /* 0x0000000c00b88947 */ /* 0x000fea0003800000 */
[----:B------:R-:W-:Y:S01]  /*a920*/  ISETP.GE.U32.AND P0, PT, R2, 0x8, PT ;  /* 0x000000080200780c */ /* 0x000fe20003f06070 */
[----:B------:R-:W-:Y:S01]  /*a930*/  IMAD.MOV.U32 R26, RZ, RZ, RZ ;  /* 0x000000ffff1a7224 */ /* 0x000fe200078e00ff */
[----:B------:R-:W-:-:S11]  /*a940*/  PRMT R8, RZ, 0x7610, R8 ;  /* 0x00007610ff087816 */ /* 0x000fd60000000008 */
[----:B------:R-:W-:Y:S05]  /*a950*/  @!P0 BRA `(.L_x_297) ;  /* 0x0000000400ac8947 */ /* 0x000fea0003800000 */
[----:B------:R-:W-:Y:S01]  /*a960*/  PRMT R24, RZ, 0x7610, R24 ;  /* 0x00007610ff187816 */ /* 0x000fe20000000018 */
[----:B------:R-:W-:-:S07]  /*a970*/  IMAD.MOV.U32 R26, RZ, RZ, RZ ;  /* 0x000000ffff1a7224 */ /* 0x000fce00078e00ff */
.L_x_298:
[----:B------:R-:W1:Y:S01]  /*a980*/  LDC.64 R8, c[0x0][0x3a0] ;  /* 0x0000e800ff087b82 */ /* 0x000e620000000a00 */
[----:B------:R-:W4:Y:S04]  /*a990*/  LDG.E.64 R22, desc[UR4][R16.64+0x8] ;  /* 0x0000080410167981 */ /* 0x000f28000c1e1b00 */
[----:B-1----:R-:W5:Y:S01]  /*a9a0*/  LDG.E.64 R20, desc[UR4][R8.64+0x8] ;  /* 0x0000080408147981 */ /* 0x002f62000c1e1b00 */
[C---:B------:R-:W-:Y:S01]  /*a9b0*/  IMAD.IADD R25, R24.reuse, 0x1, R3 ;  /* 0x0000000118197824 */ /* 0x040fe200078e0203 */
[----:B------:R-:W-:-:S04]  /*a9c0*/  LOP3.LUT R7, R24, 0xff, RZ, 0xc0, !PT ;  /* 0x000000ff18077812 */ /* 0x000fc800078ec0ff */
[----:B------:R-:W-:-:S05]  /*a9d0*/  LOP3.LUT R25, R25, 0xff, RZ, 0xc0, !PT ;  /* 0x000000ff19197812 */ /* 0x000fca00078ec0ff */
[----:B----4-:R-:W-:-:S05]  /*a9e0*/  IMAD.WIDE.U32 R22, R25, 0x4, R22 ;  /* 0x0000000419167825 */ /* 0x010fca00078e0016 */
[----:B------:R-:W4:Y:S01]  /*a9f0*/  LDG.E R27, desc[UR4][R22.64] ;  /* 0x00000004161b7981 */ /* 0x000f22000c1e1900 */
[----:B-----5:R-:W-:-:S06]  /*aa00*/  IMAD.WIDE.U32 R20, R7, 0x4, R20 ;  /* 0x0000000407147825 */ /* 0x020fcc00078e0014 */
        /* <DEDUP_REMOVED lines=16> */
[----:B-1----:R-:W-:-:S05]  /*ab10*/  SEL R33, R21, RZ, P0 ;  /* 0x000000ff15217207 */ /* 0x002fca0000000000 */
        /* <DEDUP_REMOVED lines=13> */
[----:B-1----:R-:W5:Y:S04]  /*abf0*/  LDG.E.64 R26, desc[UR4][R8.64+0x8] ;  /* 0x00000804081a7981 */ /* 0x002f68000c1e1b00 */
[----:B------:R-:W2:Y:S01]  /*ac00*/  LDG.E.64 R28, desc[UR4][R16.64+0x8] ;  /* 0x00000804101c7981 */ /* 0x000ea2000c1e1b00 */
[----:B-----5:R-:W-:-:S04]  /*ac10*/  IMAD.WIDE.U32 R26, R7, 0x4, R26 ;  /* 0x00000004071a7825 */ /* 0x020fc800078e001a */
[----:B--2---:R-:W-:Y:S02]  /*ac20*/  IMAD.WIDE.U32 R22, R25, 0x4, R28 ;  /* 0x0000000419167825 */ /* 0x004fe400078e001c */
        /* <DEDUP_REMOVED lines=8> */
[----:B----4-:R-:W2:Y:S04]  /*acb0*/  LDG.E.64 R20, desc[UR4][R8.64+0x8] ;  /* 0x0000080408147981 */ /* 0x010ea8000c1e1b00 */
[----:B------:R-:W4:Y:S01]  /*acc0*/  LDG.E.64 R30, desc[UR4][R16.64+0x8] ;  /* 0x00000804101e7981 */ /* 0x000f22000c1e1b00 */
[----:B--2---:R-:W-:-:S04]  /*acd0*/  IMAD.WIDE.U32 R28, R7, 0x4, R20 ;  /* 0x00000004071c7825 */ /* 0x004fc800078e0014 */
[----:B----4-:R-:W-:Y:S02]  /*ace0*/  IMAD.WIDE.U32 R20, R25, 0x4, R30 ;  /* 0x0000000419147825 */ /* 0x010fe400078e001e */
        /* <DEDUP_REMOVED lines=32> */
[----:B------:R-:W2:Y:S04]  /*aef0*/  LDG.E.64 R8, desc[UR4][R8.64+0x8] ;  /* 0x0000080408087981 */ /* 0x000ea8000c1e1b00 */
[----:B-1----:R-:W5:Y:S01]  /*af00*/  LDG.E.64 R22, desc[UR4][R16.64+0x8] ;  /* 0x0000080410167981 */ /* 0x002f62000c1e1b00 */
[----:B--2---:R-:W-:-:S04]  /*af10*/  IMAD.WIDE.U32 R26, R7, 0x4, R8 ;  /* 0x00000004071a7825 */ /* 0x004fc800078e0008 */
[----:B-----5:R-:W-:Y:S02]  /*af20*/  IMAD.WIDE.U32 R22, R25, 0x4, R22 ;  /* 0x0000000419167825 */ /* 0x020fe400078e0016 */
[----:B------:R-:W2:Y:S04]  /*af30*/  LDG.E R27, desc[UR4][R26.64+0x1c] ;  /* 0x00001c041a1b7981 */ /* 0x000ea8000c1e1900 */
[----:B------:R-:W2:Y:S01]  /*af40*/  LDG.E R7, desc[UR4][R22.64+0x1c] ;  /* 0x00001c0416077981 */ /* 0x000ea2000c1e1900 */
[----:B------:R-:W-:Y:S01]  /*af50*/  VIADD R24, R24, 0x8 ;  /* 0x0000000818187836 */ /* 0x000fe20000000000 */
[----:B------:R-:W-:Y:S01]  /*af60*/  LOP3.LUT R8, R2, 0x78, RZ, 0xc0, !PT ;  /* 0x0000007802087812 */ /* 0x000fe200078ec0ff */
[----:B--2---:R-:W-:-:S04]  /*af70*/  IMAD R7, R6, R27, R7 ;  /* 0x0000001b06077224 */ /* 0x004fc800078e0207 */
[----:B------:R-:W-:Y:S02]  /*af80*/  VIADD R25, R7, 0x1 ;  /* 0x0000000107197836 */ /* 0x000fe40000000000 */
[----:B------:R-:W-:-:S05]  /*af90*/  @P0 IMAD.MOV R25, RZ, RZ, R7 ;  /* 0x000000ffff190224 */ /* 0x000fca00078e0207 */
[----:B------:R-:W-:-:S04]  /*afa0*/  ISETP.NE.AND P0, PT, R25, -0x1, PT ;  /* 0xffffffff1900780c */ /* 0x000fc80003f05270 */
[----:B------:R-:W-:Y:S02]  /*afb0*/  SEL R25, R25, RZ, P0 ;  /* 0x000000ff19197207 */ /* 0x000fe40000000000 */
[----:B------:R-:W-:-:S03]  /*afc0*/  LOP3.LUT R7, R24, 0xff, RZ, 0xc0, !PT ;  /* 0x000000ff18077812 */ /* 0x000fc600078ec0ff */
[----:B------:R4:W-:Y:S01]  /*afd0*/  STG.E desc[UR4][R22.64+0x1c], R25 ;  /* 0x00001c1916007986 */ /* 0x0009e2000c101904 */
[----:B------:R-:W-:Y:S02]  /*afe0*/  ISETP.NE.AND P1, PT, R7, R8, PT ;  /* 0x000000080700720c */ /* 0x000fe40003f25270 */
[----:B------:R-:W-:-:S11]  /*aff0*/  SEL R26, RZ, 0x1, P0 ;  /* 0x00000001ff1a7807 */ /* 0x000fd60000000000 */
[----:B----4-:R-:W-:Y:S05]  /*b000*/  @P1 BRA `(.L_x_298) ;  /* 0xfffffff8005c1947 */ /* 0x010fea000383ffff */
.L_x_297:
[----:B------:R-:W-:-:S13]  /*b010*/  LOP3.LUT P0, R7, R2, 0x7, RZ, 0xc0, !PT ;  /* 0x0000000702077812 */ /* 0x000fda000780c0ff */
[----:B------:R-:W-:Y:S05]  /*b020*/  @!P0 BRA `(.L_x_299) ;  /* 0x0000000400d88947 */ /* 0x000fea0003800000 */
[----:B------:R-:W-:-:S05]  /*b030*/  VIADD R7, R7, 0xffffffff ;  /* 0xffffffff07077836 */ /* 0x000fca0000000000 */
[----:B------:R-:W-:-:S04]  /*b040*/  LOP3.LUT R7, R7, 0xffff, RZ, 0xc0, !PT ;  /* 0x0000ffff07077812 */ /* 0x000fc800078ec0ff */
[----:B------:R-:W-:-:S13]  /*b050*/  ISETP.GE.U32.AND P0, PT, R7, 0x3, PT ;  /* 0x000000030700780c */ /* 0x000fda0003f06070 */
[----:B------:R-:W-:Y:S05]  /*b060*/  @!P0 BRA `(.L_x_300) ;  /* 0x0000000000f08947 */ /* 0x000fea0003800000 */
        /* <DEDUP_REMOVED lines=17> */
[----:B------:R-:W-:-:S05]  /*b180*/  IADD3 R27, P1, PT, R7, R4, RZ ;  /* 0x00000004071b7210 */ /* 0x000fca0007f3e0ff */
[----:B------:R-:W-:Y:S02]  /*b190*/  IMAD.X R26, RZ, RZ, RZ, P1 ;  /* 0x000000ffff1a7224 */ /* 0x000fe400008e06ff */
[----:B------:R-:W-:-:S03]  /*b1a0*/  IMAD.SHL.U32 R9, R27, 0x4, RZ ;  /* 0x000000041b097824 */ /* 0x000fc600078e00ff */
[----:B------:R-:W-:Y:S02]  /*b1b0*/  SHF.L.U64.HI R27, R27, 0x2, R26 ;  /* 0x000000021b1b7819 */ /* 0x000fe4000001021a */
[----:B----4-:R-:W-:Y:S01]  /*b1c0*/  IADD3 R30, P1, PT, R22, R9, RZ ;  /* 0x00000009161e7210 */ /* 0x010fe20007f3e0ff */
[----:B-----5:R-:W-:-:S04]  /*b1d0*/  IMAD.WIDE.U32 R28, R7, 0x4, R28 ;  /* 0x00000004071c7825 */ /* 0x020fc800078e001c */
[----:B------:R-:W-:Y:S02]  /*b1e0*/  IMAD.X R31, R23, 0x1, R27, P1 ;  /* 0x00000001171f7824 */ /* 0x000fe400008e061b */
        /* <DEDUP_REMOVED lines=27> */
[----:B------:R-:W4:Y:S01]  /*b3a0*/  LDG.E R7, desc[UR4][R28.64+0xc] ;  /* 0x00000c041c077981 */ /* 0x000f22000c1e1900 */
[----:B------:R-:W-:Y:S02]  /*b3b0*/  VIADD R8, R8, 0x4 ;  /* 0x0000000408087836 */ /* 0x000fe40000000000 */
[----:B----4-:R-:W-:-:S04]  /*b3c0*/  IMAD R7, R6, R25, R7 ;  /* 0x0000001906077224 */ /* 0x010fc800078e0207 */
[----:B------:R-:W-:Y:S02]  /*b3d0*/  VIADD R9, R7, 0x1 ;  /* 0x0000000107097836 */ /* 0x000fe40000000000 */
[----:B------:R-:W-:-:S05]  /*b3e0*/  @P0 IMAD.MOV R9, RZ, RZ, R7 ;  /* 0x000000ffff090224 */ /* 0x000fca00078e0207 */
[----:B------:R-:W-:-:S04]  /*b3f0*/  ISETP.NE.AND P0, PT, R9, -0x1, PT ;  /* 0xffffffff0900780c */ /* 0x000fc80003f05270 */
[----:B------:R-:W-:-:S05]  /*b400*/  SEL R9, R9, RZ, P0 ;  /* 0x000000ff09097207 */ /* 0x000fca0000000000 */
[----:B------:R1:W-:Y:S01]  /*b410*/  STG.E desc[UR4][R28.64+0xc], R9 ;  /* 0x00000c091c007986 */ /* 0x0003e2000c101904 */
[----:B------:R-:W-:-:S07]  /*b420*/  SEL R26, RZ, 0x1, P0 ;  /* 0x00000001ff1a7807 */ /* 0x000fce0000000000 */
.L_x_300:
[----:B------:R-:W-:-:S13]  /*b430*/  LOP3.LUT P0, R7, R2, 0x3, RZ, 0xc0, !PT ;  /* 0x0000000302077812 */ /* 0x000fda000780c0ff */
[----:B------:R-:W-:Y:S05]  /*b440*/  @!P0 BRA `(.L_x_299) ;  /* 0x0000000000d08947 */ /* 0x000fea0003800000 */
[----:B------:R-:W-:Y:S02]  /*b450*/  ISETP.NE.AND P0, PT, R7, 0x1, PT ;  /* 0x000000010700780c */ /* 0x000fe40003f05270 */
[----:B-1----:R-:W-:-:S04]  /*b460*/  LOP3.LUT R9, R2, 0x1, RZ, 0xc0, !PT ;  /* 0x0000000102097812 */ /* 0x002fc800078ec0ff */
[----:B------:R-:W-:-:S07]  /*b470*/  ISETP.NE.U32.AND P1, PT, R9, 0x1, PT ;  /* 0x000000010900780c */ /* 0x000fce0003f25070 */
[----:B------:R-:W-:Y:S06]  /*b480*/  @!P0 BRA `(.L_x_301) ;  /* 0x0000000000808947 */ /* 0x000fec0003800000 */
        /* <DEDUP_REMOVED lines=18> */
[----:B------:R-:W-:Y:S01]  /*b5b0*/  IMAD.X R30, RZ, RZ, RZ, P2 ;  /* 0x000000ffff1e7224 */ /* 0x000fe200010e06ff */
[----:B----4-:R-:W-:Y:S01]  /*b5c0*/  LEA R24, P2, R31, R26, 0x2 ;  /* 0x0000001a1f187211 */ /* 0x010fe200078410ff */
[----:B-----5:R-:W-:-:S03]  /*b5d0*/  IMAD.WIDE.U32 R28, R7, 0x4, R20 ;  /* 0x00000004071c7825 */ /* 0x020fc600078e0014 */
[----:B------:R-:W-:-:S03]  /*b5e0*/  LEA.HI.X R25, R31, R27, R30, 0x2, P2 ;  /* 0x0000001b1f197211 */ /* 0x000fc600010f141e */
[----:B------:R-:W4:Y:S04]  /*b5f0*/  LDG.E R29, desc[UR4][R28.64+0x4] ;  /* 0x000004041c1d7981 */ /* 0x000f28000c1e1900 */
[----:B------:R-:W4:Y:S01]  /*b600*/  LDG.E R7, desc[UR4][R24.64+0x4] ;  /* 0x0000040418077981 */ /* 0x000f22000c1e1900 */
[----:B------:R-:W-:Y:S02]  /*b610*/  VIADD R8, R8, 0x2 ;  /* 0x0000000208087836 */ /* 0x000fe40000000000 */
[----:B----4-:R-:W-:-:S04]  /*b620*/  IMAD R7, R6, R29, R7 ;  /* 0x0000001d06077224 */ /* 0x010fc800078e0207 */
[----:B-1----:R-:W-:Y:S02]  /*b630*/  VIADD R9, R7, 0x1 ;  /* 0x0000000107097836 */ /* 0x002fe40000000000 */
[----:B------:R-:W-:-:S05]  /*b640*/  @P0 IMAD.MOV R9, RZ, RZ, R7 ;  /* 0x000000ffff090224 */ /* 0x000fca00078e0207 */
[----:B------:R-:W-:-:S04]  /*b650*/  ISETP.NE.AND P0, PT, R9, -0x1, PT ;  /* 0xffffffff0900780c */ /* 0x000fc80003f05270 */
[----:B------:R-:W-:-:S05]  /*b660*/  SEL R9, R9, RZ, P0 ;  /* 0x000000ff09097207 */ /* 0x000fca0000000000 */
[----:B------:R1:W-:Y:S01]  /*b670*/  STG.E desc[UR4][R24.64+0x4], R9 ;  /* 0x0000040918007986 */ /* 0x0003e2000c101904 */
[----:B------:R-:W-:-:S07]  /*b680*/  SEL R26, RZ, 0x1, P0 ;  /* 0x00000001ff1a7807 */ /* 0x000fce0000000000 */
.L_x_301:
[----:B------:R-:W-:Y:S05]  /*b690*/  @P1 BRA `(.L_x_299) ;  /* 0x00000000003c1947 */ /* 0x000fea0003800000 */
[----:B-1----:R-:W1:Y:S01]  /*b6a0*/  LDC.64 R24, c[0x0][0x3a0] ;  /* 0x0000e800ff187b82 */ /* 0x002e620000000a00 */
[----:B------:R-:W4:Y:S04]  /*b6b0*/  LDG.E.64 R20, desc[UR4][R16.64+0x8] ;  /* 0x0000080410147981 */ /* 0x000f28000c1e1b00 */
[----:B-1----:R-:W5:Y:S01]  /*b6c0*/  LDG.E.64 R22, desc[UR4][R24.64+0x8] ;  /* 0x0000080418167981 */ /* 0x002f62000c1e1b00 */
[C---:B------:R-:W-:Y:S01]  /*b6d0*/  IMAD.IADD R9, R8.reuse, 0x1, R3 ;  /* 0x0000000108097824 */ /* 0x040fe200078e0203 */
[----:B------:R-:W-:-:S04]  /*b6e0*/  LOP3.LUT R7, R8, 0xff, RZ, 0xc0, !PT ;  /* 0x000000ff08077812 */ /* 0x000fc800078ec0ff */
[----:B------:R-:W-:-:S05]  /*b6f0*/  LOP3.LUT R9, R9, 0xff, RZ, 0xc0, !PT ;  /* 0x000000ff09097812 */ /* 0x000fca00078ec0ff */
        /* <DEDUP_REMOVED lines=9> */
.L_x_299:
[----:B----4-:R-:W4:Y:S01]  /*b790*/  LDG.E.64 R6, desc[UR4][R16.64+0x8] ;  /* 0x0000080410067981 */ /* 0x010f22000c1e1b00 */
[----:B------:R-:W-:-:S04]  /*b7a0*/  PRMT R21, R2, 0x8880, RZ ;  /* 0x0000888002157816 */ /* 0x000fc800000000ff */
[----:B-1----:R-:W-:-:S04]  /*b7b0*/  IADD3 R9, P0, PT, R21, R4, RZ ;  /* 0x0000000415097210 */ /* 0x002fc80007f1e0ff */
[----:B------:R-:W-:Y:S02]  /*b7c0*/  LEA.HI.X.SX32 R4, R21, RZ, 0x1, P0 ;  /* 0x000000ff15047211 */ /* 0x000fe400000f0eff */
[----:B----4-:R-:W-:-:S04]  /*b7d0*/  LEA R6, P0, R9, R6, 0x2 ;  /* 0x0000000609067211 */ /* 0x010fc800078010ff */
[----:B------:R-:W-:-:S05]  /*b7e0*/  LEA.HI.X R7, R9, R7, R4, 0x2, P0 ;  /* 0x0000000709077211 */ /* 0x000fca00000f1404 */
[----:B------:R1:W-:Y:S04]  /*b7f0*/  STG.E desc[UR4][R6.64], RZ ;  /* 0x000000ff06007986 */ /* 0x0003e8000c101904 */
.L_x_296:
[----:B------:R-:W-:Y:S05]  /*b800*/  BSYNC.RECONVERGENT B4 ;  /* 0x0000000000047941 */ /* 0x000fea0003800200 */
.L_x_295:
[----:B------:R-:W-:Y:S01]  /*b810*/  VIADD R3, R3, 0x1 ;  /* 0x0000000103037836 */ /* 0x000fe20000000000 */
[----:B-1----:R-:W-:-:S04]  /*b820*/  PRMT R7, R5, 0x8880, RZ ;  /* 0x0000888005077816 */ /* 0x002fc800000000ff */
[C---:B------:R-:W-:Y:S02]  /*b830*/  PRMT R4, R3.reuse, 0x8880, RZ ;  /* 0x0000888003047816 */ /* 0x040fe400000000ff */
[----:B------:R-:W-:Y:S02]  /*b840*/  PRMT R3, R3, 0x8880, RZ ;  /* 0x0000888003037816 */ /* 0x000fe400000000ff */
[----:B------:R-:W-:Y:S02]  /*b850*/  ISETP.GE.AND P0, PT, R4, R7, PT ;  /* 0x000000070400720c */ /* 0x000fe40003f06270 */
[----:B------:R-:W-:-:S11]  /*b860*/  PRMT R3, R3, 0x7710, RZ ;  /* 0x0000771003037816 */ /* 0x000fd600000000ff */
[----:B------:R-:W-:Y:S05]  /*b870*/  @!P0 BRA `(.L_x_302) ;  /* 0xfffffff0000c8947 */ /* 0x000fea000383ffff */
[----:B------:R-:W-:Y:S05]  /*b880*/  BRA `(.L_x_293) ;  /* 0x0000000400a87947 */ /* 0x000fea0003800000 */
.L_x_294:
[----:B------:R-:W-:Y:S01]  /*b890*/  ISETP.GE.U32.AND P1, PT, R24, 0x4, PT ;  /* 0x000000041800780c */ /* 0x000fe20003f26070 */
[----:B------:R-:W-:Y:S01]  /*b8a0*/  BSSY.RECONVERGENT B4, `(.L_x_303) ;  /* 0x000003a000047945 */ /* 0x000fe20003800200 */
[----:B------:R-:W-:Y:S02]  /*b8b0*/  LOP3.LUT R8, R5, 0x3, RZ, 0xc0, !PT ;  /* 0x0000000305087812 */ /* 0x000fe400078ec0ff */
[----:B------:R-:W-:Y:S02]  /*b8c0*/  PRMT R7, RZ, 0x7610, R7 ;  /* 0x00007610ff077816 */ /* 0x000fe40000000007 */
[----:B------:R-:W-:-:S07]  /*b8d0*/  ISETP.NE.AND P0, PT, R8, RZ, PT ;  /* 0x000000ff0800720c */ /* 0x000fce0003f05270 */
[----:B------:R-:W-:Y:S06]  /*b8e0*/  @!P1 BRA `(.L_x_304) ;  /* 0x0000000000d49947 */ /* 0x000fec0003800000 */
[----:B------:R-:W-:Y:S02]  /*b8f0*/  LOP3.LUT R7, R5, 0x7c, RZ, 0xc0, !PT ;  /* 0x0000007c05077812 */ /* 0x000fe400078ec0ff */
[----:B------:R-:W-:-:S07]  /*b900*/  PRMT R5, RZ, 0x7610, R5 ;  /* 0x00007610ff057816 */ /* 0x000fce0000000005 */
.L_x_305:
[----:B------:R-:W4:Y:S01]  /*b910*/  LDG.E.64 R2, desc[UR4][R10.64+0x18] ;  /* 0x000018040a027981 */ /* 0x000f22000c1e1b00 */
[----:B------:R-:W-:-:S05]  /*b920*/  LOP3.LUT R9, R5, 0xff, RZ, 0xc0, !PT ;  /* 0x000000ff05097812 */ /* 0x000fca00078ec0ff */
[----:B----4-:R-:W-:-:S06]  /*b930*/  IMAD.WIDE.U32 R24, R9, 0x4, R2 ;  /* 0x0000000409187825 */ /* 0x010fcc00078e0002 */
[----:B------:R-:W4:Y:S02]  /*b940*/  LDG.E R24, desc[UR4][R24.64] ;  /* 0x0000000418187981 */ /* 0x000f24000c1e1900 */
[----:B----4-:R-:W-:-:S13]  /*b950*/  ISETP.NE.AND P1, PT, R24, RZ, PT ;  /* 0x000000ff1800720c */ /* 0x010fda0003f25270 */
[----:B------:R-:W4:Y:S01]  /*b960*/  @P1 LDG.E.64 R20, desc[UR4][R16.64+0x8] ;  /* 0x0000080410141981 */ /* 0x000f22000c1e1b00 */
[----:B------:R-:W-:-:S05]  /*b970*/  @P1 IADD3 R23, P2, PT, R4, R9, RZ ;  /* 0x0000000904171210 */ /* 0x000fca0007f5e0ff */
[----:B------:R-:W-:Y:S01]  /*b980*/  @P1 IMAD.X R22, RZ, RZ, R6, P2 ;  /* 0x000000ffff161224 */ /* 0x000fe200010e0606 */
[----:B----4-:R-:W-:-:S04]  /*b990*/  @P1 LEA R26, P2, R23, R20, 0x2 ;  /* 0x00000014171a1211 */ /* 0x010fc800078410ff */
[----:B------:R-:W-:-:S05]  /*b9a0*/  @P1 LEA.HI.X R27, R23, R21, R22, 0x2, P2 ;  /* 0x00000015171b1211 */ /* 0x000fca00010f1416 */
[----:B------:R1:W-:Y:S04]  /*b9b0*/  @P1 STG.E desc[UR4][R26.64], RZ ;  /* 0x000000ff1a001986 */ /* 0x0003e8000c101904 */
[----:B------:R-:W4:Y:S01]  /*b9c0*/  @P1 LDG.E.64 R2, desc[UR4][R10.64+0x18] ;  /* 0x000018040a021981 */ /* 0x000f22000c1e1b00 */
[C---:B------:R-:W-:Y:S01]  /*b9d0*/  IMAD.SHL.U32 R23, R9.reuse, 0x4, RZ ;  /* 0x0000000409177824 */ /* 0x040fe200078e00ff */
[----:B------:R-:W-:-:S04]  /*b9e0*/  SHF.L.U64.HI R21, R9, 0x2, RZ ;  /* 0x0000000209157819 */ /* 0x000fc800000102ff */
[----:B----4-:R-:W-:-:S05]  /*b9f0*/  IADD3 R28, P1, PT, R2, R23, RZ ;  /* 0x00000017021c7210 */ /* 0x010fca0007f3e0ff */
[----:B------:R-:W-:-:S05]  /*ba00*/  IMAD.X R29, R3, 0x1, R21, P1 ;  /* 0x00000001031d7824 */ /* 0x000fca00008e0615 */
[----:B------:R-:W4:Y:S02]  /*ba10*/  LDG.E R28, desc[UR4][R28.64+0x4] ;  /* 0x000004041c1c7981 */ /* 0x000f24000c1e1900 */
[----:B----4-:R-:W-:-:S13]  /*ba20*/  ISETP.NE.AND P1, PT, R28, RZ, PT ;  /* 0x000000ff1c00720c */ /* 0x010fda0003f25270 */
[----:B------:R-:W1:Y:S01]  /*ba30*/  @P1 LDG.E.64 R24, desc[UR4][R16.64+0x8] ;  /* 0x0000080410181981 */ /* 0x000e62000c1e1b00 */
[----:B------:R-:W-:-:S05]  /*ba40*/  @P1 IADD3 R31, P2, PT, R4, R9, RZ ;  /* 0x00000009041f1210 */ /* 0x000fca0007f5e0ff */
[----:B------:R-:W-:Y:S01]  /*ba50*/  @P1 IMAD.X R20, RZ, RZ, R6, P2 ;  /* 0x000000ffff141224 */ /* 0x000fe200010e0606 */
[----:B-1----:R-:W-:-:S04]  /*ba60*/  @P1 LEA R26, P2, R31, R24, 0x2 ;  /* 0x000000181f1a1211 */ /* 0x002fc800078410ff */
[----:B------:R-:W-:-:S05]  /*ba70*/  @P1 LEA.HI.X R27, R31, R25, R20, 0x2, P2 ;  /* 0x000000191f1b1211 */ /* 0x000fca00010f1414 */
[----:B------:R1:W-:Y:S04]  /*ba80*/  @P1 STG.E desc[UR4][R26.64+0x4], RZ ;  /* 0x000004ff1a001986 */ /* 0x0003e8000c101904 */
[----:B------:R-:W4:Y:S02]  /*ba90*/  @P1 LDG.E.64 R2, desc[UR4][R10.64+0x18] ;  /* 0x000018040a021981 */ /* 0x000f24000c1e1b00 */
[----:B----4-:R-:W-:-:S05]  /*baa0*/  IADD3 R30, P1, PT, R2, R23, RZ ;  /* 0x00000017021e7210 */ /* 0x010fca0007f3e0ff */
[----:B------:R-:W-:-:S05]  /*bab0*/  IMAD.X R31, R3, 0x1, R21, P1 ;  /* 0x00000001031f7824 */ /* 0x000fca00008e0615 */
        /* <DEDUP_REMOVED lines=14> */
[----:B------:R-:W-:Y:S01]  /*bba0*/  @P1 IADD3 R9, P2, PT, R4, R9, RZ ;  /* 0x0000000904091210 */ /* 0x000fe20007f5e0ff */
[----:B------:R-:W-:-:S04]  /*bbb0*/  VIADD R5, R5, 0x4 ;  /* 0x0000000405057836 */ /* 0x000fc80000000000 */
[----:B------:R-:W-:Y:S01]  /*bbc0*/  @P1 IMAD.X R22, RZ, RZ, R6, P2 ;  /* 0x000000ffff161224 */ /* 0x000fe200010e0606 */
[----:B----4-:R-:W-:-:S04]  /*bbd0*/  @P1 LEA R2, P2, R9, R2, 0x2 ;  /* 0x0000000209021211 */ /* 0x010fc800078410ff */
[----:B------:R-:W-:Y:S02]  /*bbe0*/  @P1 LEA.HI.X R3, R9, R3, R22, 0x2, P2 ;  /* 0x0000000309031211 */ /* 0x000fe400010f1416 */
[----:B------:R-:W-:Y:S02]  /*bbf0*/  PRMT R22, R7, 0x9910, RZ ;  /* 0x0000991007167816 */ /* 0x000fe400000000ff */
[----:B------:R-:W-:Y:S01]  /*bc00*/  LOP3.LUT R9, R5, 0xff, RZ, 0xc0, !PT ;  /* 0x000000ff05097812 */ /* 0x000fe200078ec0ff */
[----:B------:R1:W-:Y:S03]  /*bc10*/  @P1 STG.E desc[UR4][R2.64+0xc], RZ ;  /* 0x00000cff02001986 */ /* 0x0003e6000c101904 */
[----:B------:R-:W-:-:S13]  /*bc20*/  ISETP.NE.AND P1, PT, R9, R22, PT ;  /* 0x000000160900720c */ /* 0x000fda0003f25270 */
[----:B-1----:R-:W-:Y:S05]  /*bc30*/  @P1 BRA `(.L_x_305) ;  /* 0xfffffffc00341947 */ /* 0x002fea000383ffff */
.L_x_304:
[----:B------:R-:W-:Y:S05]  /*bc40*/  BSYNC.RECONVERGENT B4 ;  /* 0x0000000000047941 */ /* 0x000fea0003800200 */
.L_x_303:
[----:B------:R-:W-:Y:S05]  /*bc50*/  @!P0 BRA `(.L_x_293) ;  /* 0x0000000000b48947 */ /* 0x000fea0003800000 */
[----:B------:R-:W4:Y:S01]  /*bc60*/  LDG.E.64 R2, desc[UR4][R10.64+0x18] ;  /* 0x000018040a027981 */ /* 0x000f22000c1e1b00 */
[----:B------:R-:W-:-:S05]  /*bc70*/  LOP3.LUT R7, R7, 0xffff, RZ, 0xc0, !PT ;  /* 0x0000ffff07077812 */ /* 0x000fca00078ec0ff */
[----:B----4-:R-:W-:-:S06]  /*bc80*/  IMAD.WIDE.U32 R2, R7, 0x4, R2 ;  /* 0x0000000407027825 */ /* 0x010fcc00078e0002 */
[----:B------:R-:W4:Y:S01]  /*bc90*/  LDG.E R2, desc[UR4][R2.64] ;  /* 0x0000000402027981 */ /* 0x000f22000c1e1900 */
[----:B------:R-:W-:Y:S01]  /*bca0*/  BSSY.RECONVERGENT B4, `(.L_x_306) ;  /* 0x000000a000047945 */ /* 0x000fe20003800200 */
[----:B------:R-:W-:Y:S02]  /*bcb0*/  ISETP.NE.AND P1, PT, R8, 0x1, PT ;  /* 0x000000010800780c */ /* 0x000fe40003f25270 */
[----:B----4-:R-:W-:-:S13]  /*bcc0*/  ISETP.NE.AND P0, PT, R2, RZ, PT ;  /* 0x000000ff0200720c */ /* 0x010fda0003f05270 */
[----:B------:R-:W-:Y:S05]  /*bcd0*/  @!P0 BRA `(.L_x_307) ;  /* 0x0000000000188947 */ /* 0x000fea0003800000 */
[----:B------:R-:W4:Y:S01]  /*bce0*/  LDG.E.64 R2, desc[UR4][R16.64+0x8] ;  /* 0x0000080410027981 */ /* 0x000f22000c1e1b00 */
[----:B------:R-:W-:-:S05]  /*bcf0*/  IADD3 R5, P0, PT, R4, R7, RZ ;  /* 0x0000000704057210 */ /* 0x000fca0007f1e0ff */
[----:B------:R-:W-:Y:S01]  /*bd00*/  IMAD.X R9, RZ, RZ, R6, P0 ;  /* 0x000000ffff097224 */ /* 0x000fe200000e0606 */
[----:B----4-:R-:W-:-:S04]  /*bd10*/  LEA R2, P0, R5, R2, 0x2 ;  /* 0x0000000205027211 */ /* 0x010fc800078010ff */
[----:B------:R-:W-:-:S05]  /*bd20*/  LEA.HI.X R3, R5, R3, R9, 0x2, P0 ;  /* 0x0000000305037211 */ /* 0x000fca00000f1409 */
[----:B------:R1:W-:Y:S04]  /*bd30*/  STG.E desc[UR4][R2.64], RZ ;  /* 0x000000ff02007986 */ /* 0x0003e8000c101904 */
.L_x_307:
[----:B------:R-:W-:Y:S05]  /*bd40*/  BSYNC.RECONVERGENT B4 ;  /* 0x0000000000047941 */ /* 0x000fea0003800200 */
.L_x_306:
[----:B------:R-:W-:Y:S05]  /*bd50*/  @!P1 BRA `(.L_x_293) ;  /* 0x0000000000749947 */ /* 0x000fea0003800000 */
[----:B-1----:R-:W4:Y:S01]  /*bd60*/  LDG.E.64 R2, desc[UR4][R10.64+0x18] ;  /* 0x000018040a027981 */ /* 0x002f22000c1e1b00 */
[----:B------:R-:W-:Y:S01]  /*bd70*/  IMAD.SHL.U32 R9, R7, 0x4, RZ ;  /* 0x0000000407097824 */ /* 0x000fe200078e00ff */
[----:B------:R-:W-:-:S04]  /*bd80*/  SHF.R.U32.HI R5, RZ, 0x1e, R7 ;  /* 0x0000001eff057819 */ /* 0x000fc80000011607 */
[----:B----4-:R-:W-:-:S05]  /*bd90*/  IADD3 R2, P0, PT, R2, R9, RZ ;  /* 0x0000000902027210 */ /* 0x010fca0007f1e0ff */
[----:B------:R-:W-:-:S05]  /*bda0*/  IMAD.X R3, R3, 0x1, R5, P0 ;  /* 0x0000000103037824 */ /* 0x000fca00000e0605 */
        /* <DEDUP_REMOVED lines=11> */
.L_x_309:
[----:B------:R-:W-:Y:S05]  /*be60*/  BSYNC.RECONVERGENT B4 ;  /* 0x0000000000047941 */ /* 0x000fea0003800200 */
.L_x_308:
[----:B------:R-:W-:Y:S05]  /*be70*/  @!P1 BRA `(.L_x_293) ;  /* 0x00000000002c9947 */ /* 0x000fea0003800000 */
[----:B-1----:R-:W4:Y:S02]  /*be80*/  LDG.E.64 R2, desc[UR4][R10.64+0x18] ;  /* 0x000018040a027981 */ /* 0x002f24000c1e1b00 */
        /* <DEDUP_REMOVED lines=10> */
.L_x_293:
[----:B------:R-:W-:Y:S05]  /*bf30*/  BSYNC.RECONVERGENT B3 ;  /* 0x0000000000037941 */ /* 0x000fea0003800200 */
.L_x_292:
[----:B------:R-:W4:Y:S04]  /*bf40*/  LDG.E.U8 R5, desc[UR4][R16.64] ;  /* 0x0000000410057981 */ /* 0x000f28000c1e1100 */
[----:B-1----:R-:W5:Y:S01]  /*bf50*/  LDG.E.64 R2, desc[UR4][R16.64+0x8] ;  /* 0x0000080410027981 */ /* 0x002f62000c1e1b00 */
[----:B----4-:R-:W-:-:S05]  /*bf60*/  PRMT R7, R5, 0x8880, RZ ;  /* 0x0000888005077816 */ /* 0x010fca00000000ff */
[----:B-----5:R-:W-:-:S06]  /*bf70*/  IMAD.WIDE R2, R7, 0x4, R2 ;  /* 0x0000000407027825 */ /* 0x020fcc00078e0202 */
[----:B------:R-:W4:Y:S02]  /*bf80*/  LDG.E R2, desc[UR4][R2.64+-0x4] ;  /* 0xfffffc0402027981 */ /* 0x000f24000c1e1900 */
[----:B----4-:R-:W-:-:S13]  /*bf90*/  ISETP.NE.AND P0, PT, R2, RZ, PT ;  /* 0x000000ff0200720c */ /* 0x010fda0003f05270 */
[----:B------:R-:W-:-:S05]  /*bfa0*/  @!P0 VIADD R7, R5, 0xffffffff ;  /* 0xffffffff05078836 */ /* 0x000fca0000000000 */
[----:B------:R1:W-:Y:S01]  /*bfb0*/  @!P0 STG.E.U8 desc[UR4][R16.64], R7 ;  /* 0x0000000710008986 */ /* 0x0003e2000c101104 */
[----:B------:R-:W-:-:S07]  /*bfc0*/  @!P0 PRMT R5, R7, 0x7610, R5 ;  /* 0x0000761007058816 */ /* 0x000fce0000000005 */
.L_x_286:
[----:B------:R-:W-:Y:S05]  /*bfd0*/  BSYNC.RECONVERGENT B1 ;  /* 0x0000000000017941 */ /* 0x000fea0003800200 */
.L_x_283:
[----:B------:R0:W-:Y:S01]  /*bfe0*/  STG.E.U8 desc[UR4][R10.64+0x10], R5 ;  /* 0x000010050a007986 */ /* 0x0001e2000c101104 */
[----:B------:R-:W-:Y:S01]  /*bff0*/  PRMT R2, R5, 0x8880, RZ ;  /* 0x0000888005027816 */ /* 0x000fe200000000ff */
[----:B------:R-:W-:Y:S03]  /*c000*/  BSSY.RECONVERGENT B1, `(.L_x_310) ;  /* 0x0000015000017945 */ /* 0x000fe60003800200 */
[----:B------:R-:W-:-:S13]  /*c010*/  ISETP.GE.AND P0, PT, R2, 0x1, PT ;  /* 0x000000010200780c */ /* 0x000fda0003f06270 */
[----:B0-----:R-:W-:Y:S05]  /*c020*/  @!P0 BRA `(.L_x_311) ;  /* 0x0000000000488947 */ /* 0x001fea0003800000 */
[----:B------:R-:W-:Y:S01]  /*c030*/  BSSY.RECONVERGENT B3, `(.L_x_312) ;  /* 0x0000010000037945 */ /* 0x000fe20003800200 */
[----:B------:R-:W-:-:S07]  /*c040*/  PRMT R6, RZ, 0x7610, R6 ;  /* 0x00007610ff067816 */ /* 0x000fce0000000006 */
.L_x_313:
[----:B------:R-:W5:Y:S01]  /*c050*/  LDG.E.64 R2, desc[UR4][R16.64+0x8] ;  /* 0x0000080410027981 */ /* 0x000f62000c1e1b00 */
[----:B-1----:R-:W-:-:S03]  /*c060*/  LOP3.LUT R7, R6, 0xff, RZ, 0xc0, !PT ;  /* 0x000000ff06077812 */ /* 0x002fc600078ec0ff */
        /* <DEDUP_REMOVED lines=13> */
.L_x_312:
[----:B------:R-:W-:-:S07]  /*c140*/  PRMT R5, R7, 0x7610, R5 ;  /* 0x0000761007057816 */ /* 0x000fce0000000005 */
.L_x_311:
[----:B------:R-:W-:Y:S05]  /*c150*/  BSYNC.RECONVERGENT B1 ;  /* 0x0000000000017941 */ /* 0x000fea0003800200 */
.L_x_310:
[----:B-1----:R-:W0:Y:S01]  /*c160*/  LDC.64 R6, c[0x0][0x398] ;  /* 0x0000e600ff067b82 */ /* 0x002e220000000a00 */
[----:B------:R-:W5:Y:S04]  /*c170*/  LDG.E.S8 R2, desc[UR4][R16.64] ;  /* 0x0000000410027981 */ /* 0x000f68000c1e1300 */
[----:B0-----:R-:W5:Y:S02]  /*c180*/  LDG.E.S8 R3, desc[UR4][R6.64] ;  /* 0x0000000406037981 */ /* 0x001f64000c1e1300 */
        /* <DEDUP_REMOVED lines=22> */
.L_x_332:
[----:B01----:R-:W-:-:S07]  /*c2f0*/  IMAD.MOV.U32 R5, RZ, RZ, 0x20 ;  /* 0x00000020ff057424 */ /* 0x003fce00078e00ff */
.L_x_331:
[C---:B------:R-:W-:Y:S01]  /*c300*/  VIADD R6, R5.reuse, 0xffffffff ;  /* 0xffffffff05067836 */ /* 0x040fe20000000000 */
[C---:B------:R-:W-:Y:S01]  /*c310*/  ISETP.GT.U32.AND P1, PT, R5.reuse, 0x1, PT ;  /* 0x000000010500780c */ /* 0x040fe20003f24070 */
[----:B------:R-:W-:Y:S01]  /*c320*/  VIADD R8, R4, 0xffffffff ;  /* 0xffffffff04087836 */ /* 0x000fe20000000000 */
[----:B-1----:R-:W-:Y:S01]  /*c330*/  IADD3 R7, PT, PT, -R5, 0x21, RZ ;  /* 0x0000002105077810 */ /* 0x002fe20007ffe1ff */
        /* <DEDUP_REMOVED lines=9> */
[----:B------:R-:W-:Y:S01]  /*c3d0*/  VIADD R6, R3, 0x1 ;  /* 0x0000000103067836 */ /* 0x000fe20000000000 */
[----:B------:R-:W-:Y:S02]  /*c3e0*/  PLOP3.LUT P0, PT, PT, PT, PT, 0x8, 0x80 ;  /* 0x000000000080781c */ /* 0x000fe40003f0e170 */
[----:B------:R-:W-:Y:S02]  /*c3f0*/  PRMT R9, RZ, 0x7610, R9 ;  /* 0x00007610ff097816 */ /* 0x000fe40000000009 */
[----:B------:R-:W-:-:S04]  /*c400*/  LOP3.LUT R6, R6, 0xfffc, RZ, 0xc0, !PT ;  /* 0x0000fffc06067812 */ /* 0x000fc800078ec0ff */
[----:B------:R-:W-:-:S07]  /*c410*/  LOP3.LUT R7, R6, 0xff, RZ, 0xc0, !PT ;  /* 0x000000ff06077812 */ /* 0x000fce00078ec0ff */
.L_x_319:
        /* <DEDUP_REMOVED lines=29> */
[----:B------:R-:W-:-:S05]  /*c5f0*/  IMAD.X R25, R25, 0x1, R31, P4 ;  /* 0x0000000119197824 */ /* 0x000fca00020e061f */
[----:B------:R-:W2:Y:S01]  /*c600*/  LDG.E R35, desc[UR4][R24.64+0x4] ;  /* 0x0000040418237981 */ /* 0x000ea2000c1e1900 */
[----:B-----5:R-:W-:-:S05]  /*c610*/  @P3 IMAD.WIDE.U32 R26, R33, 0x4, R26 ;  /* 0x00000004211a3825 */ /* 0x020fca00078e001a */
        /* <DEDUP_REMOVED lines=17> */
[----:B-----5:R-:W-:Y:S01]  /*c730*/  IADD3 R26, P3, PT, R26, R29, RZ ;  /* 0x0000001d1a1a7210 */ /* 0x020fe20007f7e0ff */
[----:B------:R-:W-:-:S04]  /*c740*/  IMAD.MOV.U32 R30, RZ, RZ, RZ ;  /* 0x000000ffff1e7224 */ /* 0x000fc800078e00ff */
[----:B------:R-:W-:-:S05]  /*c750*/  IMAD.X R27, R27, 0x1, R31, P3 ;  /* 0x000000011b1b7824 */ /* 0x000fca00018e061f */
[----:B------:R-:W5:Y:S01]  /*c760*/  LDG.E R37, desc[UR4][R26.64+0x8] ;  /* 0x000008041a257981 */ /* 0x000f62000c1e1900 */
[----:B--2---:R-:W-:-:S05]  /*c770*/  @P2 IMAD.WIDE.U32 R24, R33, 0x4, R24 ;  /* 0x0000000421182825 */ /* 0x004fca00078e0018 */
[----:B------:R-:W5:Y:S01]  /*c780*/  @P2 LDG.E R30, desc[UR4][R24.64+0x8] ;  /* 0x00000804181e2981 */ /* 0x000f62000c1e1900 */
[----:B------:R-:W-:-:S04]  /*c790*/  ISETP.GE.U32.AND P2, PT, R35, R28, PT ;  /* 0x0000001c2300720c */ /* 0x000fc80003f46070 */
[----:B------:R-:W-:Y:S02]  /*c7a0*/  SEL R28, RZ, 0xffffffff, P2 ;  /* 0xffffffffff1c7807 */ /* 0x000fe40001000000 */
[----:B------:R-:W-:-:S04]  /*c7b0*/  @!P4 SEL R28, RZ, 0xffffffff, !P0 ;  /* 0xffffffffff1cc807 */ /* 0x000fc80004000000 */
        /* <DEDUP_REMOVED lines=15> */
[----:B------:R-:W-:-:S06]  /*c8b0*/  IMAD.X R27, R27, 0x1, R31, P3 ;  /* 0x000000011b1b7824 */ /* 0x000fcc00018e061f */
[----:B------:R0:W5:Y:S01]  /*c8c0*/  LDG.E R27, desc[UR4][R26.64+0xc] ;  /* 0x00000c041a1b7981 */ /* 0x000162000c1e1900 */
[----:B--2---:R-:W-:-:S05]  /*c8d0*/  @P2 IMAD.WIDE.U32 R24, R33, 0x4, R24 ;  /* 0x0000000421182825 */ /* 0x004fca00078e0018 */
        /* <DEDUP_REMOVED lines=22> */
.L_x_318:
[----:B------:R-:W-:-:S05]  /*ca40*/  VIADD R6, R3, 0x1 ;  /* 0x0000000103067836 */ /* 0x000fca0000000000 */
[----:B------:R-:W-:-:S13]  /*ca50*/  LOP3.LUT P2, RZ, R6, 0x3, RZ, 0xc0, !PT ;  /* 0x0000000306ff7812 */ /* 0x000fda000784c0ff */
[----:B------:R-:W-:Y:S05]  /*ca60*/  @!P2 BRA `(.L_x_320) ;  /* 0x000000140008a947 */ /* 0x000fea0003800000 */
[----:B------:R-:W-:-:S05]  /*ca70*/  VIADD R7, R3, 0x1 ;  /* 0x0000000103077836 */ /* 0x000fca0000000000 */
[C---:B------:R-:W-:Y:S02]  /*ca80*/  LOP3.LUT R6, R7.reuse, 0x3, RZ, 0xc0, !PT ;  /* 0x0000000307067812 */ /* 0x040fe400078ec0ff */
[----:B------:R-:W-:-:S03]  /*ca90*/  LOP3.LUT R7, R7, 0x1, RZ, 0xc0, !PT ;  /* 0x0000000107077812 */ /* 0x000fc600078ec0ff */
[----:B------:R-:W-:Y:S01]  /*caa0*/  VIADD R6, R6, 0xffffffff ;  /* 0xffffffff06067836 */ /* 0x000fe20000000000 */
[----:B------:R-:W-:-:S04]  /*cab0*/  ISETP.NE.AND P2, PT, R7, RZ, PT ;  /* 0x000000ff0700720c */ /* 0x000fc80003f45270 */
[----:B------:R-:W-:-:S04]  /*cac0*/  PRMT R6, R6, 0x9910, RZ ;  /* 0x0000991006067816 */ /* 0x000fc800000000ff */
[----:B------:R-:W-:-:S13]  /*cad0*/  ISETP.NE.AND P3, PT, R6, RZ, PT ;  /* 0x000000ff0600720c */ /* 0x000fda0003f65270 */
[----:B------:R-:W-:Y:S05]  /*cae0*/  @!P3 BRA `(.L_x_321) ;  /* 0x0000000000c8b947 */ /* 0x000fea0003800000 */
[----:B------:R-:W0:Y:S01]  /*caf0*/  LDC.64 R24, c[0x0][0x398] ;  /* 0x0000e600ff187b82 */ /* 0x000e220000000a00 */
        /* <DEDUP_REMOVED lines=49> */
.L_x_321:
[----:B------:R-:W-:Y:S05]  /*ce10*/  @!P2 BRA `(.L_x_320) ;  /* 0x00000010001ca947 */ /* 0x000fea0003800000 */
[----:B------:R-:W0:Y:S02]  /*ce20*/  LDC.64 R24, c[0x0][0x398] ;  /* 0x0000e600ff187b82 */ /* 0x000e240000000a00 */
[----:B0-----:R-:W5:Y:S01]  /*ce30*/  LDG.E.U8 R6, desc[UR4][R24.64] ;  /* 0x0000000418067981 */ /* 0x001f62000c1e1100 */
[----:B------:R-:W-:-:S04]  /*ce40*/  LOP3.LUT R9, R9, 0xff, RZ, 0xc0, !PT ;  /* 0x000000ff09097812 */ /* 0x000fc800078ec0ff */
[----:B-----5:R-:W-:Y:S02]  /*ce50*/  ISETP.NE.AND P2, PT, R9, R6, PT ;  /* 0x000000060900720c */ /* 0x020fe40003f45270 */
[----:B------:R-:W5:Y:S11]  /*ce60*/  LDG.E.64 R6, desc[UR4][R10.64+0x18] ;  /* 0x000018040a067981 */ /* 0x000f76000c1e1b00 */
        /* <DEDUP_REMOVED lines=21> */
.L_x_317:
[----:B------:R-:W-:Y:S02]  /*cfc0*/  LOP3.LUT R9, R3, 0xffff, RZ, 0xc0, !PT ;  /* 0x0000ffff03097812 */ /* 0x000fe400078ec0ff */
[----:B------:R-:W-:Y:S02]  /*cfd0*/  PLOP3.LUT P0, PT, PT, PT, PT, 0x8, 0x80 ;  /* 0x000000000080781c */ /* 0x000fe40003f0e170 */
[----:B------:R-:W-:Y:S02]  /*cfe0*/  ISETP.GE.U32.AND P2, PT, R9, 0x3, PT ;  /* 0x000000030900780c */ /* 0x000fe40003f46070 */
[----:B------:R-:W-:-:S11]  /*cff0*/  PRMT R9, RZ, 0x7610, R9 ;  /* 0x00007610ff097816 */ /* 0x000fd60000000009 */
[----:B------:R-:W-:Y:S05]  /*d000*/  @!P2 BRA `(.L_x_322) ;  /* 0x000000080000a947 */ /* 0x000fea0003800000 */
[----:B------:R-:W-:Y:S02]  /*d010*/  PLOP3.LUT P0, PT, PT, PT, PT, 0x8, 0x80 ;  /* 0x000000000080781c */ /* 0x000fe40003f0e170 */
[----:B------:R-:W-:-:S11]  /*d020*/  PRMT R9, RZ, 0x7610, R9 ;  /* 0x00007610ff097816 */ /* 0x000fd60000000009 */
.L_x_323:
        /* <DEDUP_REMOVED lines=8> */
[----:B--2---:R-:W-:Y:S01]  /*d0b0*/  @P2 IMAD.WIDE.U32 R24, R29, 0x4, R24 ;  /* 0x000000041d182825 */ /* 0x004fe200078e0018 */
[----:B------:R-:W-:-:S05]  /*d0c0*/  LOP3.LUT R31, R8, 0xff, RZ, 0xc0, !PT ;  /* 0x000000ff081f7812 */ /* 0x000fca00078ec0ff */
[----:B------:R-:W2:Y:S01]  /*d0d0*/  @P2 LDG.E R24, desc[UR4][R24.64+-0x4] ;  /* 0xfffffc0418182981 */ /* 0x000ea2000c1e1900 */
[----:B---3--:R-:W-:-:S06]  /*d0e0*/  @P3 IMAD.WIDE.U32 R26, R29, 0x4, R26 ;  /* 0x000000041d1a3825 */ /* 0x008fcc00078e001a */
[----:B------:R-:W3:Y:S01]  /*d0f0*/  @P3 LDG.E R27, desc[UR4][R26.64] ;  /* 0x000000041a1b3981 */ /* 0x000ee2000c1e1900 */
[----:B-----5:R-:W-:-:S05]  /*d100*/  IMAD.WIDE.U32 R28, R31, 0x4, R20 ;  /* 0x000000041f1c7825 */ /* 0x020fca00078e0014 */
[----:B------:R-:W5:Y:S01]  /*d110*/  LDG.E R30, desc[UR4][R28.64] ;  /* 0x000000041c1e7981 */ /* 0x000f62000c1e1900 */
[----:B------:R-:W-:Y:S01]  /*d120*/  IMAD.MOV.U32 R35, RZ, RZ, RZ ;  /* 0x000000ffff237224 */ /* 0x000fe200078e00ff */
[----:B--2---:R-:W-:Y:S01]  /*d130*/  @P2 SHF.R.U32.HI R35, RZ, R7, R24 ;  /* 0x00000007ff232219 */ /* 0x004fe20000011618 */
[----:B------:R-:W-:Y:S02]  /*d140*/  IMAD.MOV.U32 R20, RZ, RZ, RZ ;  /* 0x000000ffff147224 */ /* 0x000fe400078e00ff */
[C---:B------:R-:W-:Y:S01]  /*d150*/  IMAD.SHL.U32 R33, R31.reuse, 0x4, RZ ;  /* 0x000000041f217824 */ /* 0x040fe200078e00ff */
[----:B------:R-:W-:Y:S02]  /*d160*/  SHF.L.U64.HI R31, R31, 0x2, RZ ;  /* 0x000000021f1f7819 */ /* 0x000fe400000102ff */
[----:B---3--:R-:W-:-:S04]  /*d170*/  @P3 SHF.L.U32 R20, R27, R6, RZ ;  /* 0x000000061b143219 */ /* 0x008fc800000006ff */
        /* <DEDUP_REMOVED lines=40> */
[----:B--2---:R-:W-:Y:S01]  /*d400*/  ISETP.NE.AND P0, PT, R32, R35, PT ;  /* 0x000000232000720c */ /* 0x004fe20003f05270 */
[C---:B------:R-:W-:Y:S01]  /*d410*/  IMAD.SHL.U32 R35, R29.reuse, 0x4, RZ ;  /* 0x000000041d237824 */ /* 0x040fe200078e00ff */
[----:B------:R-:W-:-:S04]  /*d420*/  SHF.L.U64.HI R29, R29, 0x2, RZ ;  /* 0x000000021d1d7819 */ /* 0x000fc800000102ff */
[----:B---3--:R-:W-:-:S05]  /*d430*/  IADD3 R26, P4, PT, R26, R35, RZ ;  /* 0x000000231a1a7210 */ /* 0x008fca0007f9e0ff */
[----:B------:R-:W-:Y:S01]  /*d440*/  IMAD.X R27, R27, 0x1, R29, P4 ;  /* 0x000000011b1b7824 */ /* 0x000fe200020e061d */
[----:B-----5:R-:W-:-:S04]  /*d450*/  IADD3 R24, P4, PT, R24, R33, RZ ;  /* 0x0000002118187210 */ /* 0x020fc80007f9e0ff */
[----:B------:R-:W2:Y:S04]  /*d460*/  LDG.E R32, desc[UR4][R26.64+0x4] ;  /* 0x000004041a207981 */ /* 0x000ea8000c1e1900 */
[----:B------:R-:W3:Y:S01]  /*d470*/  @P0 LDG.E R34, desc[UR4][R26.64+0x8] ;  /* 0x000008041a220981 */ /* 0x000ee2000c1e1900 */
[----:B------:R-:W-:-:S05]  /*d480*/  IMAD.X R25, R25, 0x1, R31, P4 ;  /* 0x0000000119197824 */ /* 0x000fca00020e061f */
[----:B0-----:R-:W5:Y:S01]  /*d490*/  LDG.E R30, desc[UR4][R24.64+0x8] ;  /* 0x00000804181e7981 */ /* 0x001f62000c1e1900 */
[----:B------:R-:W-:Y:S01]  /*d4a0*/  ISETP.GE.U32.AND P4, PT, R28, R37, PT ;  /* 0x000000251c00720c */ /* 0x000fe20003f86070 */
[----:B------:R-:W-:-:S03]  /*d4b0*/  IMAD.MOV.U32 R37, RZ, RZ, RZ ;  /* 0x000000ffff257224 */ /* 0x000fc600078e00ff */
[----:B------:R-:W-:Y:S02]  /*d4c0*/  SEL R28, RZ, 0xffffffff, P4 ;  /* 0xffffffffff1c7807 */ /* 0x000fe40002000000 */
[----:B------:R-:W-:-:S04]  /*d4d0*/  @!P3 SEL R28, RZ, 0xffffffff, !P2 ;  /* 0xffffffffff1cb807 */ /* 0x000fc80005000000 */
        /* <DEDUP_REMOVED lines=29> */
[----:B------:R-:W-:Y:S02]  /*d6b0*/  VIADD R9, R9, 0x4 ;  /* 0x0000000409097836 */ /* 0x000fe40000000000 */
[----:B------:R-:W-:Y:S01]  /*d6c0*/  VIADD R8, R8, 0x4 ;  /* 0x0000000408087836 */ /* 0x000fe20000000000 */
[----:B--2---:R-:W-:Y:S02]  /*d6d0*/  @P0 SHF.L.U32 R23, R29, R6, RZ ;  /* 0x000000061d170219 */ /* 0x004fe400000006ff */
[----:B---3--:R-:W-:-:S04]  /*d6e0*/  SHF.R.U32.HI R28, RZ, R7, R28 ;  /* 0x00000007ff1c7219 */ /* 0x008fc8000001161c */
[----:B------:R-:W-:-:S05]  /*d6f0*/  LOP3.LUT R23, R23, R28, RZ, 0xfc, !PT ;  /* 0x0000001c17177212 */ /* 0x000fca00078efcff */
[C---:B-----5:R-:W-:Y:S01]  /*d700*/  IMAD.IADD R22, R26.reuse, 0x1, -R23 ;  /* 0x000000011a167824 */ /* 0x060fe200078e0a17 */
[----:B------:R-:W-:-:S03]  /*d710*/  ISETP.GE.U32.AND P2, PT, R26, R23, PT ;  /* 0x000000171a00720c */ /* 0x000fc60003f46070 */
[----:B------:R-:W-:Y:S02]  /*d720*/  VIADD R25, R22, 0xffffffff ;  /* 0xffffffff16197836 */ /* 0x000fe40000000000 */
[----:B------:R-:W-:-:S03]  /*d730*/  VIADD R23, R3, 0x1 ;  /* 0x0000000103177836 */ /* 0x000fc60000000000 */
[----:B------:R-:W-:Y:S01]  /*d740*/  ISETP.GE.U32.AND P0, PT, R25, R26, PT ;  /* 0x0000001a1900720c */ /* 0x000fe20003f06070 */
[----:B------:R-:W-:Y:S01]  /*d750*/  @P3 IMAD.MOV R25, RZ, RZ, R22 ;  /* 0x000000ffff193224 */ /* 0x000fe200078e0216 */
[----:B------:R-:W-:Y:S02]  /*d760*/  LOP3.LUT R24, R23, 0xfffc, RZ, 0xc0, !PT ;  /* 0x0000fffc17187812 */ /* 0x000fe400078ec0ff */
[----:B------:R-:W-:Y:S02]  /*d770*/  LOP3.LUT R23, R9, 0xff, RZ, 0xc0, !PT ;  /* 0x000000ff09177812 */ /* 0x000fe400078ec0ff */
[----:B------:R0:W-:Y:S01]  /*d780*/  STG.E desc[UR4][R20.64+0xc], R25 ;  /* 0x00000c1914007986 */ /* 0x0001e2000c101904 */
[----:B------:R-:W-:Y:S02]  /*d790*/  LOP3.LUT R26, R24, 0xff, RZ, 0xc0, !PT ;  /* 0x000000ff181a7812 */ /* 0x000fe400078ec0ff */
[----:B------:R-:W-:Y:S02]  /*d7a0*/  SEL R22, RZ, 0xffffffff, P2 ;  /* 0xffffffffff167807 */ /* 0x000fe40001000000 */
[----:B------:R-:W-:-:S02]  /*d7b0*/  ISETP.NE.AND P2, PT, R23, R26, PT ;  /* 0x0000001a1700720c */ /* 0x000fc40003f45270 */
[----:B------:R-:W-:-:S04]  /*d7c0*/  @!P3 SEL R22, RZ, 0xffffffff, !P0 ;  /* 0xffffffffff16b807 */ /* 0x000fc80004000000 */
[----:B------:R-:W-:-:S04]  /*d7d0*/  LOP3.LUT R22, R22, 0x1, RZ, 0xc0, !PT ;  /* 0x0000000116167812 */ /* 0x000fc800078ec0ff */
[----:B------:R-:W-:-:S03]  /*d7e0*/  ISETP.EQ.U32.AND P0, PT, R22, 0x1, PT ;  /* 0x000000011600780c */ /* 0x000fc60003f02070 */
[----:B0-----:R-:W-:Y:S10]  /*d7f0*/  @P2 BRA `(.L_x_323) ;  /* 0xfffffff8000c2947 */ /* 0x001ff4000383ffff */
[----:B------:R-:W-:-:S07]  /*d800*/  PRMT R9, R24, 0x7610, R9 ;  /* 0x0000761018097816 */ /* 0x000fce0000000009 */
.L_x_322:
        /* <DEDUP_REMOVED lines=11> */
[----:B------:R-:W0:Y:S02]  /*d8c0*/  LDC.64 R22, c[0x0][0x398] ;  /* 0x0000e600ff167b82 */ /* 0x000e240000000a00 */
[----:B0-----:R-:W5:Y:S06]  /*d8d0*/  LDG.E.U8 R20, desc[UR4][R22.64] ;  /* 0x0000000416147981 */ /* 0x001f6c000c1e1100 */
[----:B------:R-:W0:Y:S01]  /*d8e0*/  LDC.64 R34, c[0x0][0x398] ;  /* 0x0000e600ff227b82 */ /* 0x000e220000000a00 */
[----:B------:R-:W-:-:S13]  /*d8f0*/  LOP3.LUT P3, R21, R9, 0xff, RZ, 0xc0, !PT ;  /* 0x000000ff09157812 */ /* 0x000fda000786c0ff */
[----:B0-----:R-:W2:Y:S01]  /*d900*/  @P3 LDG.E.64 R26, desc[UR4][R34.64+0x8] ;  /* 0x00000804221a3981 */ /* 0x001ea2000c1e1b00 */
[----:B-----5:R-:W-:-:S03]  /*d910*/  ISETP.NE.AND P4, PT, R21, R20, PT ;  /* 0x000000141500720c */ /* 0x020fc60003f85270 */
[----:B------:R-:W5:Y:S10]  /*d920*/  LDG.E.64 R20, desc[UR4][R10.64+0x18] ;  /* 0x000018040a147981 */ /* 0x000f74000c1e1b00 */
[----:B------:R-:W3:Y:S01]  /*d930*/  @P4 LDG.E.64 R24, desc[UR4][R22.64+0x8] ;  /* 0x0000080416184981 */ /* 0x000ee2000c1e1b00 */
[----:B------:R-:W-:-:S02]  /*d940*/  LOP3.LUT R29, R9, 0xff, RZ, 0xc0, !PT ;  /* 0x000000ff091d7812 */ /* 0x000fc400078ec0ff */
[----:B------:R-:W-:-:S03]  /*d950*/  LOP3.LUT R31, R8, 0xff, RZ, 0xc0, !PT ;  /* 0x000000ff081f7812 */ /* 0x000fc600078ec0ff */
[----:B--2---:R-:W-:-:S06]  /*d960*/  @P3 IMAD.WIDE.U32 R26, R29, 0x4, R26 ;  /* 0x000000041d1a3825 */ /* 0x004fcc00078e001a */
[----:B------:R-:W2:Y:S01]  /*d970*/  @P3 LDG.E R26, desc[UR4][R26.64+-0x4] ;  /* 0xfffffc041a1a3981 */ /* 0x000ea2000c1e1900 */
[----:B-----5:R-:W-:-:S06]  /*d980*/  IMAD.WIDE.U32 R32, R31, 0x4, R20 ;  /* 0x000000041f207825 */ /* 0x020fcc00078e0014 */
[----:B------:R-:W5:Y:S01]  /*d990*/  LDG.E R32, desc[UR4][R32.64] ;  /* 0x0000000420207981 */ /* 0x000f62000c1e1900 */
[----:B---3--:R-:W-:-:S06]  /*d9a0*/  @P4 IMAD.WIDE.U32 R24, R29, 0x4, R24 ;  /* 0x000000041d184825 */ /* 0x008fcc00078e0018 */
[----:B------:R-:W3:Y:S01]  /*d9b0*/  @P4 LDG.E R25, desc[UR4][R24.64] ;  /* 0x0000000418194981 */ /* 0x000ee2000c1e1900 */
[----:B------:R-:W-:Y:S02]  /*d9c0*/  IMAD.MOV.U32 R35, RZ, RZ, RZ ;  /* 0x000000ffff237224 */ /* 0x000fe400078e00ff */
[----:B------:R-:W-:Y:S01]  /*d9d0*/  IMAD.MOV.U32 R20, RZ, RZ, RZ ;  /* 0x000000ffff147224 */ /* 0x000fe200078e00ff */
[----:B--2---:R-:W-:Y:S02]  /*d9e0*/  @P3 SHF.R.U32.HI R35, RZ, R7, R26 ;  /* 0x00000007ff233219 */ /* 0x004fe4000001161a */
[----:B---3--:R-:W-:-:S04]  /*d9f0*/  @P4 SHF.L.U32 R20, R25, R6, RZ ;  /* 0x0000000619144219 */ /* 0x008fc800000006ff */
[----:B------:R-:W-:-:S05]  /*da00*/  LOP3.LUT R35, R20, R35, RZ, 0xfc, !PT ;  /* 0x0000002314237212 */ /* 0x000fca00078efcff */
[----:B-----5:R-:W-:-:S04]  /*da10*/  IMAD.IADD R28, R32, 0x1, -R35 ;  /* 0x00000001201c7824 */ /* 0x020fc800078e0a23 */
[----:B------:R-:W-:Y:S02]  /*da20*/  VIADD R37, R28, 0xffffffff ;  /* 0xffffffff1c257836 */ /* 0x000fe40000000000 */
[----:B------:R-:W-:-:S03]  /*da30*/  IMAD.WIDE.U32 R20, R31, 0x4, R18 ;  /* 0x000000041f147825 */ /* 0x000fc600078e0012 */
        /* <DEDUP_REMOVED lines=9> */
[----:B---3--:R-:W-:-:S05]  /*dad0*/  IMAD.WIDE.U32 R24, R29, 0x4, R24 ;  /* 0x000000041d187825 */ /* 0x008fca00078e0018 */
[----:B------:R-:W2:Y:S01]  /*dae0*/  LDG.E R28, desc[UR4][R24.64] ;  /* 0x00000004181c7981 */ /* 0x000ea2000c1e1900 */
[----:B-----5:R-:W-:-:S06]  /*daf0*/  IMAD.WIDE.U32 R26, R31, 0x4, R26 ;  /* 0x000000041f1a7825 */ /* 0x020fcc00078e001a */
[----:B------:R-:W3:Y:S04]  /*db00*/  @P5 LDG.E R29, desc[UR4][R24.64+0x4] ;  /* 0x00000404181d5981 */ /* 0x000ee8000c1e1900 */
        /* <DEDUP_REMOVED lines=22> */
.L_x_324:
        /* <DEDUP_REMOVED lines=16> */
[----:B------:R-:W-:Y:S01]  /*dd70*/  IMAD.MOV.U32 R9, RZ, RZ, RZ ;  /* 0x000000ffff097224 */ /* 0x000fe200078e00ff */
[----:B--2---:R-:W-:Y:S01]  /*dd80*/  @P2 SHF.R.U32.HI R9, RZ, R7, R22 ;  /* 0x00000007ff092219 */ /* 0x004fe20000011616 */
[----:B------:R-:W-:Y:S02]  /*dd90*/  IMAD.MOV.U32 R28, RZ, RZ, RZ ;  /* 0x000000ffff1c7224 */ /* 0x000fe400078e00ff */
        /* <DEDUP_REMOVED lines=15> */
.L_x_320:
[----:B------:R-:W-:Y:S01]  /*de90*/  PRMT R7, R8, 0x8880, RZ ;  /* 0x0000888008077816 */ /* 0x000fe200000000ff */
[----:B------:R-:W-:Y:S01]  /*dea0*/  BSSY.RECONVERGENT B4, `(.L_x_325) ;  /* 0x0000013000047945 */ /* 0x000fe20003800200 */
[----:B------:R-:W-:Y:S02]  /*deb0*/  PRMT R22, R4, 0x8880, RZ ;  /* 0x0000888004167816 */ /* 0x000fe400000000ff */
[----:B------:R-:W-:-:S13]  /*dec0*/  ISETP.GE.OR P2, PT, R7, R2, !P0 ;  /* 0x000000020700720c */ /* 0x000fda0004746670 */
[----:B------:R-:W-:Y:S05]  /*ded0*/  @P2 BRA `(.L_x_326) ;  /* 0x00000000003c2947 */ /* 0x000fea0003800000 */
.L_x_327:
[----:B------:R-:W5:Y:S01]  /*dee0*/  LDG.E.64 R6, desc[UR4][R10.64+0x18] ;  /* 0x000018040a067981 */ /* 0x000f62000c1e1b00 */
        /* <DEDUP_REMOVED lines=14> */
.L_x_326:
[----:B------:R-:W-:Y:S05]  /*dfd0*/  BSYNC.RECONVERGENT B4 ;  /* 0x0000000000047941 */ /* 0x000fea0003800200 */
.L_x_325:
[----:B------:R-:W-:Y:S01]  /*dfe0*/  PRMT R7, R8, 0x8880, RZ ;  /* 0x0000888008077816 */ /* 0x000fe200000000ff */
[----:B------:R-:W-:Y:S03]  /*dff0*/  BSSY.RECONVERGENT B4, `(.L_x_328) ;  /* 0x000000e000047945 */ /* 0x000fe60003800200 */
[----:B------:R-:W-:-:S13]  /*e000*/  ISETP.LT.OR P0, PT, R7, R22, P0 ;  /* 0x000000160700720c */ /* 0x000fda0000701670 */
[----:B------:R-:W-:Y:S05]  /*e010*/  @P0 BRA `(.L_x_329) ;  /* 0x00000000002c0947 */ /* 0x000fea0003800000 */
.L_x_330:
[----:B0-----:R-:W-:Y:S01]  /*e020*/  VIADD R9, R8, 0xffffffff ;  /* 0xffffffff08097836 */ /* 0x001fe20000000000 */
[----:B-1----:R-:W5:Y:S04]  /*e030*/  LDG.E.64 R20, desc[UR4][R10.64+0x18] ;  /* 0x000018040a147981 */ /* 0x002f68000c1e1b00 */
[----:B------:R-:W-:-:S05]  /*e040*/  LOP3.LUT R23, R9, 0xff, RZ, 0xc0, !PT ;  /* 0x000000ff09177812 */ /* 0x000fca00078ec0ff */
[----:B------:R-:W-:-:S06]  /*e050*/  IMAD.WIDE.U32 R6, R23, 0x4, R18 ;  /* 0x0000000417067825 */ /* 0x000fcc00078e0012 */
[----:B------:R-:W2:Y:S01]  /*e060*/  LDG.E R7, desc[UR4][R6.64] ;  /* 0x0000000406077981 */ /* 0x000ea2000c1e1900 */
[----:B-----5:R-:W-:Y:S01]  /*e070*/  IMAD.WIDE.U32 R20, R23, 0x4, R20 ;  /* 0x0000000417147825 */ /* 0x020fe200078e0014 */
[----:B------:R-:W-:-:S04]  /*e080*/  PRMT R23, R8, 0x8880, RZ ;  /* 0x0000888008177816 */ /* 0x000fc800000000ff */
[----:B------:R-:W-:Y:S01]  /*e090*/  ISETP.GT.AND P0, PT, R23, R22, PT ;  /* 0x000000161700720c */ /* 0x000fe20003f04270 */
[----:B--2---:R1:W-:Y:S01]  /*e0a0*/  STG.E desc[UR4][R20.64], R7 ;  /* 0x0000000714007986 */ /* 0x0043e2000c101904 */
[----:B------:R-:W-:-:S11]  /*e0b0*/  PRMT R8, R9, 0x7610, R8 ;  /* 0x0000761009087816 */ /* 0x000fd60000000008 */
[----:B------:R-:W-:Y:S05]  /*e0c0*/  @P0 BRA `(.L_x_330) ;  /* 0xfffffffc00d40947 */ /* 0x000fea000383ffff */
.L_x_329:
[----:B------:R-:W-:Y:S05]  /*e0d0*/  BSYNC.RECONVERGENT B4 ;  /* 0x0000000000047941 */ /* 0x000fea0003800200 */
.L_x_328:
[----:B------:R-:W-:Y:S05]  /*e0e0*/  @P1 BRA `(.L_x_331) ;  /* 0xffffffe000841947 */ /* 0x000fea000383ffff */
[C---:B------:R-:W-:Y:S01]  /*e0f0*/  PRMT R5, R4.reuse, 0x8880, RZ ;  /* 0x0000888004057816 */ /* 0x040fe200000000ff */
[----:B------:R-:W-:-:S03]  /*e100*/  VIADD R4, R4, 0xffffffff ;  /* 0xffffffff04047836 */ /* 0x000fc60000000000 */
[----:B------:R-:W-:-:S13]  /*e110*/  ISETP.GT.AND P0, PT, R5, 0x1, PT ;  /* 0x000000010500780c */ /* 0x000fda0003f04270 */
[----:B------:R-:W-:Y:S05]  /*e120*/  @P0 BRA `(.L_x_332) ;  /* 0xffffffe000700947 */ /* 0x000fea000383ffff */
[----:B------:R-:W-:Y:S05]  /*e130*/  BSYNC.RECONVERGENT B3 ;  /* 0x0000000000037941 */ /* 0x000fea0003800200 */
.L_x_316:
[----:B------:R0:W5:Y:S02]  /*e140*/  LDG.E.U8 R5, desc[UR4][R10.64+0x10] ;  /* 0x000010040a057981 */ /* 0x000164000c1e1100 */
.L_x_315:
[----:B------:R-:W-:Y:S05]  /*e150*/  BSYNC.RECONVERGENT B1 ;  /* 0x0000000000017941 */ /* 0x000fea0003800200 */
.L_x_314:
[----:B-----5:R-:W-:-:S04]  /*e160*/  PRMT R2, R5, 0x8880, RZ ;  /* 0x0000888005027816 */ /* 0x020fc800000000ff */
[----:B------:R-:W-:-:S13]  /*e170*/  ISETP.GE.AND P0, PT, R2, 0x1, PT ;  /* 0x000000010200780c */ /* 0x000fda0003f06270 */
[----:B------:R-:W-:Y:S05]  /*e180*/  @!P0 BRA `(.L_x_282) ;  /* 0x00000000003c8947 */ /* 0x000fea0003800000 */
[----:B------:R0:W5:Y:S01]  /*e190*/  LDG.E.64 R2, desc[UR4][R10.64+0x18] ;  /* 0x000018040a027981 */ /* 0x000162000c1e1b00 */
[----:B------:R-:W-:-:S07]  /*e1a0*/  PRMT R4, R5, 0x7610, R4 ;  /* 0x0000761005047816 */ /* 0x000fce0000000004 */
.L_x_333:
[----:B-1----:R-:W-:-:S05]  /*e1b0*/  LOP3.LUT R7, R4, 0xff, RZ, 0xc0, !PT ;  /* 0x000000ff04077812 */ /* 0x002fca00078ec0ff */
        /* <DEDUP_REMOVED lines=10> */
[----:B-1----:R-:W-:Y:S05]  /*e260*/  @P0 BRA `(.L_x_333) ;  /* 0xfffffffc00d00947 */ /* 0x002fea000383ffff */
[----:B------:R-:W-:-:S07]  /*e270*/  PRMT R5, RZ, 0x7610, R5 ;  /* 0x00007610ff057816 */ /* 0x000fce0000000005 */
.L_x_282:
[----:B------:R-:W-:Y:S05]  /*e280*/  BSYNC.RECONVERGENT B2 ;  /* 0x0000000000027941 */ /* 0x000fea0003800200 */
.L_x_281:
[C---:B------:R-:W-:Y:S01]  /*e290*/  PRMT R2, R0.reuse, 0x9910, RZ ;  /* 0x0000991000027816 */ /* 0x040fe200000000ff */
[----:B------:R-:W-:-:S03]  /*e2a0*/  VIADD R0, R0, 0xffffffff ;  /* 0xffffffff00007836 */ /* 0x000fc60000000000 */
[----:B------:R-:W-:-:S13]  /*e2b0*/  ISETP.GT.AND P0, PT, R2, 0x1, PT ;  /* 0x000000010200780c */ /* 0x000fda0003f04270 */
[----:B------:R-:W-:Y:S05]  /*e2c0*/  @P0 BRA `(.L_x_334) ;  /* 0xffffff90001c0947 */ /* 0x000fea000383ffff */
.L_x_236:
[----:B------:R-:W-:Y:S05]  /*e2d0*/  BSYNC.RECONVERGENT B0 ;  /* 0x0000000000007941 */ /* 0x000fea0003800200 */
.L_x_235:
        /* <DEDUP_REMOVED lines=8> */
.L_x_337:
[----:B------:R-:W-:Y:S05]  /*e360*/  BSYNC.RELIABLE B0 ;  /* 0x0000000000007941 */ /* 0x000fea0003800100 */
.L_x_336:
[----:B------:R0:W-:Y:S01]  /*e370*/  STG.E.U8 desc[UR4][R16.64], RZ ;  /* 0x000000ff10007986 */ /* 0x0001e2000c101104 */
[----:B-1----:R-:W-:Y:S01]  /*e380*/  PRMT R7, RZ, 0x7610, R7 ;  /* 0x00007610ff077816 */ /* 0x002fe20000000007 */
[----:B------:R-:W-:Y:S06]  /*e390*/  BRA `(.L_x_339) ;  /* 0x0000000c00487947 */ /* 0x000fec0003800000 */
.L_x_338:
[----:B-1----:R-:W-:Y:S01]  /*e3a0*/  IMAD.IADD R7, R0, 0x1, R5 ;  /* 0x0000000100077824 */ /* 0x002fe200078e0205 */
[----:B------:R-:W-:Y:S04]  /*e3b0*/  BSSY.RECONVERGENT B2, `(.L_x_340) ;  /* 0x000002c000027945 */ /* 0x000fe80003800200 */
[----:B------:R1:W-:Y:S01]  /*e3c0*/  STG.E.U8 desc[UR4][R16.64], R7 ;  /* 0x0000000710007986 */ /* 0x0003e2000c101104 */
[----:B------:R-:W-:-:S04]  /*e3d0*/  PRMT R2, R7, 0x8880, RZ ;  /* 0x0000888007027816 */ /* 0x000fc800000000ff */
[----:B------:R-:W-:-:S13]  /*e3e0*/  ISETP.GE.AND P0, PT, R2, 0x1, PT ;  /* 0x000000010200780c */ /* 0x000fda0003f06270 */
[----:B-1----:R-:W-:Y:S05]  /*e3f0*/  @!P0 BRA `(.L_x_341) ;  /* 0x00000000009c8947 */ /* 0x002fea0003800000 */
        /* <DEDUP_REMOVED lines=10> */
.L_x_344:
[----:B------:R-:W5:Y:S01]  /*e4a0*/  LDG.E.64 R6, desc[UR4][R16.64+0x8] ;  /* 0x0000080410067981 */ /* 0x000f62000c1e1b00 */
[----:B0-----:R-:W-:-:S05]  /*e4b0*/  LOP3.LUT R21, R4, 0xff, RZ, 0xc0, !PT ;  /* 0x000000ff04157812 */ /* 0x001fca00078ec0ff */
[----:B-----5:R-:W-:-:S05]  /*e4c0*/  IMAD.WIDE.U32 R6, R21, 0x4, R6 ;  /* 0x0000000415067825 */ /* 0x020fca00078e0006 */
        /* <DEDUP_REMOVED lines=14> */
.L_x_343:
[----:B------:R-:W-:Y:S05]  /*e5b0*/  BSYNC.RECONVERGENT B3 ;  /* 0x0000000000037941 */ /* 0x000fea0003800200 */
.L_x_342:
[----:B------:R-:W-:Y:S05]  /*e5c0*/  @!P1 BRA `(.L_x_341) ;  /* 0x0000000000289947 */ /* 0x000fea0003800000 */
[----:B------:R-:W-:-:S07]  /*e5d0*/  PRMT R4, RZ, 0x7610, R4 ;  /* 0x00007610ff047816 */ /* 0x000fce0000000004 */
.L_x_345:
[----:B------:R-:W5:Y:S01]  /*e5e0*/  LDG.E.64 R6, desc[UR4][R16.64+0x8] ;  /* 0x0000080410067981 */ /* 0x000f62000c1e1b00 */
[C---:B01----:R-:W-:Y:S01]  /*e5f0*/  LOP3.LUT R9, R3.reuse, 0xff, RZ, 0xc0, !PT ;  /* 0x000000ff03097812 */ /* 0x043fe200078ec0ff */
[----:B------:R-:W-:Y:S02]  /*e600*/  VIADD R4, R4, 0x1 ;  /* 0x0000000104047836 */ /* 0x000fe40000000000 */
[----:B------:R-:W-:Y:S02]  /*e610*/  VIADD R3, R3, 0x1 ;  /* 0x0000000103037836 */ /* 0x000fe40000000000 */
[----:B-----5:R-:W-:Y:S01]  /*e620*/  IMAD.WIDE.U32 R6, R9, 0x4, R6 ;  /* 0x0000000409067825 */ /* 0x020fe200078e0006 */
[----:B------:R-:W-:-:S04]  /*e630*/  LOP3.LUT R9, R4, 0xff, RZ, 0xc0, !PT ;  /* 0x000000ff04097812 */ /* 0x000fc800078ec0ff */
[----:B------:R0:W-:Y:S01]  /*e640*/  STG.E desc[UR4][R6.64], RZ ;  /* 0x000000ff06007986 */ /* 0x0001e2000c101904 */
[----:B------:R-:W-:-:S13]  /*e650*/  ISETP.NE.AND P0, PT, R9, R2, PT ;  /* 0x000000020900720c */ /* 0x000fda0003f05270 */
[----:B0-----:R-:W-:Y:S05]  /*e660*/  @P0 BRA `(.L_x_345) ;  /* 0xfffffffc00dc0947 */ /* 0x001fea000383ffff */
.L_x_341:
[----:B------:R-:W-:Y:S05]  /*e670*/  BSYNC.RECONVERGENT B2 ;  /* 0x0000000000027941 */ /* 0x000fea0003800200 */
.L_x_340:
[----:B------:R-:W-:Y:S01]  /*e680*/  PRMT R2, R5, 0x8880, RZ ;  /* 0x0000888005027816 */ /* 0x000fe200000000ff */
[----:B------:R-:W-:Y:S03]  /*e690*/  BSSY.RECONVERGENT B2, `(.L_x_346) ;  /* 0x0000099000027945 */ /* 0x000fe60003800200 */
[----:B------:R-:W-:-:S13]  /*e6a0*/  ISETP.GE.AND P0, PT, R2, 0x1, PT ;  /* 0x000000010200780c */ /* 0x000fda0003f06270 */
[----:B------:R-:W-:Y:S05]  /*e6b0*/  @!P0 BRA `(.L_x_347) ;  /* 0x0000000800588947 */ /* 0x000fea0003800000 */
[C---:B------:R-:W-:Y:S02]  /*e6c0*/  PRMT R4, R0.reuse, 0x8880, RZ ;  /* 0x0000888000047816 */ /* 0x040fe400000000ff */
[C---:B------:R-:W-:Y:S02]  /*e6d0*/  LOP3.LUT R22, R0.reuse, 0x3, RZ, 0xc0, !PT ;  /* 0x0000000300167812 */ /* 0x040fe400078ec0ff */
[----:B------:R-:W-:Y:S02]  /*e6e0*/  LOP3.LUT R2, R0, 0x7c, RZ, 0xc0, !PT ;  /* 0x0000007c00027812 */ /* 0x000fe400078ec0ff */
[----:B------:R-:W-:-:S07]  /*e6f0*/  PRMT R3, RZ, 0x7610, R3 ;  /* 0x00007610ff037816 */ /* 0x000fce0000000003 */
.L_x_356:
[----:B01----:R-:W5:Y:S01]  /*e700*/  LDG.E.64 R8, desc[UR4][R10.64+0x18] ;  /* 0x000018040a087981 */ /* 0x003f62000c1e1b00 */
        /* <DEDUP_REMOVED lines=18> */
.L_x_355:
        /* <DEDUP_REMOVED lines=45> */
[----:B0-----:R-:W-:-:S04]  /*eb00*/  LOP3.LUT R13, R8, 0xff, RZ, 0xc0, !PT ;  /* 0x000000ff080d7812 */ /* 0x001fc800078ec0ff */
        /* <DEDUP_REMOVED lines=10> */
.L_x_354:
[----:B------:R-:W-:-:S07]  /*ebb0*/  PRMT R12, R2, 0x7610, R12 ;  /* 0x00007610020c7816 */ /* 0x000fce000000000c */
.L_x_353:
[----:B------:R-:W-:Y:S05]  /*ebc0*/  BSYNC.RECONVERGENT B5 ;  /* 0x0000000000057941 */ /* 0x000fea0003800200 */
.L_x_352:
[----:B------:R-:W-:-:S13]  /*ebd0*/  ISETP.NE.AND P0, PT, R22, RZ, PT ;  /* 0x000000ff1600720c */ /* 0x000fda0003f05270 */
[----:B------:R-:W-:Y:S05]  /*ebe0*/  @!P0 BRA `(.L_x_351) ;  /* 0x0000000000d08947 */ /* 0x000fea0003800000 */
[----:B------:R-:W5:Y:S04]  /*ebf0*/  LDG.E.64 R18, desc[UR4][R14.64+0x8] ;  /* 0x000008040e127981 */ /* 0x000f68000c1e1b00 */
[----:B0-----:R-:W2:Y:S01]  /*ec00*/  LDG.E.64 R8, desc[UR4][R16.64+0x8] ;  /* 0x0000080410087981 */ /* 0x001ea2000c1e1b00 */
        /* <DEDUP_REMOVED lines=48> */
[----:B0-----:R-:W-:-:S05]  /*ef10*/  @P0 SEL R9, R6, RZ, P1 ;  /* 0x000000ff06090207 */ /* 0x001fca0000800000 */
[----:B------:R0:W-:Y:S04]  /*ef20*/  @P0 STG.E desc[UR4][R18.64+0x8], R9 ;  /* 0x0000080912000986 */ /* 0x0001e8000c101904 */
.L_x_351:
[----:B------:R-:W-:Y:S05]  /*ef30*/  BSYNC.RECONVERGENT B4 ;  /* 0x0000000000047941 */ /* 0x000fea0003800200 */
.L_x_350:
[----:B01----:R-:W5:Y:S01]  /*ef40*/  LDG.E.64 R8, desc[UR4][R16.64+0x8] ;  /* 0x0000080410087981 */ /* 0x003f62000c1e1b00 */
[----:B------:R-:W-:-:S04]  /*ef50*/  IADD3 R7, P0, PT, R4, R7, RZ ;  /* 0x0000000704077210 */ /* 0x000fc80007f1e0ff */
[----:B------:R-:W-:Y:S02]  /*ef60*/  LEA.HI.X.SX32 R12, R4, RZ, 0x1, P0 ;  /* 0x000000ff040c7211 */ /* 0x000fe400000f0eff */
[----:B-----5:R-:W-:-:S04]  /*ef70*/  LEA R6, P0, R7, R8, 0x2 ;  /* 0x0000000807067211 */ /* 0x020fc800078010ff */
[----:B------:R-:W-:-:S05]  /*ef80*/  LEA.HI.X R7, R7, R9, R12, 0x2, P0 ;  /* 0x0000000907077211 */ /* 0x000fca00000f140c */
[----:B------:R0:W-:Y:S04]  /*ef90*/  STG.E desc[UR4][R6.64], RZ ;  /* 0x000000ff06007986 */ /* 0x0001e8000c101904 */
.L_x_349:
[----:B------:R-:W-:Y:S05]  /*efa0*/  BSYNC.RECONVERGENT B3 ;  /* 0x0000000000037941 */ /* 0x000fea0003800200 */
.L_x_348:
[----:B------:R-:W-:Y:S01]  /*efb0*/  VIADD R3, R3, 0x1 ;  /* 0x0000000103037836 */ /* 0x000fe20000000000 */
[----:B0-----:R-:W-:-:S04]  /*efc0*/  PRMT R7, R5, 0x8880, RZ ;  /* 0x0000888005077816 */ /* 0x001fc800000000ff */
[C---:B------:R-:W-:Y:S02]  /*efd0*/  PRMT R6, R3.reuse, 0x8880, RZ ;  /* 0x0000888003067816 */ /* 0x040fe400000000ff */
[----:B------:R-:W-:Y:S02]  /*efe0*/  PRMT R3, R3, 0x8880, RZ ;  /* 0x0000888003037816 */ /* 0x000fe400000000ff */
[----:B------:R-:W-:Y:S02]  /*eff0*/  ISETP.GE.AND P0, PT, R6, R7, PT ;  /* 0x000000070600720c */ /* 0x000fe40003f06270 */
[----:B------:R-:W-:-:S11]  /*f000*/  PRMT R3, R3, 0x7710, RZ ;  /* 0x0000771003037816 */ /* 0x000fd600000000ff */
[----:B------:R-:W-:Y:S05]  /*f010*/  @!P0 BRA `(.L_x_356) ;  /* 0xfffffff400b88947 */ /* 0x000fea000383ffff */
.L_x_347:
[----:B------:R-:W-:Y:S05]  /*f020*/  BSYNC.RECONVERGENT B2 ;  /* 0x0000000000027941 */ /* 0x000fea0003800200 */
.L_x_346:
        /* <DEDUP_REMOVED lines=9> */
.L_x_339:
[----:B------:R-:W-:Y:S05]  /*f0c0*/  BSYNC.RECONVERGENT B1 ;  /* 0x0000000000017941 */ /* 0x000fea0003800200 */
.L_x_335:
[----:B------:R-:W-:Y:S05]  /*f0d0*/  WARPSYNC.ALL ;  /* 0x0000000000007948 */ /* 0x000fea0003800000 */
[----:B------:R-:W0:Y:S01]  /*f0e0*/  S2R R0, SR_TID.X ;  /* 0x0000000000007919 */ /* 0x000e220000002100 */
[----:B------:R-:W0:Y:S08]  /*f0f0*/  S2UR UR6, SR_CTAID.X ;  /* 0x00000000000679c3 */ /* 0x000e300000002500 */
[----:B------:R-:W0:Y:S08]  /*f100*/  LDC R3, c[0x0][0x360] ;  /* 0x0000d800ff037b82 */ /* 0x000e300000000800 */
[----:B------:R-:W1:Y:S01]  /*f110*/  LDC.64 R14, c[0x0][0x3b0] ;  /* 0x0000ec00ff0e7b82 */ /* 0x000e620000000a00 */
[----:B0-----:R-:W-:-:S04]  /*f120*/  IMAD R3, R3, UR6, R0 ;  /* 0x0000000603037c24 */ /* 0x001fc8000f8e0200 */
[----:B-1----:R-:W-:Y:S01]  /*f130*/  IMAD.WIDE R14, R3, 0x10, R14 ;  /* 0x00000010030e7825 */ /* 0x002fe200078e020e */
[----:B------:R-:W-:-:S05]  /*f140*/  PRMT R0, R7, 0x8880, RZ ;  /* 0x0000888007007816 */ /* 0x000fca00000000ff */
[----:B------:R-:W5:Y:S01]  /*f150*/  LDG.E.64 R14, desc[UR4][R14.64+0x8] ;  /* 0x000008040e0e7981 */ /* 0x000f62000c1e1b00 */
[----:B------:R-:W-:Y:S01]  /*f160*/  ISETP.GE.AND P0, PT, R0, 0x1, PT ;  /* 0x000000010000780c */ /* 0x000fe20003f06270 */
[----:B------:R-:W-:Y:S02]  /*f170*/  BSSY.RECONVERGENT B1, `(.L_x_357) ;  /* 0x0000014000017945 */ /* 0x000fe40003800200 */
[----:B------:R0:W-:Y:S10]  /*f180*/  STG.E.U8 desc[UR4][R10.64+0x10], R7 ;  /* 0x000010070a007986 */ /* 0x0001f4000c101104 */
[----:B------:R-:W-:Y:S05]  /*f190*/  @!P0 BRA `(.L_x_358) ;  /* 0x0000000000448947 */ /* 0x000fea0003800000 */
[----:B------:R-:W-:Y:S01]  /*f1a0*/  BSSY.RECONVERGENT B2, `(.L_x_358) ;  /* 0x0000010000027945 */ /* 0x000fe20003800200 */
[----:B------:R-:W-:-:S07]  /*f1b0*/  PRMT R0, RZ, 0x7610, R0 ;  /* 0x00007610ff007816 */ /* 0x000fce0000000000 */
.L_x_359:
[----:B------:R-:W3:Y:S01]  /*f1c0*/  LDG.E.64 R2, desc[UR4][R16.64+0x8] ;  /* 0x0000080410027981 */ /* 0x000ee2000c1e1b00 */
[----:B0-----:R-:W-:-:S03]  /*f1d0*/  LOP3.LUT R7, R0, 0xff, RZ, 0xc0, !PT ;  /* 0x000000ff00077812 */ /* 0x001fc600078ec0ff */
        /* <DEDUP_REMOVED lines=11> */
[----:B-1----:R-:W-:Y:S05]  /*f290*/  @!P0 BRA `(.L_x_359) ;  /* 0xfffffffc00c88947 */ /* 0x002fea000383ffff */
[----:B------:R-:W-:Y:S05]  /*f2a0*/  BSYNC.RECONVERGENT B2 ;  /* 0x0000000000027941 */ /* 0x000fea0003800200 */
.L_x_358:
[----:B------:R-:W-:Y:S05]  /*f2b0*/  BSYNC.RECONVERGENT B1 ;  /* 0x0000000000017941 */ /* 0x000fea0003800200 */
.L_x_357:
[----:B------:R-:W1:Y:S01]  /*f2c0*/  LDC.64 R2, c[0x0][0x398] ;  /* 0x0000e600ff027b82 */ /* 0x000e620000000a00 */
[----:B--2-4-:R-:W2:Y:S04]  /*f2d0*/  LDG.E.S8 R16, desc[UR4][R16.64] ;  /* 0x0000000410107981 */ /* 0x014ea8000c1e1300 */
[----:B-1----:R-:W2:Y:S02]  /*f2e0*/  LDG.E.S8 R3, desc[UR4][R2.64] ;  /* 0x0000000402037981 */ /* 0x002ea4000c1e1300 */
[----:B--2---:R-:W-:-:S13]  /*f2f0*/  ISETP.GE.AND P0, PT, R16, R3, PT ;  /* 0x000000031000720c */ /* 0x004fda0003f06270 */
[----:B------:R-:W-:Y:S05]  /*f300*/  @!P0 EXIT ;  /* 0x000000000000894d */ /* 0x000fea0003800000 */
[----:B------:R-:W2:Y:S01]  /*f310*/  LDG.E.64 R4, desc[UR4][R10.64+0x18] ;  /* 0x000018040a047981 */ /* 0x000ea2000c1e1b00 */
[----:B0-----:R-:W-:-:S04]  /*f320*/  LOP3.LUT R7, R7, 0xffff, RZ, 0xc0, !PT ;  /* 0x0000ffff07077812 */ /* 0x001fc800078ec0ff */
        /* <DEDUP_REMOVED lines=23> */
.L_x_378:
[C---:B------:R-:W-:Y:S01]  /*f4a0*/  VIADD R9, R5.reuse, 0xffffffff ;  /* 0xffffffff05097836 */ /* 0x040fe20000000000 */
[----:B------:R-:W-:Y:S01]  /*f4b0*/  PRMT R7, R5, 0x7610, R7 ;  /* 0x0000761005077816 */ /* 0x000fe20000000007 */
[----:B------:R-:W-:-:S03]  /*f4c0*/  IMAD.MOV.U32 R8, RZ, RZ, 0x20 ;  /* 0x00000020ff087424 */ /* 0x000fc600078e00ff */
[----:B0-----:R-:W-:-:S07]  /*f4d0*/  PRMT R5, R9, 0x7610, R5 ;  /* 0x0000761009057816 */ /* 0x001fce0000000005 */
.L_x_377:
        /* <DEDUP_REMOVED lines=17> */
.L_x_365:
[----:B0-----:R-:W2:Y:S01]  /*f5f0*/  LDG.E.U8 R18, desc[UR4][R20.64] ;  /* 0x0000000414127981 */ /* 0x001ea2000c1e1100 */
[----:B------:R-:W-:-:S03]  /*f600*/  LOP3.LUT R29, R12, 0xff, RZ, 0xc0, !PT ;  /* 0x000000ff0c1d7812 */ /* 0x000fc600078ec0ff */
[----:B------:R-:W4:Y:S01]  /*f610*/  LDG.E.64 R22, desc[UR4][R10.64+0x18] ;  /* 0x000018040a167981 */ /* 0x000f22000c1e1b00 */
[----:B--2---:R-:W-:-:S13]  /*f620*/  ISETP.NE.AND P2, PT, R29, R18, PT ;  /* 0x000000121d00720c */ /* 0x004fda0003f45270 */
[----:B------:R-:W0:Y:S02]  /*f630*/  @P2 LDC.64 R32, c[0x0][0x398] ;  /* 0x0000e600ff202b82 */ /* 0x000e240000000a00 */
[----:B0-----:R-:W2:Y:S01]  /*f640*/  @P2 LDG.E.64 R24, desc[UR4][R32.64+0x8] ;  /* 0x0000080420182981 */ /* 0x001ea2000c1e1b00 */
        /* <DEDUP_REMOVED lines=92> */
.L_x_364:
        /* <DEDUP_REMOVED lines=8> */
[----:B------:R-:W2:Y:S04]  /*fc90*/  LDG.E.64 R20, desc[UR4][R10.64+0x18] ;  /* 0x000018040a147981 */ /* 0x000ea8000c1e1b00 */
[----:B0-----:R-:W4:Y:S02]  /*fca0*/  LDG.E.U8 R18, desc[UR4][R12.64] ;  /* 0x000000040c127981 */ /* 0x001f24000c1e1100 */
[----:B----4-:R-:W-:-:S13]  /*fcb0*/  ISETP.NE.AND P3, PT, R25, R18, PT ;  /* 0x000000121900720c */ /* 0x010fda0003f65270 */
[----:B------:R-:W4:Y:S01]  /*fcc0*/  @P3 LDG.E.64 R22, desc[UR4][R12.64+0x8] ;  /* 0x000008040c163981 */ /* 0x000f22000c1e1b00 */
        /* <DEDUP_REMOVED lines=44> */
.L_x_367:
[----:B------:R-:W-:Y:S05]  /*ff90*/  @!P2 BRA `(.L_x_366) ;  /* 0x00000010000ca947 */ /* 0x000fea0003800000 */
[----:B------:R-:W0:Y:S02]  /*ffa0*/  LDC.64 R22, c[0x0][0x398] ;  /* 0x0000e600ff167b82 */ /* 0x000e240000000a00 */
[----:B0-----:R-:W2:Y:S01]  /*ffb0*/  LDG.E.U8 R12, desc[UR4][R22.64] ;  /* 0x00000004160c7981 */ /* 0x001ea2000c1e1100 */
[----:B------:R-:W-:-:S04]  /*ffc0*/  LOP3.LUT R9, R9, 0xff, RZ, 0xc0, !PT ;  /* 0x000000ff09097812 */ /* 0x000fc800078ec0ff */
[----:B--2---:R-:W-:Y:S02]  /*ffd0*/  ISETP.NE.AND P2, PT, R9, R12, PT ;  /* 0x0000000c0900720c */ /* 0x004fe40003f45270 */
[----:B------:R-:W2:Y:S11]  /*ffe0*/  LDG.E.64 R12, desc[UR4][R10.64+0x18] ;  /* 0x000018040a0c7981 */ /* 0x000eb6000c1e1b00 */
[----:B------:R-:W4:Y:S01]  /*fff0*/  @P2 LDG.E.64 R20, desc[UR4][R22.64+0x8] ;  /* 0x0000080416142981 */ /* 0x000f22000c1e1b00 */
[----:B------:R-:W-:Y:S01]  /*10000*/  LOP3.LUT R27, R17, 0xff, RZ, 0xc0, !PT ;  /* 0x000000ff111b7812 */ /* 0x000fe200078ec0ff */
[----:B------:R-:W-:-:S04]  /*10010*/  IMAD.MOV.U32 R24, RZ, RZ, RZ ;  /* 0x000000ffff187224 */ /* 0x000fc800078e00ff */
[----:B--2---:R-:W-:-:S06]  /*10020*/  IMAD.WIDE.U32 R18, R27, 0x4, R12 ;  /* 0x000000041b127825 */ /* 0x004fcc00078e000c */
[----:B------:R-:W2:Y:S01]  /*10030*/  LDG.E R19, desc[UR4][R18.64] ;  /* 0x0000000412137981 */ /* 0x000ea2000c1e1900 */
[----:B----4-:R-:W-:-:S05]  /*10040*/  @P2 IMAD.WIDE.U32 R20, R9, 0x4, R20 ;  /* 0x0000000409142825 */ /* 0x010fca00078e0014 */
[----:B------:R-:W2:Y:S01]  /*10050*/  @P2 LDG.E R24, desc[UR4][R20.64] ;  /* 0x0000000414182981 */ /* 0x000ea2000c1e1900 */
[----:B-----5:R-:W-:-:S04]  /*10060*/  LEA R12, P2, R27, R14, 0x2 ;  /* 0x0000000e1b0c7211 */ /* 0x020fc800078410ff */
        /* <DEDUP_REMOVED lines=13> */
.L_x_363:
        /* <DEDUP_REMOVED lines=10> */
.L_x_369:
[----:B------:R-:W0:Y:S01]  /*101e0*/  LDC.64 R20, c[0x0][0x398] ;  /* 0x0000e600ff147b82 */ /* 0x000e220000000a00 */
[----:B------:R-:W-:Y:S01]  /*101f0*/  LOP3.LUT P2, R19, R26, 0xff, RZ, 0xc0, !PT ;  /* 0x000000ff1a137812 */ /* 0x000fe2000784c0ff */
[----:B------:R-:W2:Y:S04]  /*10200*/  LDG.E.64 R24, desc[UR4][R10.64+0x18] ;  /* 0x000018040a187981 */ /* 0x000ea8000c1e1b00 */
[----:B0-----:R-:W4:Y:S08]  /*10210*/  LDG.E.U8 R18, desc[UR4][R20.64] ;  /* 0x0000000414127981 */ /* 0x001f30000c1e1100 */
[----:B------:R-:W3:Y:S01]  /*10220*/  @P2 LDG.E.64 R22, desc[UR4][R20.64+0x8] ;  /* 0x0000080414162981 */ /* 0x000ee2000c1e1b00 */
[----:B----4-:R-:W-:-:S13]  /*10230*/  ISETP.NE.AND P3, PT, R19, R18, PT ;  /* 0x000000121300720c */ /* 0x010fda0003f65270 */
[----:B------:R-:W4:Y:S01]  /*10240*/  @P3 LDG.E.64 R18, desc[UR4][R20.64+0x8] ;  /* 0x0000080414123981 */ /* 0x000f22000c1e1b00 */
[----:B------:R-:W-:-:S05]  /*10250*/  LOP3.LUT R27, R26, 0xff, RZ, 0xc0, !PT ;  /* 0x000000ff1a1b7812 */ /* 0x000fca00078ec0ff */
[----:B---3--:R-:W-:Y:S01]  /*10260*/  @P2 IMAD.WIDE.U32 R22, R27, 0x4, R22 ;  /* 0x000000041b162825 */ /* 0x008fe200078e0016 */
[----:B------:R-:W-:-:S05]  /*10270*/  LOP3.LUT R29, R17, 0xff, RZ, 0xc0, !PT ;  /* 0x000000ff111d7812 */ /* 0x000fca00078ec0ff */
[----:B------:R-:W3:Y:S01]  /*10280*/  @P2 LDG.E R23, desc[UR4][R22.64+-0x4] ;  /* 0xfffffc0416172981 */ /* 0x000ee2000c1e1900 */
[----:B--2---:R-:W-:-:S05]  /*10290*/  IMAD.WIDE.U32 R24, R29, 0x4, R24 ;  /* 0x000000041d187825 */ /* 0x004fca00078e0018 */
[----:B------:R-:W2:Y:S01]  /*102a0*/  LDG.E R33, desc[UR4][R24.64] ;  /* 0x0000000418217981 */ /* 0x000ea2000c1e1900 */
[----:B----4-:R-:W-:-:S06]  /*102b0*/  @P3 IMAD.WIDE.U32 R18, R27, 0x4, R18 ;  /* 0x000000041b123825 */ /* 0x010fcc00078e0012 */
[----:B------:R-:W4:Y:S01]  /*102c0*/  @P3 LDG.E R18, desc[UR4][R18.64] ;  /* 0x0000000412123981 */ /* 0x000f22000c1e1900 */
[----:B------:R-:W-:Y:S02]  /*102d0*/  CS2R R30, SRZ ;  /* 0x00000000001e7805 */ /* 0x000fe4000001ff00 */
[----:B---3--:R-:W-:Y:S02]  /*102e0*/  @P2 SHF.R.U32.HI R30, RZ, R12, R23 ;  /* 0x0000000cff1e2219 */ /* 0x008fe40000011617 */
[----:B----4-:R-:W-:-:S04]  /*102f0*/  @P3 SHF.L.U32 R31, R18, R9, RZ ;  /* 0x00000009121f3219 */ /* 0x010fc800000006ff */
[----:B------:R-:W-:Y:S01]  /*10300*/  LOP3.LUT R30, R31, R30, RZ, 0xfc, !PT ;  /* 0x0000001e1f1e7212 */ /* 0x000fe200078efcff */
[C---:B------:R-:W-:Y:S01]  /*10310*/  IMAD.SHL.U32 R31, R29.reuse, 0x4, RZ ;  /* 0x000000041d1f7824 */ /* 0x040fe200078e00ff */
[----:B------:R-:W-:-:S03]  /*10320*/  SHF.L.U64.HI R29, R29, 0x2, RZ ;  /* 0x000000021d1d7819 */ /* 0x000fc600000102ff */
[----:B--2---:R-:W-:Y:S01]  /*10330*/  IMAD.IADD R28, R33, 0x1, -R30 ;  /* 0x00000001211c7824 */ /* 0x004fe200078e0a1e */
        /* <DEDUP_REMOVED lines=99> */
.L_x_368:
        /* <DEDUP_REMOVED lines=22> */
[----:B---3--:R-:W-:Y:S01]  /*10ad0*/  @P3 SHF.R.U32.HI R29, RZ, R12, R25 ;  /* 0x0000000cff1d3219 */ /* 0x008fe20000011619 */
[C---:B------:R-:W-:Y:S01]  /*10ae0*/  IMAD.SHL.U32 R33, R31.reuse, 0x4, RZ ;  /* 0x000000041f217824 */ /* 0x040fe200078e00ff */
[----:B------:R-:W-:Y:S02]  /*10af0*/  SHF.L.U64.HI R31, R31, 0x2, RZ ;  /* 0x000000021f1f7819 */ /* 0x000fe400000102ff */
[----:B----4-:R-:W-:-:S04]  /*10b00*/  @P4 SHF.L.U32 R28, R20, R9, RZ ;  /* 0x00000009141c4219 */ /* 0x010fc800000006ff */
[----:B------:R-:W-:-:S05]  /*10b10*/  LOP3.LUT R29, R28, R29, RZ, 0xfc, !PT ;  /* 0x0000001d1c1d7212 */ /* 0x000fca00078efcff */
        /* <DEDUP_REMOVED lines=40> */
.L_x_370:
[----:B------:R-:W-:Y:S05]  /*10da0*/  @!P2 BRA `(.L_x_366) ;  /* 0x000000000088a947 */ /* 0x000fea0003800000 */
[----:B------:R-:W0:Y:S01]  /*10db0*/  LDC.64 R24, c[0x0][0x398] ;  /* 0x0000e600ff187b82 */ /* 0x000e220000000a00 */
[----:B------:R-:W-:Y:S01]  /*10dc0*/  LOP3.LUT P2, R19, R13, 0xff, RZ, 0xc0, !PT ;  /* 0x000000ff0d137812 */ /* 0x000fe2000784c0ff */
[----:B------:R-:W2:Y:S04]  /*10dd0*/  LDG.E.64 R20, desc[UR4][R10.64+0x18] ;  /* 0x000018040a147981 */ /* 0x000ea8000c1e1b00 */
[----:B0-----:R-:W4:Y:S02]  /*10de0*/  LDG.E.U8 R18, desc[UR4][R24.64] ;  /* 0x0000000418127981 */ /* 0x001f24000c1e1100 */
[----:B----4-:R-:W-:-:S06]  /*10df0*/  ISETP.NE.AND P3, PT, R19, R18, PT ;  /* 0x000000121300720c */ /* 0x010fcc0003f65270 */
[----:B------:R-:W4:Y:S07]  /*10e00*/  @P2 LDG.E.64 R18, desc[UR4][R24.64+0x8] ;  /* 0x0000080418122981 */ /* 0x000f2e000c1e1b00 */
[----:B------:R-:W3:Y:S01]  /*10e10*/  @P3 LDG.E.64 R22, desc[UR4][R24.64+0x8] ;  /* 0x0000080418163981 */ /* 0x000ee2000c1e1b00 */
[C---:B------:R-:W-:Y:S02]  /*10e20*/  @P2 LOP3.LUT R27, R13.reuse, 0xff, RZ, 0xc0, !PT ;  /* 0x000000ff0d1b2812 */ /* 0x040fe400078ec0ff */
[----:B------:R-:W-:-:S03]  /*10e30*/  @P3 LOP3.LUT R13, R13, 0xff, RZ, 0xc0, !PT ;  /* 0x000000ff0d0d3812 */ /* 0x000fc600078ec0ff */
[----:B----4-:R-:W-:Y:S01]  /*10e40*/  @P2 IMAD.WIDE.U32 R18, R27, 0x4, R18 ;  /* 0x000000041b122825 */ /* 0x010fe200078e0012 */
[----:B------:R-:W-:-:S05]  /*10e50*/  LOP3.LUT R27, R17, 0xff, RZ, 0xc0, !PT ;  /* 0x000000ff111b7812 */ /* 0x000fca00078ec0ff */
[----:B------:R-:W4:Y:S01]  /*10e60*/  @P2 LDG.E R19, desc[UR4][R18.64+-0x4] ;  /* 0xfffffc0412132981 */ /* 0x000f22000c1e1900 */
[----:B---3--:R-:W-:-:S06]  /*10e70*/  @P3 IMAD.WIDE.U32 R22, R13, 0x4, R22 ;  /* 0x000000040d163825 */ /* 0x008fcc00078e0016 */
[----:B------:R-:W3:Y:S01]  /*10e80*/  @P3 LDG.E R22, desc[UR4][R22.64] ;  /* 0x0000000416163981 */ /* 0x000ee2000c1e1900 */
[----:B--2---:R-:W-:-:S06]  /*10e90*/  IMAD.WIDE.U32 R20, R27, 0x4, R20 ;  /* 0x000000041b147825 */ /* 0x004fcc00078e0014 */
[----:B------:R-:W2:Y:S01]  /*10ea0*/  LDG.E R21, desc[UR4][R20.64] ;  /* 0x0000000414157981 */ /* 0x000ea2000c1e1900 */
[----:B------:R-:W-:Y:S02]  /*10eb0*/  IMAD.MOV.U32 R13, RZ, RZ, RZ ;  /* 0x000000ffff0d7224 */ /* 0x000fe400078e00ff */
[----:B------:R-:W-:Y:S02]  /*10ec0*/  IMAD.MOV.U32 R24, RZ, RZ, RZ ;  /* 0x000000ffff187224 */ /* 0x000fe400078e00ff */
[----:B------:R-:W-:Y:S01]  /*10ed0*/  VIADD R17, R17, 0x1 ;  /* 0x0000000111117836 */ /* 0x000fe20000000000 */
[----:B----4-:R-:W-:Y:S02]  /*10ee0*/  @P2 SHF.R.U32.HI R13, RZ, R12, R19 ;  /* 0x0000000cff0d2219 */ /* 0x010fe40000011613 */
[----:B---3--:R-:W-:-:S04]  /*10ef0*/  @P3 SHF.L.U32 R24, R22, R9, RZ ;  /* 0x0000000916183219 */ /* 0x008fc800000006ff */
[----:B------:R-:W-:-:S05]  /*10f00*/  LOP3.LUT R24, R24, R13, RZ, 0xfc, !PT ;  /* 0x0000000d18187212 */ /* 0x000fca00078efcff */
[----:B--2---:R-:W-:Y:S01]  /*10f10*/  IMAD.IADD R9, R21, 0x1, -R24 ;  /* 0x0000000115097824 */ /* 0x004fe200078e0a18 */
        /* <DEDUP_REMOVED lines=11> */
.L_x_366:
[----:B------:R-:W-:Y:S01]  /*10fd0*/  PRMT R9, R17, 0x8880, RZ ;  /* 0x0000888011097816 */ /* 0x000fe200000000ff */
[----:B------:R-:W-:Y:S01]  /*10fe0*/  BSSY.RECONVERGENT B3, `(.L_x_371) ;  /* 0x0000013000037945 */ /* 0x000fe20003800200 */
[----:B------:R-:W-:Y:S02]  /*10ff0*/  PRMT R20, R7, 0x8880, RZ ;  /* 0x0000888007147816 */ /* 0x000fe400000000ff */
[----:B------:R-:W-:-:S13]  /*11000*/  ISETP.GE.OR P2, PT, R9, R16, !P0 ;  /* 0x000000100900720c */ /* 0x000fda0004746670 */
[----:B------:R-:W-:Y:S05]  /*11010*/  @P2 BRA `(.L_x_372) ;  /* 0x00000000003c2947 */ /* 0x000fea0003800000 */
.L_x_373:
[----:B------:R-:W2:Y:S01]  /*11020*/  LDG.E.64 R12, desc[UR4][R10.64+0x18] ;  /* 0x000018040a0c7981 */ /* 0x000ea2000c1e1b00 */
[----:B0-----:R-:W-:-:S05]  /*11030*/  LOP3.LUT R19, R17, 0xff, RZ, 0xc0, !PT ;  /* 0x000000ff11137812 */ /* 0x001fca00078ec0ff */
[----:B--2---:R-:W-:-:S06]  /*11040*/  IMAD.WIDE.U32 R12, R19, 0x4, R12 ;  /* 0x00000004130c7825 */ /* 0x004fcc00078e000c */
[----:B------:R-:W2:Y:S01]  /*11050*/  LDG.E R12, desc[UR4][R12.64] ;  /* 0x000000040c0c7981 */ /* 0x000ea2000c1e1900 */
[----:B-----5:R-:W-:-:S04]  /*11060*/  IMAD.WIDE.U32 R18, R19, 0x4, R14 ;  /* 0x0000000413127825 */ /* 0x020fc800078e000e */
        /* <DEDUP_REMOVED lines=10> */
.L_x_372:
[----:B------:R-:W-:Y:S05]  /*11110*/  BSYNC.RECONVERGENT B3 ;  /* 0x0000000000037941 */ /* 0x000fea0003800200 */
.L_x_371:
[----:B0-----:R-:W-:Y:S01]  /*11120*/  PRMT R9, R17, 0x8880, RZ ;  /* 0x0000888011097816 */ /* 0x001fe200000000ff */
[----:B------:R-:W-:Y:S03]  /*11130*/  BSSY.RECONVERGENT B3, `(.L_x_374) ;  /* 0x000000e000037945 */ /* 0x000fe60003800200 */
[----:B------:R-:W-:-:S13]  /*11140*/  ISETP.LT.OR P0, PT, R9, R20, P0 ;  /* 0x000000140900720c */ /* 0x000fda0000701670 */
[----:B------:R-:W-:Y:S05]  /*11150*/  @P0 BRA `(.L_x_375) ;  /* 0x00000000002c0947 */ /* 0x000fea0003800000 */
.L_x_376:
[----:B------:R-:W-:Y:S01]  /*11160*/  VIADD R9, R17, 0xffffffff ;  /* 0xffffffff11097836 */ /* 0x000fe20000000000 */
[----:B0-----:R-:W2:Y:S04]  /*11170*/  LDG.E.64 R18, desc[UR4][R10.64+0x18] ;  /* 0x000018040a127981 */ /* 0x001ea8000c1e1b00 */
[----:B------:R-:W-:-:S05]  /*11180*/  LOP3.LUT R21, R9, 0xff, RZ, 0xc0, !PT ;  /* 0x000000ff09157812 */ /* 0x000fca00078ec0ff */
[----:B-----5:R-:W-:-:S06]  /*11190*/  IMAD.WIDE.U32 R12, R21, 0x4, R14 ;  /* 0x00000004150c7825 */ /* 0x020fcc00078e000e */
[----:B------:R-:W4:Y:S01]  /*111a0*/  LDG.E R13, desc[UR4][R12.64] ;  /* 0x000000040c0d7981 */ /* 0x000f22000c1e1900 */
[----:B------:R-:W-:-:S04]  /*111b0*/  PRMT R17, R17, 0x8880, RZ ;  /* 0x0000888011117816 */ /* 0x000fc800000000ff */
[----:B------:R-:W-:Y:S02]  /*111c0*/  ISETP.GT.AND P0, PT, R17, R20, PT ;  /* 0x000000141100720c */ /* 0x000fe40003f04270 */
[----:B------:R-:W-:Y:S01]  /*111d0*/  PRMT R17, R9, 0x7610, R17 ;  /* 0x0000761009117816 */ /* 0x000fe20000000011 */
[----:B--2---:R-:W-:-:S05]  /*111e0*/  IMAD.WIDE.U32 R18, R21, 0x4, R18 ;  /* 0x0000000415127825 */ /* 0x004fca00078e0012 */
[----:B----4-:R0:W-:Y:S05]  /*111f0*/  STG.E desc[UR4][R18.64], R13 ;  /* 0x0000000d12007986 */ /* 0x0101ea000c101904 */
[----:B------:R-:W-:Y:S05]  /*11200*/  @P0 BRA `(.L_x_376) ;  /* 0xfffffffc00d40947 */ /* 0x000fea000383ffff */
.L_x_375:
[----:B------:R-:W-:Y:S05]  /*11210*/  BSYNC.RECONVERGENT B3 ;  /* 0x0000000000037941 */ /* 0x000fea0003800200 */
.L_x_374:
[----:B------:R-:W-:Y:S05]  /*11220*/  @P1 BRA `(.L_x_377) ;  /* 0xffffffe000ac1947 */ /* 0x000fea000383ffff */
[----:B------:R-:W-:-:S04]  /*11230*/  PRMT R7, R7, 0x8880, RZ ;  /* 0x0000888007077816 */ /* 0x000fc800000000ff */
[----:B------:R-:W-:-:S13]  /*11240*/  ISETP.GT.AND P0, PT, R7, 0x1, PT ;  /* 0x000000010700780c */ /* 0x000fda0003f04270 */
[----:B------:R-:W-:Y:S05]  /*11250*/  @P0 BRA `(.L_x_378) ;  /* 0xffffffe000900947 */ /* 0x000fea000383ffff */
[----:B------:R-:W-:Y:S05]  /*11260*/  BSYNC.RECONVERGENT B2 ;  /* 0x0000000000027941 */ /* 0x000fea0003800200 */
.L_x_362:
[----:B------:R1:W5:Y:S02]  /*11270*/  LDG.E.U8 R6, desc[UR4][R10.64+0x10] ;  /* 0x000010040a067981 */ /* 0x000364000c1e1100 */
.L_x_361:
[----:B------:R-:W-:Y:S05]  /*11280*/  BSYNC.RECONVERGENT B1 ;  /* 0x0000000000017941 */ /* 0x000fea0003800200 */
.L_x_360:
[----:B-----5:R-:W-:-:S04]  /*11290*/  PRMT R0, R6, 0x8880, RZ ;  /* 0x0000888006007816 */ /* 0x020fc800000000ff */
[----:B------:R-:W-:-:S13]  /*112a0*/  ISETP.GE.AND P0, PT, R0, 0x1, PT ;  /* 0x000000010000780c */ /* 0x000fda0003f06270 */
[----:B------:R-:W-:Y:S05]  /*112b0*/  @!P0 EXIT ;  /* 0x000000000000894d */ /* 0x000fea0003800000 */
[----:B------:R2:W5:Y:S02]  /*112c0*/  LDG.E.64 R2, desc[UR4][R10.64+0x18] ;  /* 0x000018040a027981 */ /* 0x000564000c1e1b00 */
.L_x_379:
[----:B------:R-:W-:-:S05]  /*112d0*/  LOP3.LUT R5, R6, 0xff, RZ, 0xc0, !PT ;  /* 0x000000ff06057812 */ /* 0x000fca00078ec0ff */
[----:B-----5:R-:W-:-:S06]  /*112e0*/  IMAD.WIDE.U32 R4, R5, 0x4, R2 ;  /* 0x0000000405047825 */ /* 0x020fcc00078e0002 */
[----:B------:R-:W4:Y:S02]  /*112f0*/  LDG.E R4, desc[UR4][R4.64+-0x4] ;  /* 0xfffffc0404047981 */ /* 0x000f24000c1e1900 */
[----:B----4-:R-:W-:-:S13]  /*11300*/  ISETP.NE.AND P0, PT, R4, RZ, PT ;  /* 0x000000ff0400720c */ /* 0x010fda0003f05270 */
[----:B------:R-:W-:Y:S05]  /*11310*/  @P0 EXIT ;  /* 0x000000000000094d */ /* 0x000fea0003800000 */
[C---:B------:R-:W-:Y:S01]  /*11320*/  VIADD R5, R6.reuse, 0xffffffff ;  /* 0xffffffff06057836 */ /* 0x040fe20000000000 */
[----:B------:R-:W-:-:S04]  /*11330*/  LOP3.LUT R6, R6, 0xff, RZ, 0xc0, !PT ;  /* 0x000000ff06067812 */ /* 0x000fc800078ec0ff */
[----:B------:R4:W-:Y:S01]  /*11340*/  STG.E.U8 desc[UR4][R10.64+0x10], R5 ;  /* 0x000010050a007986 */ /* 0x0009e2000c101104 */
[----:B------:R-:W-:Y:S02]  /*11350*/  ISETP.GT.U32.AND P0, PT, R6, 0x1, PT ;  /* 0x000000010600780c */ /* 0x000fe40003f04070 */
[----:B------:R-:W-:-:S11]  /*11360*/  PRMT R6, R5, 0x7610, R6 ;  /* 0x0000761005067816 */ /* 0x000fd60000000006 */
[----:B----4-:R-:W-:Y:S05]  /*11370*/  @P0 BRA `(.L_x_379) ;  /* 0xfffffffc00d40947 */ /* 0x010fea000383ffff */
[----:B------:R-:W-:Y:S05]  /*11380*/  EXIT ;  /* 0x000000000000794d */ /* 0x000fea0003800000 */
.L_x_380:
        /* <DEDUP_REMOVED lines=15> */
.L_x_382:


//--------------------- .nv.shared.reserved.0     --------------------------
	.section	.nv.shared.reserved.0,"aw",@nobits
	.weak		__nv_reservedSMEM_offset_0_alias
	.size		__nv_reservedSMEM_offset_0_alias, 0, 64
	.other		__nv_reservedSMEM_offset_0_alias,@"STO_CUDA_RESERVED_SHARED STV_DEFAULT"
__nv_reservedSMEM_offset_0_alias:
	.zero		0
	.zero		64


//--------------------- .nv.constant0._Z9kerneldekP3bigS0_S0_S0_S0_S0_ --------------------------
	.section	.nv.constant0._Z9kerneldekP3bigS0_S0_S0_S0_S0_,"a",@progbits
	.sectionflags	@""
	.align	4
.nv.constant0._Z9kerneldekP3bigS0_S0_S0_S0_S0_:
	.zero		944


//--------------------- .nv.constant0._Z9kernelenkP3bigS0_S0_S0_S0_S0_S0_S0_ --------------------------
	.section	.nv.constant0._Z9kernelenkP3bigS0_S0_S0_S0_S0_S0_S0_,"a",@progbits
	.sectionflags	@""
	.align	4
.nv.constant0._Z9kernelenkP3bigS0_S0_S0_S0_S0_S0_S0_:
	.zero		960


//--------------------- SYMBOLS --------------------------

	.type		.nv.reservedSmem.offset0,@object
	.size		.nv.reservedSmem.offset0,0x4
